//
// Generated by NVIDIA NVVM Compiler
//
// Compiler Build ID: CL-36424714
// Cuda compilation tools, release 13.0, V13.0.88
// Based on NVVM 20.0.0
//

.version 9.0
.target sm_100
.address_size 64

	// .globl	_Z12GCMP_encryptPcS_S_S_S_jjS_S_S_S_S_

.visible .entry _Z12GCMP_encryptPcS_S_S_S_jjS_S_S_S_S_(
	.param .u64 .ptr .align 1 _Z12GCMP_encryptPcS_S_S_S_jjS_S_S_S_S__param_0,
	.param .u64 .ptr .align 1 _Z12GCMP_encryptPcS_S_S_S_jjS_S_S_S_S__param_1,
	.param .u64 .ptr .align 1 _Z12GCMP_encryptPcS_S_S_S_jjS_S_S_S_S__param_2,
	.param .u64 .ptr .align 1 _Z12GCMP_encryptPcS_S_S_S_jjS_S_S_S_S__param_3,
	.param .u64 .ptr .align 1 _Z12GCMP_encryptPcS_S_S_S_jjS_S_S_S_S__param_4,
	.param .u32 _Z12GCMP_encryptPcS_S_S_S_jjS_S_S_S_S__param_5,
	.param .u32 _Z12GCMP_encryptPcS_S_S_S_jjS_S_S_S_S__param_6,
	.param .u64 .ptr .align 1 _Z12GCMP_encryptPcS_S_S_S_jjS_S_S_S_S__param_7,
	.param .u64 .ptr .align 1 _Z12GCMP_encryptPcS_S_S_S_jjS_S_S_S_S__param_8,
	.param .u64 .ptr .align 1 _Z12GCMP_encryptPcS_S_S_S_jjS_S_S_S_S__param_9,
	.param .u64 .ptr .align 1 _Z12GCMP_encryptPcS_S_S_S_jjS_S_S_S_S__param_10,
	.param .u64 .ptr .align 1 _Z12GCMP_encryptPcS_S_S_S_jjS_S_S_S_S__param_11
)
{
	.local .align 16 .b8 	__local_depot0[1200];
	.reg .b64 	%SP;
	.reg .b64 	%SPL;
	.reg .pred 	%p<19>;
	.reg .b16 	%rs<4142>;
	.reg .b32 	%r<1045>;
	.reg .b64 	%rd<3349>;

	mov.u64 	%SPL, __local_depot0;
	ld.param.u64 	%rd39, [_Z12GCMP_encryptPcS_S_S_S_jjS_S_S_S_S__param_2];
	ld.param.u32 	%r13, [_Z12GCMP_encryptPcS_S_S_S_jjS_S_S_S_S__param_5];
	ld.param.u64 	%rd45, [_Z12GCMP_encryptPcS_S_S_S_jjS_S_S_S_S__param_11];
	cvta.to.global.u64 	%rd1, %rd45;
	cvta.to.global.u64 	%rd2, %rd39;
	add.u64 	%rd3, %SPL, 512;
	add.u64 	%rd4, %SPL, 768;
	add.u64 	%rd5, %SPL, 0;
	add.u64 	%rd6, %SPL, 256;
	add.u64 	%rd7, %SPL, 1024;
	mov.u32 	%r14, %ctaid.x;
	mov.u32 	%r15, %ntid.x;
	mov.u32 	%r16, %tid.x;
	mad.lo.s32 	%r17, %r14, %r15, %r16;
	shl.b32 	%r18, %r17, 4;
	setp.ge.u32 	%p1, %r18, %r13;
	@%p1 bra 	$L__BB0_28;
	ld.param.u64 	%rd3334, [_Z12GCMP_encryptPcS_S_S_S_jjS_S_S_S_S__param_10];
	ld.param.u64 	%rd3331, [_Z12GCMP_encryptPcS_S_S_S_jjS_S_S_S_S__param_9];
	ld.param.u64 	%rd3328, [_Z12GCMP_encryptPcS_S_S_S_jjS_S_S_S_S__param_8];
	cvta.to.global.u64 	%rd52, %rd3328;
	add.s64 	%rd8, %rd52, 3;
	cvta.to.global.u64 	%rd53, %rd3331;
	add.s64 	%rd9, %rd53, 3;
	cvta.to.global.u64 	%rd54, %rd3334;
	add.s64 	%rd10, %rd54, 3;
	mov.b64 	%rd3339, 0;
$L__BB0_2:
	add.s64 	%rd55, %rd8, %rd3339;
	add.s64 	%rd56, %rd3, %rd3339;
	add.s64 	%rd57, %rd9, %rd3339;
	add.s64 	%rd58, %rd4, %rd3339;
	add.s64 	%rd59, %rd10, %rd3339;
	add.s64 	%rd60, %rd5, %rd3339;
	add.s64 	%rd61, %rd1, %rd3339;
	add.s64 	%rd62, %rd6, %rd3339;
	ld.global.u8 	%r19, [%rd55+4];
	ld.global.u8 	%r20, [%rd55+3];
	prmt.b32 	%r21, %r20, %r19, 0x3340U;
	ld.global.u8 	%r22, [%rd55+2];
	ld.global.u8 	%r23, [%rd55+1];
	prmt.b32 	%r24, %r23, %r22, 0x3340U;
	prmt.b32 	%r25, %r24, %r21, 0x5410U;
	ld.global.u8 	%r26, [%rd55];
	ld.global.u8 	%r27, [%rd55+-1];
	prmt.b32 	%r28, %r27, %r26, 0x3340U;
	ld.global.u8 	%r29, [%rd55+-2];
	ld.global.u8 	%r30, [%rd55+-3];
	prmt.b32 	%r31, %r30, %r29, 0x3340U;
	prmt.b32 	%r32, %r31, %r28, 0x5410U;
	ld.global.u8 	%r33, [%rd57+3];
	ld.global.u8 	%r34, [%rd57+2];
	ld.global.u8 	%r35, [%rd57+1];
	ld.global.u8 	%r36, [%rd57+-2];
	ld.global.u8 	%r37, [%rd57+-3];
	ld.global.u8 	%r38, [%rd57];
	ld.global.u8 	%r39, [%rd57+-1];
	ld.global.u8 	%r40, [%rd59+3];
	ld.global.u8 	%r41, [%rd59+2];
	ld.global.u8 	%r42, [%rd59+1];
	ld.global.u8 	%r43, [%rd59+-2];
	ld.global.u8 	%r44, [%rd59+-3];
	ld.global.u8 	%r45, [%rd59];
	ld.global.u8 	%r46, [%rd59+-1];
	ld.global.u8 	%r47, [%rd61+6];
	ld.global.u8 	%r48, [%rd61+5];
	ld.global.u8 	%r49, [%rd61+4];
	ld.global.u8 	%r50, [%rd61+1];
	ld.global.u8 	%r51, [%rd61];
	ld.global.u8 	%r52, [%rd61+3];
	ld.global.u8 	%r53, [%rd61+2];
	st.local.v2.b32 	[%rd56], {%r32, %r25};
	prmt.b32 	%r54, %r39, %r38, 0x3340U;
	prmt.b32 	%r55, %r37, %r36, 0x3340U;
	prmt.b32 	%r56, %r55, %r54, 0x5410U;
	prmt.b32 	%r57, %r35, %r34, 0x3340U;
	ld.global.u8 	%r58, [%rd57+4];
	prmt.b32 	%r59, %r33, %r58, 0x3340U;
	prmt.b32 	%r60, %r57, %r59, 0x5410U;
	st.local.v2.b32 	[%rd58], {%r56, %r60};
	prmt.b32 	%r61, %r46, %r45, 0x3340U;
	prmt.b32 	%r62, %r44, %r43, 0x3340U;
	prmt.b32 	%r63, %r62, %r61, 0x5410U;
	prmt.b32 	%r64, %r42, %r41, 0x3340U;
	ld.global.u8 	%r65, [%rd59+4];
	prmt.b32 	%r66, %r40, %r65, 0x3340U;
	prmt.b32 	%r67, %r64, %r66, 0x5410U;
	st.local.v2.b32 	[%rd60], {%r63, %r67};
	prmt.b32 	%r68, %r53, %r52, 0x3340U;
	prmt.b32 	%r69, %r51, %r50, 0x3340U;
	prmt.b32 	%r70, %r69, %r68, 0x5410U;
	prmt.b32 	%r71, %r49, %r48, 0x3340U;
	ld.global.u8 	%r72, [%rd61+7];
	prmt.b32 	%r73, %r47, %r72, 0x3340U;
	prmt.b32 	%r74, %r71, %r73, 0x5410U;
	st.local.v2.b32 	[%rd62], {%r70, %r74};
	add.s64 	%rd3339, %rd3339, 8;
	cvt.u32.u64 	%r75, %rd3339;
	setp.ne.s32 	%p2, %r75, 256;
	@%p2 bra 	$L__BB0_2;
	ld.global.u8 	%rs1, [%rd2];
	ld.global.u8 	%rs142, [%rd2+3];
	ld.global.u8 	%r77, [%rd2+2];
	prmt.b32 	%r78, %r77, %r79, 0x3340U;
	ld.global.u8 	%r80, [%rd2+1];
	cvt.u32.u16 	%r81, %rs1;
	prmt.b32 	%r82, %r81, %r80, 0x3340U;
	prmt.b32 	%r83, %r82, %r78, 0x5410U;
	cvt.u32.u16 	%r84, %rs142;
	bfi.b32 	%r85, %r84, %r83, 24, 8;
	ld.global.u8 	%r86, [%rd2+15];
	ld.global.u8 	%r87, [%rd2+14];
	prmt.b32 	%r88, %r87, %r86, 0x3340U;
	ld.global.u8 	%r89, [%rd2+13];
	ld.global.u8 	%r90, [%rd2+12];
	prmt.b32 	%r91, %r90, %r89, 0x3340U;
	prmt.b32 	%r92, %r91, %r88, 0x5410U;
	ld.global.u8 	%r93, [%rd2+11];
	ld.global.u8 	%r94, [%rd2+10];
	prmt.b32 	%r95, %r94, %r93, 0x3340U;
	ld.global.u8 	%r96, [%rd2+9];
	ld.global.u8 	%r97, [%rd2+8];
	prmt.b32 	%r98, %r97, %r96, 0x3340U;
	prmt.b32 	%r99, %r98, %r95, 0x5410U;
	ld.global.u8 	%r100, [%rd2+7];
	ld.global.u8 	%r101, [%rd2+6];
	prmt.b32 	%r102, %r101, %r100, 0x3340U;
	ld.global.u8 	%r103, [%rd2+5];
	ld.global.u8 	%r104, [%rd2+4];
	prmt.b32 	%r105, %r104, %r103, 0x3340U;
	prmt.b32 	%r106, %r105, %r102, 0x5410U;
	prmt.b32 	%r107, %r77, %r84, 0x3340U;
	prmt.b32 	%r108, %r82, %r107, 0x5410U;
	st.local.v4.b32 	[%rd7], {%r108, %r106, %r99, %r92};
	mov.b64 	%rd63, {%r83, %r109};
	shr.u64 	%rd64, %rd63, 8;
	cvt.u16.u64 	%rs2, %rd64;
	mov.b64 	%rd65, {%r85, %r110};
	shr.u64 	%rd66, %rd65, 16;
	cvt.u16.u64 	%rs3, %rd66;
	mov.b32 	%r1039, 16;
$L__BB0_4:
	add.s32 	%r111, %r1039, -4;
	cvt.u64.u32 	%rd67, %r111;
	add.s64 	%rd13, %rd7, %rd67;
	ld.local.u32 	%r112, [%rd13];
	bfe.u32 	%r113, %r112, 0, 8;
	cvt.u16.u32 	%rs4098, %r113;
	bfe.u32 	%r114, %r112, 8, 8;
	cvt.u16.u32 	%rs4099, %r114;
	bfe.u32 	%r115, %r112, 16, 8;
	cvt.u16.u32 	%rs4100, %r115;
	bfe.u32 	%r116, %r112, 24, 8;
	cvt.u16.u32 	%rs4101, %r116;
	and.b32  	%r117, %r1039, 8;
	setp.ne.s32 	%p3, %r117, 0;
	@%p3 bra 	$L__BB0_6;
	cvt.u64.u16 	%rd68, %rs4099;
	and.b64  	%rd69, %rd68, 255;
	add.s64 	%rd70, %rd4, %rd69;
	ld.local.u8 	%rs143, [%rd70];
	cvt.u64.u16 	%rd71, %rs4100;
	and.b64  	%rd72, %rd71, 255;
	add.s64 	%rd73, %rd4, %rd72;
	ld.local.u8 	%rs4099, [%rd73];
	cvt.u64.u16 	%rd74, %rs4101;
	and.b64  	%rd75, %rd74, 255;
	add.s64 	%rd76, %rd4, %rd75;
	ld.local.u8 	%rs4100, [%rd76];
	cvt.u64.u16 	%rd77, %rs4098;
	and.b64  	%rd78, %rd77, 255;
	add.s64 	%rd79, %rd4, %rd78;
	ld.local.u8 	%rs4101, [%rd79];
	shr.u32 	%r118, %r1039, 4;
	cvt.u64.u32 	%rd80, %r118;
	add.s64 	%rd81, %rd3, %rd80;
	ld.local.u8 	%rs144, [%rd81];
	xor.b16  	%rs4098, %rs143, %rs144;
$L__BB0_6:
	ld.local.v2.u8 	{%rs145, %rs146}, [%rd13+-12];
	xor.b16  	%rs147, %rs4098, %rs145;
	xor.b16  	%rs148, %rs4099, %rs146;
	st.local.v2.u8 	[%rd13+4], {%rs147, %rs148};
	ld.local.u8 	%rs149, [%rd13+-10];
	xor.b16  	%rs150, %rs4100, %rs149;
	st.local.u8 	[%rd13+6], %rs150;
	ld.local.u8 	%rs151, [%rd13+-9];
	xor.b16  	%rs152, %rs4101, %rs151;
	st.local.u8 	[%rd13+7], %rs152;
	ld.local.u8 	%rs153, [%rd13+-8];
	xor.b16  	%rs154, %rs147, %rs153;
	st.local.u8 	[%rd13+8], %rs154;
	ld.local.u8 	%rs155, [%rd13+-7];
	xor.b16  	%rs156, %rs148, %rs155;
	st.local.u8 	[%rd13+9], %rs156;
	ld.local.u8 	%rs157, [%rd13+-6];
	xor.b16  	%rs158, %rs150, %rs157;
	st.local.u8 	[%rd13+10], %rs158;
	ld.local.u8 	%rs159, [%rd13+-5];
	xor.b16  	%rs160, %rs152, %rs159;
	st.local.u8 	[%rd13+11], %rs160;
	add.s32 	%r2, %r1039, 8;
	setp.lt.u32 	%p4, %r1039, 168;
	mov.u32 	%r1039, %r2;
	@%p4 bra 	$L__BB0_4;
	ld.param.u64 	%rd3320, [_Z12GCMP_encryptPcS_S_S_S_jjS_S_S_S_S__param_1];
	shr.u16 	%rs161, %rs3, 8;
	cvta.to.global.u64 	%rd83, %rd3320;
	ld.global.u8 	%rs162, [%rd83];
	ld.global.u8 	%rs163, [%rd83+1];
	ld.global.u8 	%rs164, [%rd83+2];
	ld.global.u8 	%rs165, [%rd83+3];
	ld.global.u8 	%rs166, [%rd83+4];
	ld.global.u8 	%rs167, [%rd83+5];
	ld.global.u8 	%rs168, [%rd83+6];
	ld.global.u8 	%rs169, [%rd83+7];
	ld.global.u8 	%rs170, [%rd83+8];
	ld.global.u8 	%rs171, [%rd83+9];
	ld.global.u8 	%rs172, [%rd83+10];
	ld.global.u8 	%rs173, [%rd83+11];
	ld.global.u8 	%rs174, [%rd83+12];
	ld.global.u8 	%rs175, [%rd83+13];
	ld.global.u8 	%rs176, [%rd83+14];
	ld.global.u8 	%rs177, [%rd83+15];
	xor.b16  	%rs178, %rs162, %rs1;
	xor.b16  	%rs179, %rs163, %rs2;
	xor.b16  	%rs180, %rs164, %rs3;
	xor.b16  	%rs181, %rs165, %rs161;
	ld.local.u32 	%r119, [%rd7+4];
	bfe.u32 	%r120, %r119, 0, 8;
	cvt.u16.u32 	%rs182, %r120;
	bfe.u32 	%r121, %r119, 8, 8;
	cvt.u16.u32 	%rs183, %r121;
	bfe.u32 	%r122, %r119, 16, 8;
	cvt.u16.u32 	%rs184, %r122;
	bfe.u32 	%r123, %r119, 24, 8;
	cvt.u16.u32 	%rs185, %r123;
	xor.b16  	%rs186, %rs166, %rs182;
	xor.b16  	%rs187, %rs167, %rs183;
	xor.b16  	%rs188, %rs168, %rs184;
	xor.b16  	%rs189, %rs169, %rs185;
	ld.local.v2.b32 	{%r124, %r125}, [%rd7+8];
	bfe.u32 	%r126, %r125, 24, 8;
	cvt.u16.u32 	%rs190, %r126;
	bfe.u32 	%r127, %r125, 16, 8;
	cvt.u16.u32 	%rs191, %r127;
	bfe.u32 	%r128, %r125, 8, 8;
	cvt.u16.u32 	%rs192, %r128;
	bfe.u32 	%r129, %r125, 0, 8;
	cvt.u16.u32 	%rs193, %r129;
	bfe.u32 	%r130, %r124, 24, 8;
	cvt.u16.u32 	%rs194, %r130;
	bfe.u32 	%r131, %r124, 16, 8;
	cvt.u16.u32 	%rs195, %r131;
	bfe.u32 	%r132, %r124, 8, 8;
	cvt.u16.u32 	%rs196, %r132;
	bfe.u32 	%r133, %r124, 0, 8;
	cvt.u16.u32 	%rs197, %r133;
	xor.b16  	%rs198, %rs170, %rs197;
	xor.b16  	%rs199, %rs171, %rs196;
	xor.b16  	%rs200, %rs172, %rs195;
	xor.b16  	%rs201, %rs173, %rs194;
	xor.b16  	%rs202, %rs174, %rs193;
	xor.b16  	%rs203, %rs175, %rs192;
	xor.b16  	%rs204, %rs176, %rs191;
	xor.b16  	%rs205, %rs177, %rs190;
	cvt.u64.u16 	%rd84, %rs178;
	and.b64  	%rd85, %rd84, 255;
	add.s64 	%rd86, %rd4, %rd85;
	ld.local.u8 	%rs206, [%rd86];
	cvt.u64.u16 	%rd87, %rs179;
	and.b64  	%rd88, %rd87, 255;
	add.s64 	%rd89, %rd4, %rd88;
	ld.local.u8 	%rs207, [%rd89];
	cvt.u64.u16 	%rd90, %rs180;
	and.b64  	%rd91, %rd90, 255;
	add.s64 	%rd92, %rd4, %rd91;
	ld.local.u8 	%rs208, [%rd92];
	cvt.u64.u16 	%rd93, %rs181;
	and.b64  	%rd94, %rd93, 255;
	add.s64 	%rd95, %rd4, %rd94;
	ld.local.u8 	%rs209, [%rd95];
	cvt.u64.u16 	%rd96, %rs186;
	and.b64  	%rd97, %rd96, 255;
	add.s64 	%rd98, %rd4, %rd97;
	ld.local.u8 	%rs210, [%rd98];
	cvt.u64.u16 	%rd99, %rs187;
	and.b64  	%rd100, %rd99, 255;
	add.s64 	%rd101, %rd4, %rd100;
	ld.local.u8 	%rs211, [%rd101];
	cvt.u64.u16 	%rd102, %rs188;
	and.b64  	%rd103, %rd102, 255;
	add.s64 	%rd104, %rd4, %rd103;
	ld.local.u8 	%rs212, [%rd104];
	cvt.u64.u16 	%rd105, %rs189;
	and.b64  	%rd106, %rd105, 255;
	add.s64 	%rd107, %rd4, %rd106;
	ld.local.u8 	%rs213, [%rd107];
	cvt.u64.u16 	%rd108, %rs198;
	and.b64  	%rd109, %rd108, 255;
	add.s64 	%rd110, %rd4, %rd109;
	ld.local.u8 	%rs214, [%rd110];
	cvt.u64.u16 	%rd111, %rs199;
	and.b64  	%rd112, %rd111, 255;
	add.s64 	%rd113, %rd4, %rd112;
	ld.local.u8 	%rs215, [%rd113];
	cvt.u64.u16 	%rd114, %rs200;
	and.b64  	%rd115, %rd114, 255;
	add.s64 	%rd116, %rd4, %rd115;
	ld.local.u8 	%rs216, [%rd116];
	cvt.u64.u16 	%rd117, %rs201;
	and.b64  	%rd118, %rd117, 255;
	add.s64 	%rd119, %rd4, %rd118;
	ld.local.u8 	%rs217, [%rd119];
	cvt.u64.u16 	%rd120, %rs202;
	and.b64  	%rd121, %rd120, 255;
	add.s64 	%rd122, %rd4, %rd121;
	ld.local.u8 	%rs218, [%rd122];
	cvt.u64.u16 	%rd123, %rs203;
	and.b64  	%rd124, %rd123, 255;
	add.s64 	%rd125, %rd4, %rd124;
	ld.local.u8 	%rs219, [%rd125];
	cvt.u64.u16 	%rd126, %rs204;
	and.b64  	%rd127, %rd126, 255;
	add.s64 	%rd128, %rd4, %rd127;
	ld.local.u8 	%rs220, [%rd128];
	cvt.u64.u16 	%rd129, %rs205;
	and.b64  	%rd130, %rd129, 255;
	add.s64 	%rd131, %rd4, %rd130;
	ld.local.u8 	%rs221, [%rd131];
	cvt.u64.u16 	%rd132, %rs206;
	and.b64  	%rd133, %rd132, 255;
	add.s64 	%rd134, %rd5, %rd133;
	ld.local.u8 	%rs222, [%rd134];
	cvt.u64.u16 	%rd135, %rs211;
	and.b64  	%rd136, %rd135, 255;
	add.s64 	%rd137, %rd6, %rd136;
	ld.local.u8 	%rs223, [%rd137];
	xor.b16  	%rs224, %rs223, %rs222;
	add.s64 	%rd138, %rd5, %rd136;
	ld.local.u8 	%rs225, [%rd138];
	cvt.u64.u16 	%rd139, %rs216;
	and.b64  	%rd140, %rd139, 255;
	add.s64 	%rd141, %rd6, %rd140;
	ld.local.u8 	%rs226, [%rd141];
	xor.b16  	%rs227, %rs225, %rs226;
	add.s64 	%rd142, %rd5, %rd140;
	ld.local.u8 	%rs228, [%rd142];
	cvt.u64.u16 	%rd143, %rs221;
	and.b64  	%rd144, %rd143, 255;
	add.s64 	%rd145, %rd6, %rd144;
	ld.local.u8 	%rs229, [%rd145];
	xor.b16  	%rs230, %rs228, %rs229;
	add.s64 	%rd146, %rd6, %rd133;
	ld.local.u8 	%rs231, [%rd146];
	add.s64 	%rd147, %rd5, %rd144;
	ld.local.u8 	%rs232, [%rd147];
	xor.b16  	%rs233, %rs231, %rs232;
	cvt.u64.u16 	%rd148, %rs210;
	and.b64  	%rd149, %rd148, 255;
	add.s64 	%rd150, %rd5, %rd149;
	ld.local.u8 	%rs234, [%rd150];
	cvt.u64.u16 	%rd151, %rs215;
	and.b64  	%rd152, %rd151, 255;
	add.s64 	%rd153, %rd6, %rd152;
	ld.local.u8 	%rs235, [%rd153];
	xor.b16  	%rs236, %rs235, %rs234;
	add.s64 	%rd154, %rd5, %rd152;
	ld.local.u8 	%rs237, [%rd154];
	cvt.u64.u16 	%rd155, %rs220;
	and.b64  	%rd156, %rd155, 255;
	add.s64 	%rd157, %rd6, %rd156;
	ld.local.u8 	%rs238, [%rd157];
	xor.b16  	%rs239, %rs237, %rs238;
	add.s64 	%rd158, %rd5, %rd156;
	ld.local.u8 	%rs240, [%rd158];
	cvt.u64.u16 	%rd159, %rs209;
	and.b64  	%rd160, %rd159, 255;
	add.s64 	%rd161, %rd6, %rd160;
	ld.local.u8 	%rs241, [%rd161];
	xor.b16  	%rs242, %rs240, %rs241;
	add.s64 	%rd162, %rd6, %rd149;
	ld.local.u8 	%rs243, [%rd162];
	add.s64 	%rd163, %rd5, %rd160;
	ld.local.u8 	%rs244, [%rd163];
	xor.b16  	%rs245, %rs243, %rs244;
	cvt.u64.u16 	%rd164, %rs214;
	and.b64  	%rd165, %rd164, 255;
	add.s64 	%rd166, %rd5, %rd165;
	ld.local.u8 	%rs246, [%rd166];
	cvt.u64.u16 	%rd167, %rs219;
	and.b64  	%rd168, %rd167, 255;
	add.s64 	%rd169, %rd6, %rd168;
	ld.local.u8 	%rs247, [%rd169];
	xor.b16  	%rs248, %rs247, %rs246;
	add.s64 	%rd170, %rd5, %rd168;
	ld.local.u8 	%rs249, [%rd170];
	cvt.u64.u16 	%rd171, %rs208;
	and.b64  	%rd172, %rd171, 255;
	add.s64 	%rd173, %rd6, %rd172;
	ld.local.u8 	%rs250, [%rd173];
	xor.b16  	%rs251, %rs249, %rs250;
	add.s64 	%rd174, %rd5, %rd172;
	ld.local.u8 	%rs252, [%rd174];
	cvt.u64.u16 	%rd175, %rs213;
	and.b64  	%rd176, %rd175, 255;
	add.s64 	%rd177, %rd6, %rd176;
	ld.local.u8 	%rs253, [%rd177];
	xor.b16  	%rs254, %rs252, %rs253;
	add.s64 	%rd178, %rd6, %rd165;
	ld.local.u8 	%rs255, [%rd178];
	add.s64 	%rd179, %rd5, %rd176;
	ld.local.u8 	%rs256, [%rd179];
	xor.b16  	%rs257, %rs255, %rs256;
	cvt.u64.u16 	%rd180, %rs218;
	and.b64  	%rd181, %rd180, 255;
	add.s64 	%rd182, %rd5, %rd181;
	ld.local.u8 	%rs258, [%rd182];
	cvt.u64.u16 	%rd183, %rs207;
	and.b64  	%rd184, %rd183, 255;
	add.s64 	%rd185, %rd6, %rd184;
	ld.local.u8 	%rs259, [%rd185];
	xor.b16  	%rs260, %rs259, %rs258;
	add.s64 	%rd186, %rd5, %rd184;
	ld.local.u8 	%rs261, [%rd186];
	cvt.u64.u16 	%rd187, %rs212;
	and.b64  	%rd188, %rd187, 255;
	add.s64 	%rd189, %rd6, %rd188;
	ld.local.u8 	%rs262, [%rd189];
	xor.b16  	%rs263, %rs261, %rs262;
	add.s64 	%rd190, %rd5, %rd188;
	ld.local.u8 	%rs264, [%rd190];
	cvt.u64.u16 	%rd191, %rs217;
	and.b64  	%rd192, %rd191, 255;
	add.s64 	%rd193, %rd6, %rd192;
	ld.local.u8 	%rs265, [%rd193];
	xor.b16  	%rs266, %rs264, %rs265;
	add.s64 	%rd194, %rd6, %rd181;
	ld.local.u8 	%rs267, [%rd194];
	add.s64 	%rd195, %rd5, %rd192;
	ld.local.u8 	%rs268, [%rd195];
	xor.b16  	%rs269, %rs267, %rs268;
	ld.local.v4.b32 	{%r134, %r135, %r136, %r137}, [%rd7+16];
	bfe.u32 	%r138, %r137, 24, 8;
	cvt.u16.u32 	%rs270, %r138;
	bfe.u32 	%r139, %r137, 16, 8;
	cvt.u16.u32 	%rs271, %r139;
	bfe.u32 	%r140, %r137, 8, 8;
	cvt.u16.u32 	%rs272, %r140;
	bfe.u32 	%r141, %r137, 0, 8;
	cvt.u16.u32 	%rs273, %r141;
	bfe.u32 	%r142, %r136, 24, 8;
	cvt.u16.u32 	%rs274, %r142;
	bfe.u32 	%r143, %r136, 16, 8;
	cvt.u16.u32 	%rs275, %r143;
	bfe.u32 	%r144, %r136, 8, 8;
	cvt.u16.u32 	%rs276, %r144;
	bfe.u32 	%r145, %r136, 0, 8;
	cvt.u16.u32 	%rs277, %r145;
	bfe.u32 	%r146, %r135, 24, 8;
	cvt.u16.u32 	%rs278, %r146;
	bfe.u32 	%r147, %r135, 16, 8;
	cvt.u16.u32 	%rs279, %r147;
	bfe.u32 	%r148, %r135, 8, 8;
	cvt.u16.u32 	%rs280, %r148;
	bfe.u32 	%r149, %r135, 0, 8;
	cvt.u16.u32 	%rs281, %r149;
	bfe.u32 	%r150, %r134, 24, 8;
	cvt.u16.u32 	%rs282, %r150;
	bfe.u32 	%r151, %r134, 16, 8;
	cvt.u16.u32 	%rs283, %r151;
	bfe.u32 	%r152, %r134, 8, 8;
	cvt.u16.u32 	%rs284, %r152;
	bfe.u32 	%r153, %r134, 0, 8;
	cvt.u16.u32 	%rs285, %r153;
	xor.b16  	%rs286, %rs224, %rs285;
	xor.b16  	%rs287, %rs286, %rs216;
	xor.b16  	%rs288, %rs287, %rs221;
	xor.b16  	%rs289, %rs227, %rs284;
	xor.b16  	%rs290, %rs289, %rs206;
	xor.b16  	%rs291, %rs290, %rs221;
	xor.b16  	%rs292, %rs230, %rs283;
	xor.b16  	%rs293, %rs292, %rs206;
	xor.b16  	%rs294, %rs293, %rs211;
	xor.b16  	%rs295, %rs233, %rs282;
	xor.b16  	%rs296, %rs295, %rs211;
	xor.b16  	%rs297, %rs296, %rs216;
	xor.b16  	%rs298, %rs236, %rs281;
	xor.b16  	%rs299, %rs298, %rs220;
	xor.b16  	%rs300, %rs299, %rs209;
	xor.b16  	%rs301, %rs239, %rs280;
	xor.b16  	%rs302, %rs301, %rs210;
	xor.b16  	%rs303, %rs302, %rs209;
	xor.b16  	%rs304, %rs242, %rs279;
	xor.b16  	%rs305, %rs304, %rs210;
	xor.b16  	%rs306, %rs305, %rs215;
	xor.b16  	%rs307, %rs245, %rs278;
	xor.b16  	%rs308, %rs307, %rs215;
	xor.b16  	%rs309, %rs308, %rs220;
	xor.b16  	%rs310, %rs248, %rs277;
	xor.b16  	%rs311, %rs310, %rs208;
	xor.b16  	%rs312, %rs311, %rs213;
	xor.b16  	%rs313, %rs251, %rs276;
	xor.b16  	%rs314, %rs313, %rs214;
	xor.b16  	%rs315, %rs314, %rs213;
	xor.b16  	%rs316, %rs254, %rs275;
	xor.b16  	%rs317, %rs316, %rs214;
	xor.b16  	%rs318, %rs317, %rs219;
	xor.b16  	%rs319, %rs257, %rs274;
	xor.b16  	%rs320, %rs319, %rs219;
	xor.b16  	%rs321, %rs320, %rs208;
	xor.b16  	%rs322, %rs260, %rs273;
	xor.b16  	%rs323, %rs322, %rs212;
	xor.b16  	%rs324, %rs323, %rs217;
	xor.b16  	%rs325, %rs263, %rs272;
	xor.b16  	%rs326, %rs325, %rs218;
	xor.b16  	%rs327, %rs326, %rs217;
	xor.b16  	%rs328, %rs266, %rs271;
	xor.b16  	%rs329, %rs328, %rs218;
	xor.b16  	%rs330, %rs329, %rs207;
	xor.b16  	%rs331, %rs269, %rs270;
	xor.b16  	%rs332, %rs331, %rs207;
	xor.b16  	%rs333, %rs332, %rs212;
	cvt.u64.u16 	%rd196, %rs288;
	and.b64  	%rd197, %rd196, 255;
	add.s64 	%rd198, %rd4, %rd197;
	ld.local.u8 	%rs334, [%rd198];
	cvt.u64.u16 	%rd199, %rs291;
	and.b64  	%rd200, %rd199, 255;
	add.s64 	%rd201, %rd4, %rd200;
	ld.local.u8 	%rs335, [%rd201];
	cvt.u64.u16 	%rd202, %rs294;
	and.b64  	%rd203, %rd202, 255;
	add.s64 	%rd204, %rd4, %rd203;
	ld.local.u8 	%rs336, [%rd204];
	cvt.u64.u16 	%rd205, %rs297;
	and.b64  	%rd206, %rd205, 255;
	add.s64 	%rd207, %rd4, %rd206;
	ld.local.u8 	%rs337, [%rd207];
	cvt.u64.u16 	%rd208, %rs300;
	and.b64  	%rd209, %rd208, 255;
	add.s64 	%rd210, %rd4, %rd209;
	ld.local.u8 	%rs338, [%rd210];
	cvt.u64.u16 	%rd211, %rs303;
	and.b64  	%rd212, %rd211, 255;
	add.s64 	%rd213, %rd4, %rd212;
	ld.local.u8 	%rs339, [%rd213];
	cvt.u64.u16 	%rd214, %rs306;
	and.b64  	%rd215, %rd214, 255;
	add.s64 	%rd216, %rd4, %rd215;
	ld.local.u8 	%rs340, [%rd216];
	cvt.u64.u16 	%rd217, %rs309;
	and.b64  	%rd218, %rd217, 255;
	add.s64 	%rd219, %rd4, %rd218;
	ld.local.u8 	%rs341, [%rd219];
	cvt.u64.u16 	%rd220, %rs312;
	and.b64  	%rd221, %rd220, 255;
	add.s64 	%rd222, %rd4, %rd221;
	ld.local.u8 	%rs342, [%rd222];
	cvt.u64.u16 	%rd223, %rs315;
	and.b64  	%rd224, %rd223, 255;
	add.s64 	%rd225, %rd4, %rd224;
	ld.local.u8 	%rs343, [%rd225];
	cvt.u64.u16 	%rd226, %rs318;
	and.b64  	%rd227, %rd226, 255;
	add.s64 	%rd228, %rd4, %rd227;
	ld.local.u8 	%rs344, [%rd228];
	cvt.u64.u16 	%rd229, %rs321;
	and.b64  	%rd230, %rd229, 255;
	add.s64 	%rd231, %rd4, %rd230;
	ld.local.u8 	%rs345, [%rd231];
	cvt.u64.u16 	%rd232, %rs324;
	and.b64  	%rd233, %rd232, 255;
	add.s64 	%rd234, %rd4, %rd233;
	ld.local.u8 	%rs346, [%rd234];
	cvt.u64.u16 	%rd235, %rs327;
	and.b64  	%rd236, %rd235, 255;
	add.s64 	%rd237, %rd4, %rd236;
	ld.local.u8 	%rs347, [%rd237];
	cvt.u64.u16 	%rd238, %rs330;
	and.b64  	%rd239, %rd238, 255;
	add.s64 	%rd240, %rd4, %rd239;
	ld.local.u8 	%rs348, [%rd240];
	cvt.u64.u16 	%rd241, %rs333;
	and.b64  	%rd242, %rd241, 255;
	add.s64 	%rd243, %rd4, %rd242;
	ld.local.u8 	%rs349, [%rd243];
	cvt.u64.u16 	%rd244, %rs334;
	and.b64  	%rd245, %rd244, 255;
	add.s64 	%rd246, %rd5, %rd245;
	ld.local.u8 	%rs350, [%rd246];
	cvt.u64.u16 	%rd247, %rs339;
	and.b64  	%rd248, %rd247, 255;
	add.s64 	%rd249, %rd6, %rd248;
	ld.local.u8 	%rs351, [%rd249];
	xor.b16  	%rs352, %rs351, %rs350;
	add.s64 	%rd250, %rd5, %rd248;
	ld.local.u8 	%rs353, [%rd250];
	cvt.u64.u16 	%rd251, %rs344;
	and.b64  	%rd252, %rd251, 255;
	add.s64 	%rd253, %rd6, %rd252;
	ld.local.u8 	%rs354, [%rd253];
	xor.b16  	%rs355, %rs353, %rs354;
	add.s64 	%rd254, %rd5, %rd252;
	ld.local.u8 	%rs356, [%rd254];
	cvt.u64.u16 	%rd255, %rs349;
	and.b64  	%rd256, %rd255, 255;
	add.s64 	%rd257, %rd6, %rd256;
	ld.local.u8 	%rs357, [%rd257];
	xor.b16  	%rs358, %rs356, %rs357;
	add.s64 	%rd258, %rd6, %rd245;
	ld.local.u8 	%rs359, [%rd258];
	add.s64 	%rd259, %rd5, %rd256;
	ld.local.u8 	%rs360, [%rd259];
	xor.b16  	%rs361, %rs359, %rs360;
	cvt.u64.u16 	%rd260, %rs338;
	and.b64  	%rd261, %rd260, 255;
	add.s64 	%rd262, %rd5, %rd261;
	ld.local.u8 	%rs362, [%rd262];
	cvt.u64.u16 	%rd263, %rs343;
	and.b64  	%rd264, %rd263, 255;
	add.s64 	%rd265, %rd6, %rd264;
	ld.local.u8 	%rs363, [%rd265];
	xor.b16  	%rs364, %rs363, %rs362;
	add.s64 	%rd266, %rd5, %rd264;
	ld.local.u8 	%rs365, [%rd266];
	cvt.u64.u16 	%rd267, %rs348;
	and.b64  	%rd268, %rd267, 255;
	add.s64 	%rd269, %rd6, %rd268;
	ld.local.u8 	%rs366, [%rd269];
	xor.b16  	%rs367, %rs365, %rs366;
	add.s64 	%rd270, %rd5, %rd268;
	ld.local.u8 	%rs368, [%rd270];
	cvt.u64.u16 	%rd271, %rs337;
	and.b64  	%rd272, %rd271, 255;
	add.s64 	%rd273, %rd6, %rd272;
	ld.local.u8 	%rs369, [%rd273];
	xor.b16  	%rs370, %rs368, %rs369;
	add.s64 	%rd274, %rd6, %rd261;
	ld.local.u8 	%rs371, [%rd274];
	add.s64 	%rd275, %rd5, %rd272;
	ld.local.u8 	%rs372, [%rd275];
	xor.b16  	%rs373, %rs371, %rs372;
	cvt.u64.u16 	%rd276, %rs342;
	and.b64  	%rd277, %rd276, 255;
	add.s64 	%rd278, %rd5, %rd277;
	ld.local.u8 	%rs374, [%rd278];
	cvt.u64.u16 	%rd279, %rs347;
	and.b64  	%rd280, %rd279, 255;
	add.s64 	%rd281, %rd6, %rd280;
	ld.local.u8 	%rs375, [%rd281];
	xor.b16  	%rs376, %rs375, %rs374;
	add.s64 	%rd282, %rd5, %rd280;
	ld.local.u8 	%rs377, [%rd282];
	cvt.u64.u16 	%rd283, %rs336;
	and.b64  	%rd284, %rd283, 255;
	add.s64 	%rd285, %rd6, %rd284;
	ld.local.u8 	%rs378, [%rd285];
	xor.b16  	%rs379, %rs377, %rs378;
	add.s64 	%rd286, %rd5, %rd284;
	ld.local.u8 	%rs380, [%rd286];
	cvt.u64.u16 	%rd287, %rs341;
	and.b64  	%rd288, %rd287, 255;
	add.s64 	%rd289, %rd6, %rd288;
	ld.local.u8 	%rs381, [%rd289];
	xor.b16  	%rs382, %rs380, %rs381;
	add.s64 	%rd290, %rd6, %rd277;
	ld.local.u8 	%rs383, [%rd290];
	add.s64 	%rd291, %rd5, %rd288;
	ld.local.u8 	%rs384, [%rd291];
	xor.b16  	%rs385, %rs383, %rs384;
	cvt.u64.u16 	%rd292, %rs346;
	and.b64  	%rd293, %rd292, 255;
	add.s64 	%rd294, %rd5, %rd293;
	ld.local.u8 	%rs386, [%rd294];
	cvt.u64.u16 	%rd295, %rs335;
	and.b64  	%rd296, %rd295, 255;
	add.s64 	%rd297, %rd6, %rd296;
	ld.local.u8 	%rs387, [%rd297];
	xor.b16  	%rs388, %rs387, %rs386;
	add.s64 	%rd298, %rd5, %rd296;
	ld.local.u8 	%rs389, [%rd298];
	cvt.u64.u16 	%rd299, %rs340;
	and.b64  	%rd300, %rd299, 255;
	add.s64 	%rd301, %rd6, %rd300;
	ld.local.u8 	%rs390, [%rd301];
	xor.b16  	%rs391, %rs389, %rs390;
	add.s64 	%rd302, %rd5, %rd300;
	ld.local.u8 	%rs392, [%rd302];
	cvt.u64.u16 	%rd303, %rs345;
	and.b64  	%rd304, %rd303, 255;
	add.s64 	%rd305, %rd6, %rd304;
	ld.local.u8 	%rs393, [%rd305];
	xor.b16  	%rs394, %rs392, %rs393;
	add.s64 	%rd306, %rd6, %rd293;
	ld.local.u8 	%rs395, [%rd306];
	add.s64 	%rd307, %rd5, %rd304;
	ld.local.u8 	%rs396, [%rd307];
	xor.b16  	%rs397, %rs395, %rs396;
	ld.local.v4.b32 	{%r154, %r155, %r156, %r157}, [%rd7+32];
	bfe.u32 	%r158, %r157, 24, 8;
	cvt.u16.u32 	%rs398, %r158;
	bfe.u32 	%r159, %r157, 16, 8;
	cvt.u16.u32 	%rs399, %r159;
	bfe.u32 	%r160, %r157, 8, 8;
	cvt.u16.u32 	%rs400, %r160;
	bfe.u32 	%r161, %r157, 0, 8;
	cvt.u16.u32 	%rs401, %r161;
	bfe.u32 	%r162, %r156, 24, 8;
	cvt.u16.u32 	%rs402, %r162;
	bfe.u32 	%r163, %r156, 16, 8;
	cvt.u16.u32 	%rs403, %r163;
	bfe.u32 	%r164, %r156, 8, 8;
	cvt.u16.u32 	%rs404, %r164;
	bfe.u32 	%r165, %r156, 0, 8;
	cvt.u16.u32 	%rs405, %r165;
	bfe.u32 	%r166, %r155, 24, 8;
	cvt.u16.u32 	%rs406, %r166;
	bfe.u32 	%r167, %r155, 16, 8;
	cvt.u16.u32 	%rs407, %r167;
	bfe.u32 	%r168, %r155, 8, 8;
	cvt.u16.u32 	%rs408, %r168;
	bfe.u32 	%r169, %r155, 0, 8;
	cvt.u16.u32 	%rs409, %r169;
	bfe.u32 	%r170, %r154, 24, 8;
	cvt.u16.u32 	%rs410, %r170;
	bfe.u32 	%r171, %r154, 16, 8;
	cvt.u16.u32 	%rs411, %r171;
	bfe.u32 	%r172, %r154, 8, 8;
	cvt.u16.u32 	%rs412, %r172;
	bfe.u32 	%r173, %r154, 0, 8;
	cvt.u16.u32 	%rs413, %r173;
	xor.b16  	%rs414, %rs352, %rs413;
	xor.b16  	%rs415, %rs414, %rs344;
	xor.b16  	%rs416, %rs415, %rs349;
	xor.b16  	%rs417, %rs355, %rs412;
	xor.b16  	%rs418, %rs417, %rs334;
	xor.b16  	%rs419, %rs418, %rs349;
	xor.b16  	%rs420, %rs358, %rs411;
	xor.b16  	%rs421, %rs420, %rs334;
	xor.b16  	%rs422, %rs421, %rs339;
	xor.b16  	%rs423, %rs361, %rs410;
	xor.b16  	%rs424, %rs423, %rs339;
	xor.b16  	%rs425, %rs424, %rs344;
	xor.b16  	%rs426, %rs364, %rs409;
	xor.b16  	%rs427, %rs426, %rs348;
	xor.b16  	%rs428, %rs427, %rs337;
	xor.b16  	%rs429, %rs367, %rs408;
	xor.b16  	%rs430, %rs429, %rs338;
	xor.b16  	%rs431, %rs430, %rs337;
	xor.b16  	%rs432, %rs370, %rs407;
	xor.b16  	%rs433, %rs432, %rs338;
	xor.b16  	%rs434, %rs433, %rs343;
	xor.b16  	%rs435, %rs373, %rs406;
	xor.b16  	%rs436, %rs435, %rs343;
	xor.b16  	%rs437, %rs436, %rs348;
	xor.b16  	%rs438, %rs376, %rs405;
	xor.b16  	%rs439, %rs438, %rs336;
	xor.b16  	%rs440, %rs439, %rs341;
	xor.b16  	%rs441, %rs379, %rs404;
	xor.b16  	%rs442, %rs441, %rs342;
	xor.b16  	%rs443, %rs442, %rs341;
	xor.b16  	%rs444, %rs382, %rs403;
	xor.b16  	%rs445, %rs444, %rs342;
	xor.b16  	%rs446, %rs445, %rs347;
	xor.b16  	%rs447, %rs385, %rs402;
	xor.b16  	%rs448, %rs447, %rs347;
	xor.b16  	%rs449, %rs448, %rs336;
	xor.b16  	%rs450, %rs388, %rs401;
	xor.b16  	%rs451, %rs450, %rs340;
	xor.b16  	%rs452, %rs451, %rs345;
	xor.b16  	%rs453, %rs391, %rs400;
	xor.b16  	%rs454, %rs453, %rs346;
	xor.b16  	%rs455, %rs454, %rs345;
	xor.b16  	%rs456, %rs394, %rs399;
	xor.b16  	%rs457, %rs456, %rs346;
	xor.b16  	%rs458, %rs457, %rs335;
	xor.b16  	%rs459, %rs397, %rs398;
	xor.b16  	%rs460, %rs459, %rs335;
	xor.b16  	%rs461, %rs460, %rs340;
	cvt.u64.u16 	%rd308, %rs416;
	and.b64  	%rd309, %rd308, 255;
	add.s64 	%rd310, %rd4, %rd309;
	ld.local.u8 	%rs462, [%rd310];
	cvt.u64.u16 	%rd311, %rs419;
	and.b64  	%rd312, %rd311, 255;
	add.s64 	%rd313, %rd4, %rd312;
	ld.local.u8 	%rs463, [%rd313];
	cvt.u64.u16 	%rd314, %rs422;
	and.b64  	%rd315, %rd314, 255;
	add.s64 	%rd316, %rd4, %rd315;
	ld.local.u8 	%rs464, [%rd316];
	cvt.u64.u16 	%rd317, %rs425;
	and.b64  	%rd318, %rd317, 255;
	add.s64 	%rd319, %rd4, %rd318;
	ld.local.u8 	%rs465, [%rd319];
	cvt.u64.u16 	%rd320, %rs428;
	and.b64  	%rd321, %rd320, 255;
	add.s64 	%rd322, %rd4, %rd321;
	ld.local.u8 	%rs466, [%rd322];
	cvt.u64.u16 	%rd323, %rs431;
	and.b64  	%rd324, %rd323, 255;
	add.s64 	%rd325, %rd4, %rd324;
	ld.local.u8 	%rs467, [%rd325];
	cvt.u64.u16 	%rd326, %rs434;
	and.b64  	%rd327, %rd326, 255;
	add.s64 	%rd328, %rd4, %rd327;
	ld.local.u8 	%rs468, [%rd328];
	cvt.u64.u16 	%rd329, %rs437;
	and.b64  	%rd330, %rd329, 255;
	add.s64 	%rd331, %rd4, %rd330;
	ld.local.u8 	%rs469, [%rd331];
	cvt.u64.u16 	%rd332, %rs440;
	and.b64  	%rd333, %rd332, 255;
	add.s64 	%rd334, %rd4, %rd333;
	ld.local.u8 	%rs470, [%rd334];
	cvt.u64.u16 	%rd335, %rs443;
	and.b64  	%rd336, %rd335, 255;
	add.s64 	%rd337, %rd4, %rd336;
	ld.local.u8 	%rs471, [%rd337];
	cvt.u64.u16 	%rd338, %rs446;
	and.b64  	%rd339, %rd338, 255;
	add.s64 	%rd340, %rd4, %rd339;
	ld.local.u8 	%rs472, [%rd340];
	cvt.u64.u16 	%rd341, %rs449;
	and.b64  	%rd342, %rd341, 255;
	add.s64 	%rd343, %rd4, %rd342;
	ld.local.u8 	%rs473, [%rd343];
	cvt.u64.u16 	%rd344, %rs452;
	and.b64  	%rd345, %rd344, 255;
	add.s64 	%rd346, %rd4, %rd345;
	ld.local.u8 	%rs474, [%rd346];
	cvt.u64.u16 	%rd347, %rs455;
	and.b64  	%rd348, %rd347, 255;
	add.s64 	%rd349, %rd4, %rd348;
	ld.local.u8 	%rs475, [%rd349];
	cvt.u64.u16 	%rd350, %rs458;
	and.b64  	%rd351, %rd350, 255;
	add.s64 	%rd352, %rd4, %rd351;
	ld.local.u8 	%rs476, [%rd352];
	cvt.u64.u16 	%rd353, %rs461;
	and.b64  	%rd354, %rd353, 255;
	add.s64 	%rd355, %rd4, %rd354;
	ld.local.u8 	%rs477, [%rd355];
	cvt.u64.u16 	%rd356, %rs462;
	and.b64  	%rd357, %rd356, 255;
	add.s64 	%rd358, %rd5, %rd357;
	ld.local.u8 	%rs478, [%rd358];
	cvt.u64.u16 	%rd359, %rs467;
	and.b64  	%rd360, %rd359, 255;
	add.s64 	%rd361, %rd6, %rd360;
	ld.local.u8 	%rs479, [%rd361];
	xor.b16  	%rs480, %rs479, %rs478;
	add.s64 	%rd362, %rd5, %rd360;
	ld.local.u8 	%rs481, [%rd362];
	cvt.u64.u16 	%rd363, %rs472;
	and.b64  	%rd364, %rd363, 255;
	add.s64 	%rd365, %rd6, %rd364;
	ld.local.u8 	%rs482, [%rd365];
	xor.b16  	%rs483, %rs481, %rs482;
	add.s64 	%rd366, %rd5, %rd364;
	ld.local.u8 	%rs484, [%rd366];
	cvt.u64.u16 	%rd367, %rs477;
	and.b64  	%rd368, %rd367, 255;
	add.s64 	%rd369, %rd6, %rd368;
	ld.local.u8 	%rs485, [%rd369];
	xor.b16  	%rs486, %rs484, %rs485;
	add.s64 	%rd370, %rd6, %rd357;
	ld.local.u8 	%rs487, [%rd370];
	add.s64 	%rd371, %rd5, %rd368;
	ld.local.u8 	%rs488, [%rd371];
	xor.b16  	%rs489, %rs487, %rs488;
	cvt.u64.u16 	%rd372, %rs466;
	and.b64  	%rd373, %rd372, 255;
	add.s64 	%rd374, %rd5, %rd373;
	ld.local.u8 	%rs490, [%rd374];
	cvt.u64.u16 	%rd375, %rs471;
	and.b64  	%rd376, %rd375, 255;
	add.s64 	%rd377, %rd6, %rd376;
	ld.local.u8 	%rs491, [%rd377];
	xor.b16  	%rs492, %rs491, %rs490;
	add.s64 	%rd378, %rd5, %rd376;
	ld.local.u8 	%rs493, [%rd378];
	cvt.u64.u16 	%rd379, %rs476;
	and.b64  	%rd380, %rd379, 255;
	add.s64 	%rd381, %rd6, %rd380;
	ld.local.u8 	%rs494, [%rd381];
	xor.b16  	%rs495, %rs493, %rs494;
	add.s64 	%rd382, %rd5, %rd380;
	ld.local.u8 	%rs496, [%rd382];
	cvt.u64.u16 	%rd383, %rs465;
	and.b64  	%rd384, %rd383, 255;
	add.s64 	%rd385, %rd6, %rd384;
	ld.local.u8 	%rs497, [%rd385];
	xor.b16  	%rs498, %rs496, %rs497;
	add.s64 	%rd386, %rd6, %rd373;
	ld.local.u8 	%rs499, [%rd386];
	add.s64 	%rd387, %rd5, %rd384;
	ld.local.u8 	%rs500, [%rd387];
	xor.b16  	%rs501, %rs499, %rs500;
	cvt.u64.u16 	%rd388, %rs470;
	and.b64  	%rd389, %rd388, 255;
	add.s64 	%rd390, %rd5, %rd389;
	ld.local.u8 	%rs502, [%rd390];
	cvt.u64.u16 	%rd391, %rs475;
	and.b64  	%rd392, %rd391, 255;
	add.s64 	%rd393, %rd6, %rd392;
	ld.local.u8 	%rs503, [%rd393];
	xor.b16  	%rs504, %rs503, %rs502;
	add.s64 	%rd394, %rd5, %rd392;
	ld.local.u8 	%rs505, [%rd394];
	cvt.u64.u16 	%rd395, %rs464;
	and.b64  	%rd396, %rd395, 255;
	add.s64 	%rd397, %rd6, %rd396;
	ld.local.u8 	%rs506, [%rd397];
	xor.b16  	%rs507, %rs505, %rs506;
	add.s64 	%rd398, %rd5, %rd396;
	ld.local.u8 	%rs508, [%rd398];
	cvt.u64.u16 	%rd399, %rs469;
	and.b64  	%rd400, %rd399, 255;
	add.s64 	%rd401, %rd6, %rd400;
	ld.local.u8 	%rs509, [%rd401];
	xor.b16  	%rs510, %rs508, %rs509;
	add.s64 	%rd402, %rd6, %rd389;
	ld.local.u8 	%rs511, [%rd402];
	add.s64 	%rd403, %rd5, %rd400;
	ld.local.u8 	%rs512, [%rd403];
	xor.b16  	%rs513, %rs511, %rs512;
	cvt.u64.u16 	%rd404, %rs474;
	and.b64  	%rd405, %rd404, 255;
	add.s64 	%rd406, %rd5, %rd405;
	ld.local.u8 	%rs514, [%rd406];
	cvt.u64.u16 	%rd407, %rs463;
	and.b64  	%rd408, %rd407, 255;
	add.s64 	%rd409, %rd6, %rd408;
	ld.local.u8 	%rs515, [%rd409];
	xor.b16  	%rs516, %rs515, %rs514;
	add.s64 	%rd410, %rd5, %rd408;
	ld.local.u8 	%rs517, [%rd410];
	cvt.u64.u16 	%rd411, %rs468;
	and.b64  	%rd412, %rd411, 255;
	add.s64 	%rd413, %rd6, %rd412;
	ld.local.u8 	%rs518, [%rd413];
	xor.b16  	%rs519, %rs517, %rs518;
	add.s64 	%rd414, %rd5, %rd412;
	ld.local.u8 	%rs520, [%rd414];
	cvt.u64.u16 	%rd415, %rs473;
	and.b64  	%rd416, %rd415, 255;
	add.s64 	%rd417, %rd6, %rd416;
	ld.local.u8 	%rs521, [%rd417];
	xor.b16  	%rs522, %rs520, %rs521;
	add.s64 	%rd418, %rd6, %rd405;
	ld.local.u8 	%rs523, [%rd418];
	add.s64 	%rd419, %rd5, %rd416;
	ld.local.u8 	%rs524, [%rd419];
	xor.b16  	%rs525, %rs523, %rs524;
	ld.local.v4.b32 	{%r174, %r175, %r176, %r177}, [%rd7+48];
	bfe.u32 	%r178, %r177, 24, 8;
	cvt.u16.u32 	%rs526, %r178;
	bfe.u32 	%r179, %r177, 16, 8;
	cvt.u16.u32 	%rs527, %r179;
	bfe.u32 	%r180, %r177, 8, 8;
	cvt.u16.u32 	%rs528, %r180;
	bfe.u32 	%r181, %r177, 0, 8;
	cvt.u16.u32 	%rs529, %r181;
	bfe.u32 	%r182, %r176, 24, 8;
	cvt.u16.u32 	%rs530, %r182;
	bfe.u32 	%r183, %r176, 16, 8;
	cvt.u16.u32 	%rs531, %r183;
	bfe.u32 	%r184, %r176, 8, 8;
	cvt.u16.u32 	%rs532, %r184;
	bfe.u32 	%r185, %r176, 0, 8;
	cvt.u16.u32 	%rs533, %r185;
	bfe.u32 	%r186, %r175, 24, 8;
	cvt.u16.u32 	%rs534, %r186;
	bfe.u32 	%r187, %r175, 16, 8;
	cvt.u16.u32 	%rs535, %r187;
	bfe.u32 	%r188, %r175, 8, 8;
	cvt.u16.u32 	%rs536, %r188;
	bfe.u32 	%r189, %r175, 0, 8;
	cvt.u16.u32 	%rs537, %r189;
	bfe.u32 	%r190, %r174, 24, 8;
	cvt.u16.u32 	%rs538, %r190;
	bfe.u32 	%r191, %r174, 16, 8;
	cvt.u16.u32 	%rs539, %r191;
	bfe.u32 	%r192, %r174, 8, 8;
	cvt.u16.u32 	%rs540, %r192;
	bfe.u32 	%r193, %r174, 0, 8;
	cvt.u16.u32 	%rs541, %r193;
	xor.b16  	%rs542, %rs480, %rs541;
	xor.b16  	%rs543, %rs542, %rs472;
	xor.b16  	%rs544, %rs543, %rs477;
	xor.b16  	%rs545, %rs483, %rs540;
	xor.b16  	%rs546, %rs545, %rs462;
	xor.b16  	%rs547, %rs546, %rs477;
	xor.b16  	%rs548, %rs486, %rs539;
	xor.b16  	%rs549, %rs548, %rs462;
	xor.b16  	%rs550, %rs549, %rs467;
	xor.b16  	%rs551, %rs489, %rs538;
	xor.b16  	%rs552, %rs551, %rs467;
	xor.b16  	%rs553, %rs552, %rs472;
	xor.b16  	%rs554, %rs492, %rs537;
	xor.b16  	%rs555, %rs554, %rs476;
	xor.b16  	%rs556, %rs555, %rs465;
	xor.b16  	%rs557, %rs495, %rs536;
	xor.b16  	%rs558, %rs557, %rs466;
	xor.b16  	%rs559, %rs558, %rs465;
	xor.b16  	%rs560, %rs498, %rs535;
	xor.b16  	%rs561, %rs560, %rs466;
	xor.b16  	%rs562, %rs561, %rs471;
	xor.b16  	%rs563, %rs501, %rs534;
	xor.b16  	%rs564, %rs563, %rs471;
	xor.b16  	%rs565, %rs564, %rs476;
	xor.b16  	%rs566, %rs504, %rs533;
	xor.b16  	%rs567, %rs566, %rs464;
	xor.b16  	%rs568, %rs567, %rs469;
	xor.b16  	%rs569, %rs507, %rs532;
	xor.b16  	%rs570, %rs569, %rs470;
	xor.b16  	%rs571, %rs570, %rs469;
	xor.b16  	%rs572, %rs510, %rs531;
	xor.b16  	%rs573, %rs572, %rs470;
	xor.b16  	%rs574, %rs573, %rs475;
	xor.b16  	%rs575, %rs513, %rs530;
	xor.b16  	%rs576, %rs575, %rs475;
	xor.b16  	%rs577, %rs576, %rs464;
	xor.b16  	%rs578, %rs516, %rs529;
	xor.b16  	%rs579, %rs578, %rs468;
	xor.b16  	%rs580, %rs579, %rs473;
	xor.b16  	%rs581, %rs519, %rs528;
	xor.b16  	%rs582, %rs581, %rs474;
	xor.b16  	%rs583, %rs582, %rs473;
	xor.b16  	%rs584, %rs522, %rs527;
	xor.b16  	%rs585, %rs584, %rs474;
	xor.b16  	%rs586, %rs585, %rs463;
	xor.b16  	%rs587, %rs525, %rs526;
	xor.b16  	%rs588, %rs587, %rs463;
	xor.b16  	%rs589, %rs588, %rs468;
	cvt.u64.u16 	%rd420, %rs544;
	and.b64  	%rd421, %rd420, 255;
	add.s64 	%rd422, %rd4, %rd421;
	ld.local.u8 	%rs590, [%rd422];
	cvt.u64.u16 	%rd423, %rs547;
	and.b64  	%rd424, %rd423, 255;
	add.s64 	%rd425, %rd4, %rd424;
	ld.local.u8 	%rs591, [%rd425];
	cvt.u64.u16 	%rd426, %rs550;
	and.b64  	%rd427, %rd426, 255;
	add.s64 	%rd428, %rd4, %rd427;
	ld.local.u8 	%rs592, [%rd428];
	cvt.u64.u16 	%rd429, %rs553;
	and.b64  	%rd430, %rd429, 255;
	add.s64 	%rd431, %rd4, %rd430;
	ld.local.u8 	%rs593, [%rd431];
	cvt.u64.u16 	%rd432, %rs556;
	and.b64  	%rd433, %rd432, 255;
	add.s64 	%rd434, %rd4, %rd433;
	ld.local.u8 	%rs594, [%rd434];
	cvt.u64.u16 	%rd435, %rs559;
	and.b64  	%rd436, %rd435, 255;
	add.s64 	%rd437, %rd4, %rd436;
	ld.local.u8 	%rs595, [%rd437];
	cvt.u64.u16 	%rd438, %rs562;
	and.b64  	%rd439, %rd438, 255;
	add.s64 	%rd440, %rd4, %rd439;
	ld.local.u8 	%rs596, [%rd440];
	cvt.u64.u16 	%rd441, %rs565;
	and.b64  	%rd442, %rd441, 255;
	add.s64 	%rd443, %rd4, %rd442;
	ld.local.u8 	%rs597, [%rd443];
	cvt.u64.u16 	%rd444, %rs568;
	and.b64  	%rd445, %rd444, 255;
	add.s64 	%rd446, %rd4, %rd445;
	ld.local.u8 	%rs598, [%rd446];
	cvt.u64.u16 	%rd447, %rs571;
	and.b64  	%rd448, %rd447, 255;
	add.s64 	%rd449, %rd4, %rd448;
	ld.local.u8 	%rs599, [%rd449];
	cvt.u64.u16 	%rd450, %rs574;
	and.b64  	%rd451, %rd450, 255;
	add.s64 	%rd452, %rd4, %rd451;
	ld.local.u8 	%rs600, [%rd452];
	cvt.u64.u16 	%rd453, %rs577;
	and.b64  	%rd454, %rd453, 255;
	add.s64 	%rd455, %rd4, %rd454;
	ld.local.u8 	%rs601, [%rd455];
	cvt.u64.u16 	%rd456, %rs580;
	and.b64  	%rd457, %rd456, 255;
	add.s64 	%rd458, %rd4, %rd457;
	ld.local.u8 	%rs602, [%rd458];
	cvt.u64.u16 	%rd459, %rs583;
	and.b64  	%rd460, %rd459, 255;
	add.s64 	%rd461, %rd4, %rd460;
	ld.local.u8 	%rs603, [%rd461];
	cvt.u64.u16 	%rd462, %rs586;
	and.b64  	%rd463, %rd462, 255;
	add.s64 	%rd464, %rd4, %rd463;
	ld.local.u8 	%rs604, [%rd464];
	cvt.u64.u16 	%rd465, %rs589;
	and.b64  	%rd466, %rd465, 255;
	add.s64 	%rd467, %rd4, %rd466;
	ld.local.u8 	%rs605, [%rd467];
	cvt.u64.u16 	%rd468, %rs590;
	and.b64  	%rd469, %rd468, 255;
	add.s64 	%rd470, %rd5, %rd469;
	ld.local.u8 	%rs606, [%rd470];
	cvt.u64.u16 	%rd471, %rs595;
	and.b64  	%rd472, %rd471, 255;
	add.s64 	%rd473, %rd6, %rd472;
	ld.local.u8 	%rs607, [%rd473];
	xor.b16  	%rs608, %rs607, %rs606;
	add.s64 	%rd474, %rd5, %rd472;
	ld.local.u8 	%rs609, [%rd474];
	cvt.u64.u16 	%rd475, %rs600;
	and.b64  	%rd476, %rd475, 255;
	add.s64 	%rd477, %rd6, %rd476;
	ld.local.u8 	%rs610, [%rd477];
	xor.b16  	%rs611, %rs609, %rs610;
	add.s64 	%rd478, %rd5, %rd476;
	ld.local.u8 	%rs612, [%rd478];
	cvt.u64.u16 	%rd479, %rs605;
	and.b64  	%rd480, %rd479, 255;
	add.s64 	%rd481, %rd6, %rd480;
	ld.local.u8 	%rs613, [%rd481];
	xor.b16  	%rs614, %rs612, %rs613;
	add.s64 	%rd482, %rd6, %rd469;
	ld.local.u8 	%rs615, [%rd482];
	add.s64 	%rd483, %rd5, %rd480;
	ld.local.u8 	%rs616, [%rd483];
	xor.b16  	%rs617, %rs615, %rs616;
	cvt.u64.u16 	%rd484, %rs594;
	and.b64  	%rd485, %rd484, 255;
	add.s64 	%rd486, %rd5, %rd485;
	ld.local.u8 	%rs618, [%rd486];
	cvt.u64.u16 	%rd487, %rs599;
	and.b64  	%rd488, %rd487, 255;
	add.s64 	%rd489, %rd6, %rd488;
	ld.local.u8 	%rs619, [%rd489];
	xor.b16  	%rs620, %rs619, %rs618;
	add.s64 	%rd490, %rd5, %rd488;
	ld.local.u8 	%rs621, [%rd490];
	cvt.u64.u16 	%rd491, %rs604;
	and.b64  	%rd492, %rd491, 255;
	add.s64 	%rd493, %rd6, %rd492;
	ld.local.u8 	%rs622, [%rd493];
	xor.b16  	%rs623, %rs621, %rs622;
	add.s64 	%rd494, %rd5, %rd492;
	ld.local.u8 	%rs624, [%rd494];
	cvt.u64.u16 	%rd495, %rs593;
	and.b64  	%rd496, %rd495, 255;
	add.s64 	%rd497, %rd6, %rd496;
	ld.local.u8 	%rs625, [%rd497];
	xor.b16  	%rs626, %rs624, %rs625;
	add.s64 	%rd498, %rd6, %rd485;
	ld.local.u8 	%rs627, [%rd498];
	add.s64 	%rd499, %rd5, %rd496;
	ld.local.u8 	%rs628, [%rd499];
	xor.b16  	%rs629, %rs627, %rs628;
	cvt.u64.u16 	%rd500, %rs598;
	and.b64  	%rd501, %rd500, 255;
	add.s64 	%rd502, %rd5, %rd501;
	ld.local.u8 	%rs630, [%rd502];
	cvt.u64.u16 	%rd503, %rs603;
	and.b64  	%rd504, %rd503, 255;
	add.s64 	%rd505, %rd6, %rd504;
	ld.local.u8 	%rs631, [%rd505];
	xor.b16  	%rs632, %rs631, %rs630;
	add.s64 	%rd506, %rd5, %rd504;
	ld.local.u8 	%rs633, [%rd506];
	cvt.u64.u16 	%rd507, %rs592;
	and.b64  	%rd508, %rd507, 255;
	add.s64 	%rd509, %rd6, %rd508;
	ld.local.u8 	%rs634, [%rd509];
	xor.b16  	%rs635, %rs633, %rs634;
	add.s64 	%rd510, %rd5, %rd508;
	ld.local.u8 	%rs636, [%rd510];
	cvt.u64.u16 	%rd511, %rs597;
	and.b64  	%rd512, %rd511, 255;
	add.s64 	%rd513, %rd6, %rd512;
	ld.local.u8 	%rs637, [%rd513];
	xor.b16  	%rs638, %rs636, %rs637;
	add.s64 	%rd514, %rd6, %rd501;
	ld.local.u8 	%rs639, [%rd514];
	add.s64 	%rd515, %rd5, %rd512;
	ld.local.u8 	%rs640, [%rd515];
	xor.b16  	%rs641, %rs639, %rs640;
	cvt.u64.u16 	%rd516, %rs602;
	and.b64  	%rd517, %rd516, 255;
	add.s64 	%rd518, %rd5, %rd517;
	ld.local.u8 	%rs642, [%rd518];
	cvt.u64.u16 	%rd519, %rs591;
	and.b64  	%rd520, %rd519, 255;
	add.s64 	%rd521, %rd6, %rd520;
	ld.local.u8 	%rs643, [%rd521];
	xor.b16  	%rs644, %rs643, %rs642;
	add.s64 	%rd522, %rd5, %rd520;
	ld.local.u8 	%rs645, [%rd522];
	cvt.u64.u16 	%rd523, %rs596;
	and.b64  	%rd524, %rd523, 255;
	add.s64 	%rd525, %rd6, %rd524;
	ld.local.u8 	%rs646, [%rd525];
	xor.b16  	%rs647, %rs645, %rs646;
	add.s64 	%rd526, %rd5, %rd524;
	ld.local.u8 	%rs648, [%rd526];
	cvt.u64.u16 	%rd527, %rs601;
	and.b64  	%rd528, %rd527, 255;
	add.s64 	%rd529, %rd6, %rd528;
	ld.local.u8 	%rs649, [%rd529];
	xor.b16  	%rs650, %rs648, %rs649;
	add.s64 	%rd530, %rd6, %rd517;
	ld.local.u8 	%rs651, [%rd530];
	add.s64 	%rd531, %rd5, %rd528;
	ld.local.u8 	%rs652, [%rd531];
	xor.b16  	%rs653, %rs651, %rs652;
	ld.local.v4.b32 	{%r194, %r195, %r196, %r197}, [%rd7+64];
	bfe.u32 	%r198, %r197, 24, 8;
	cvt.u16.u32 	%rs654, %r198;
	bfe.u32 	%r199, %r197, 16, 8;
	cvt.u16.u32 	%rs655, %r199;
	bfe.u32 	%r200, %r197, 8, 8;
	cvt.u16.u32 	%rs656, %r200;
	bfe.u32 	%r201, %r197, 0, 8;
	cvt.u16.u32 	%rs657, %r201;
	bfe.u32 	%r202, %r196, 24, 8;
	cvt.u16.u32 	%rs658, %r202;
	bfe.u32 	%r203, %r196, 16, 8;
	cvt.u16.u32 	%rs659, %r203;
	bfe.u32 	%r204, %r196, 8, 8;
	cvt.u16.u32 	%rs660, %r204;
	bfe.u32 	%r205, %r196, 0, 8;
	cvt.u16.u32 	%rs661, %r205;
	bfe.u32 	%r206, %r195, 24, 8;
	cvt.u16.u32 	%rs662, %r206;
	bfe.u32 	%r207, %r195, 16, 8;
	cvt.u16.u32 	%rs663, %r207;
	bfe.u32 	%r208, %r195, 8, 8;
	cvt.u16.u32 	%rs664, %r208;
	bfe.u32 	%r209, %r195, 0, 8;
	cvt.u16.u32 	%rs665, %r209;
	bfe.u32 	%r210, %r194, 24, 8;
	cvt.u16.u32 	%rs666, %r210;
	bfe.u32 	%r211, %r194, 16, 8;
	cvt.u16.u32 	%rs667, %r211;
	bfe.u32 	%r212, %r194, 8, 8;
	cvt.u16.u32 	%rs668, %r212;
	bfe.u32 	%r213, %r194, 0, 8;
	cvt.u16.u32 	%rs669, %r213;
	xor.b16  	%rs670, %rs608, %rs669;
	xor.b16  	%rs671, %rs670, %rs600;
	xor.b16  	%rs672, %rs671, %rs605;
	xor.b16  	%rs673, %rs611, %rs668;
	xor.b16  	%rs674, %rs673, %rs590;
	xor.b16  	%rs675, %rs674, %rs605;
	xor.b16  	%rs676, %rs614, %rs667;
	xor.b16  	%rs677, %rs676, %rs590;
	xor.b16  	%rs678, %rs677, %rs595;
	xor.b16  	%rs679, %rs617, %rs666;
	xor.b16  	%rs680, %rs679, %rs595;
	xor.b16  	%rs681, %rs680, %rs600;
	xor.b16  	%rs682, %rs620, %rs665;
	xor.b16  	%rs683, %rs682, %rs604;
	xor.b16  	%rs684, %rs683, %rs593;
	xor.b16  	%rs685, %rs623, %rs664;
	xor.b16  	%rs686, %rs685, %rs594;
	xor.b16  	%rs687, %rs686, %rs593;
	xor.b16  	%rs688, %rs626, %rs663;
	xor.b16  	%rs689, %rs688, %rs594;
	xor.b16  	%rs690, %rs689, %rs599;
	xor.b16  	%rs691, %rs629, %rs662;
	xor.b16  	%rs692, %rs691, %rs599;
	xor.b16  	%rs693, %rs692, %rs604;
	xor.b16  	%rs694, %rs632, %rs661;
	xor.b16  	%rs695, %rs694, %rs592;
	xor.b16  	%rs696, %rs695, %rs597;
	xor.b16  	%rs697, %rs635, %rs660;
	xor.b16  	%rs698, %rs697, %rs598;
	xor.b16  	%rs699, %rs698, %rs597;
	xor.b16  	%rs700, %rs638, %rs659;
	xor.b16  	%rs701, %rs700, %rs598;
	xor.b16  	%rs702, %rs701, %rs603;
	xor.b16  	%rs703, %rs641, %rs658;
	xor.b16  	%rs704, %rs703, %rs603;
	xor.b16  	%rs705, %rs704, %rs592;
	xor.b16  	%rs706, %rs644, %rs657;
	xor.b16  	%rs707, %rs706, %rs596;
	xor.b16  	%rs708, %rs707, %rs601;
	xor.b16  	%rs709, %rs647, %rs656;
	xor.b16  	%rs710, %rs709, %rs602;
	xor.b16  	%rs711, %rs710, %rs601;
	xor.b16  	%rs712, %rs650, %rs655;
	xor.b16  	%rs713, %rs712, %rs602;
	xor.b16  	%rs714, %rs713, %rs591;
	xor.b16  	%rs715, %rs653, %rs654;
	xor.b16  	%rs716, %rs715, %rs591;
	xor.b16  	%rs717, %rs716, %rs596;
	cvt.u64.u16 	%rd532, %rs672;
	and.b64  	%rd533, %rd532, 255;
	add.s64 	%rd534, %rd4, %rd533;
	ld.local.u8 	%rs718, [%rd534];
	cvt.u64.u16 	%rd535, %rs675;
	and.b64  	%rd536, %rd535, 255;
	add.s64 	%rd537, %rd4, %rd536;
	ld.local.u8 	%rs719, [%rd537];
	cvt.u64.u16 	%rd538, %rs678;
	and.b64  	%rd539, %rd538, 255;
	add.s64 	%rd540, %rd4, %rd539;
	ld.local.u8 	%rs720, [%rd540];
	cvt.u64.u16 	%rd541, %rs681;
	and.b64  	%rd542, %rd541, 255;
	add.s64 	%rd543, %rd4, %rd542;
	ld.local.u8 	%rs721, [%rd543];
	cvt.u64.u16 	%rd544, %rs684;
	and.b64  	%rd545, %rd544, 255;
	add.s64 	%rd546, %rd4, %rd545;
	ld.local.u8 	%rs722, [%rd546];
	cvt.u64.u16 	%rd547, %rs687;
	and.b64  	%rd548, %rd547, 255;
	add.s64 	%rd549, %rd4, %rd548;
	ld.local.u8 	%rs723, [%rd549];
	cvt.u64.u16 	%rd550, %rs690;
	and.b64  	%rd551, %rd550, 255;
	add.s64 	%rd552, %rd4, %rd551;
	ld.local.u8 	%rs724, [%rd552];
	cvt.u64.u16 	%rd553, %rs693;
	and.b64  	%rd554, %rd553, 255;
	add.s64 	%rd555, %rd4, %rd554;
	ld.local.u8 	%rs725, [%rd555];
	cvt.u64.u16 	%rd556, %rs696;
	and.b64  	%rd557, %rd556, 255;
	add.s64 	%rd558, %rd4, %rd557;
	ld.local.u8 	%rs726, [%rd558];
	cvt.u64.u16 	%rd559, %rs699;
	and.b64  	%rd560, %rd559, 255;
	add.s64 	%rd561, %rd4, %rd560;
	ld.local.u8 	%rs727, [%rd561];
	cvt.u64.u16 	%rd562, %rs702;
	and.b64  	%rd563, %rd562, 255;
	add.s64 	%rd564, %rd4, %rd563;
	ld.local.u8 	%rs728, [%rd564];
	cvt.u64.u16 	%rd565, %rs705;
	and.b64  	%rd566, %rd565, 255;
	add.s64 	%rd567, %rd4, %rd566;
	ld.local.u8 	%rs729, [%rd567];
	cvt.u64.u16 	%rd568, %rs708;
	and.b64  	%rd569, %rd568, 255;
	add.s64 	%rd570, %rd4, %rd569;
	ld.local.u8 	%rs730, [%rd570];
	cvt.u64.u16 	%rd571, %rs711;
	and.b64  	%rd572, %rd571, 255;
	add.s64 	%rd573, %rd4, %rd572;
	ld.local.u8 	%rs731, [%rd573];
	cvt.u64.u16 	%rd574, %rs714;
	and.b64  	%rd575, %rd574, 255;
	add.s64 	%rd576, %rd4, %rd575;
	ld.local.u8 	%rs732, [%rd576];
	cvt.u64.u16 	%rd577, %rs717;
	and.b64  	%rd578, %rd577, 255;
	add.s64 	%rd579, %rd4, %rd578;
	ld.local.u8 	%rs733, [%rd579];
	cvt.u64.u16 	%rd580, %rs718;
	and.b64  	%rd581, %rd580, 255;
	add.s64 	%rd582, %rd5, %rd581;
	ld.local.u8 	%rs734, [%rd582];
	cvt.u64.u16 	%rd583, %rs723;
	and.b64  	%rd584, %rd583, 255;
	add.s64 	%rd585, %rd6, %rd584;
	ld.local.u8 	%rs735, [%rd585];
	xor.b16  	%rs736, %rs735, %rs734;
	add.s64 	%rd586, %rd5, %rd584;
	ld.local.u8 	%rs737, [%rd586];
	cvt.u64.u16 	%rd587, %rs728;
	and.b64  	%rd588, %rd587, 255;
	add.s64 	%rd589, %rd6, %rd588;
	ld.local.u8 	%rs738, [%rd589];
	xor.b16  	%rs739, %rs737, %rs738;
	add.s64 	%rd590, %rd5, %rd588;
	ld.local.u8 	%rs740, [%rd590];
	cvt.u64.u16 	%rd591, %rs733;
	and.b64  	%rd592, %rd591, 255;
	add.s64 	%rd593, %rd6, %rd592;
	ld.local.u8 	%rs741, [%rd593];
	xor.b16  	%rs742, %rs740, %rs741;
	add.s64 	%rd594, %rd6, %rd581;
	ld.local.u8 	%rs743, [%rd594];
	add.s64 	%rd595, %rd5, %rd592;
	ld.local.u8 	%rs744, [%rd595];
	xor.b16  	%rs745, %rs743, %rs744;
	cvt.u64.u16 	%rd596, %rs722;
	and.b64  	%rd597, %rd596, 255;
	add.s64 	%rd598, %rd5, %rd597;
	ld.local.u8 	%rs746, [%rd598];
	cvt.u64.u16 	%rd599, %rs727;
	and.b64  	%rd600, %rd599, 255;
	add.s64 	%rd601, %rd6, %rd600;
	ld.local.u8 	%rs747, [%rd601];
	xor.b16  	%rs748, %rs747, %rs746;
	add.s64 	%rd602, %rd5, %rd600;
	ld.local.u8 	%rs749, [%rd602];
	cvt.u64.u16 	%rd603, %rs732;
	and.b64  	%rd604, %rd603, 255;
	add.s64 	%rd605, %rd6, %rd604;
	ld.local.u8 	%rs750, [%rd605];
	xor.b16  	%rs751, %rs749, %rs750;
	add.s64 	%rd606, %rd5, %rd604;
	ld.local.u8 	%rs752, [%rd606];
	cvt.u64.u16 	%rd607, %rs721;
	and.b64  	%rd608, %rd607, 255;
	add.s64 	%rd609, %rd6, %rd608;
	ld.local.u8 	%rs753, [%rd609];
	xor.b16  	%rs754, %rs752, %rs753;
	add.s64 	%rd610, %rd6, %rd597;
	ld.local.u8 	%rs755, [%rd610];
	add.s64 	%rd611, %rd5, %rd608;
	ld.local.u8 	%rs756, [%rd611];
	xor.b16  	%rs757, %rs755, %rs756;
	cvt.u64.u16 	%rd612, %rs726;
	and.b64  	%rd613, %rd612, 255;
	add.s64 	%rd614, %rd5, %rd613;
	ld.local.u8 	%rs758, [%rd614];
	cvt.u64.u16 	%rd615, %rs731;
	and.b64  	%rd616, %rd615, 255;
	add.s64 	%rd617, %rd6, %rd616;
	ld.local.u8 	%rs759, [%rd617];
	xor.b16  	%rs760, %rs759, %rs758;
	add.s64 	%rd618, %rd5, %rd616;
	ld.local.u8 	%rs761, [%rd618];
	cvt.u64.u16 	%rd619, %rs720;
	and.b64  	%rd620, %rd619, 255;
	add.s64 	%rd621, %rd6, %rd620;
	ld.local.u8 	%rs762, [%rd621];
	xor.b16  	%rs763, %rs761, %rs762;
	add.s64 	%rd622, %rd5, %rd620;
	ld.local.u8 	%rs764, [%rd622];
	cvt.u64.u16 	%rd623, %rs725;
	and.b64  	%rd624, %rd623, 255;
	add.s64 	%rd625, %rd6, %rd624;
	ld.local.u8 	%rs765, [%rd625];
	xor.b16  	%rs766, %rs764, %rs765;
	add.s64 	%rd626, %rd6, %rd613;
	ld.local.u8 	%rs767, [%rd626];
	add.s64 	%rd627, %rd5, %rd624;
	ld.local.u8 	%rs768, [%rd627];
	xor.b16  	%rs769, %rs767, %rs768;
	cvt.u64.u16 	%rd628, %rs730;
	and.b64  	%rd629, %rd628, 255;
	add.s64 	%rd630, %rd5, %rd629;
	ld.local.u8 	%rs770, [%rd630];
	cvt.u64.u16 	%rd631, %rs719;
	and.b64  	%rd632, %rd631, 255;
	add.s64 	%rd633, %rd6, %rd632;
	ld.local.u8 	%rs771, [%rd633];
	xor.b16  	%rs772, %rs771, %rs770;
	add.s64 	%rd634, %rd5, %rd632;
	ld.local.u8 	%rs773, [%rd634];
	cvt.u64.u16 	%rd635, %rs724;
	and.b64  	%rd636, %rd635, 255;
	add.s64 	%rd637, %rd6, %rd636;
	ld.local.u8 	%rs774, [%rd637];
	xor.b16  	%rs775, %rs773, %rs774;
	add.s64 	%rd638, %rd5, %rd636;
	ld.local.u8 	%rs776, [%rd638];
	cvt.u64.u16 	%rd639, %rs729;
	and.b64  	%rd640, %rd639, 255;
	add.s64 	%rd641, %rd6, %rd640;
	ld.local.u8 	%rs777, [%rd641];
	xor.b16  	%rs778, %rs776, %rs777;
	add.s64 	%rd642, %rd6, %rd629;
	ld.local.u8 	%rs779, [%rd642];
	add.s64 	%rd643, %rd5, %rd640;
	ld.local.u8 	%rs780, [%rd643];
	xor.b16  	%rs781, %rs779, %rs780;
	ld.local.v4.b32 	{%r214, %r215, %r216, %r217}, [%rd7+80];
	bfe.u32 	%r218, %r217, 24, 8;
	cvt.u16.u32 	%rs782, %r218;
	bfe.u32 	%r219, %r217, 16, 8;
	cvt.u16.u32 	%rs783, %r219;
	bfe.u32 	%r220, %r217, 8, 8;
	cvt.u16.u32 	%rs784, %r220;
	bfe.u32 	%r221, %r217, 0, 8;
	cvt.u16.u32 	%rs785, %r221;
	bfe.u32 	%r222, %r216, 24, 8;
	cvt.u16.u32 	%rs786, %r222;
	bfe.u32 	%r223, %r216, 16, 8;
	cvt.u16.u32 	%rs787, %r223;
	bfe.u32 	%r224, %r216, 8, 8;
	cvt.u16.u32 	%rs788, %r224;
	bfe.u32 	%r225, %r216, 0, 8;
	cvt.u16.u32 	%rs789, %r225;
	bfe.u32 	%r226, %r215, 24, 8;
	cvt.u16.u32 	%rs790, %r226;
	bfe.u32 	%r227, %r215, 16, 8;
	cvt.u16.u32 	%rs791, %r227;
	bfe.u32 	%r228, %r215, 8, 8;
	cvt.u16.u32 	%rs792, %r228;
	bfe.u32 	%r229, %r215, 0, 8;
	cvt.u16.u32 	%rs793, %r229;
	bfe.u32 	%r230, %r214, 24, 8;
	cvt.u16.u32 	%rs794, %r230;
	bfe.u32 	%r231, %r214, 16, 8;
	cvt.u16.u32 	%rs795, %r231;
	bfe.u32 	%r232, %r214, 8, 8;
	cvt.u16.u32 	%rs796, %r232;
	bfe.u32 	%r233, %r214, 0, 8;
	cvt.u16.u32 	%rs797, %r233;
	xor.b16  	%rs798, %rs736, %rs797;
	xor.b16  	%rs799, %rs798, %rs728;
	xor.b16  	%rs800, %rs799, %rs733;
	xor.b16  	%rs801, %rs739, %rs796;
	xor.b16  	%rs802, %rs801, %rs718;
	xor.b16  	%rs803, %rs802, %rs733;
	xor.b16  	%rs804, %rs742, %rs795;
	xor.b16  	%rs805, %rs804, %rs718;
	xor.b16  	%rs806, %rs805, %rs723;
	xor.b16  	%rs807, %rs745, %rs794;
	xor.b16  	%rs808, %rs807, %rs723;
	xor.b16  	%rs809, %rs808, %rs728;
	xor.b16  	%rs810, %rs748, %rs793;
	xor.b16  	%rs811, %rs810, %rs732;
	xor.b16  	%rs812, %rs811, %rs721;
	xor.b16  	%rs813, %rs751, %rs792;
	xor.b16  	%rs814, %rs813, %rs722;
	xor.b16  	%rs815, %rs814, %rs721;
	xor.b16  	%rs816, %rs754, %rs791;
	xor.b16  	%rs817, %rs816, %rs722;
	xor.b16  	%rs818, %rs817, %rs727;
	xor.b16  	%rs819, %rs757, %rs790;
	xor.b16  	%rs820, %rs819, %rs727;
	xor.b16  	%rs821, %rs820, %rs732;
	xor.b16  	%rs822, %rs760, %rs789;
	xor.b16  	%rs823, %rs822, %rs720;
	xor.b16  	%rs824, %rs823, %rs725;
	xor.b16  	%rs825, %rs763, %rs788;
	xor.b16  	%rs826, %rs825, %rs726;
	xor.b16  	%rs827, %rs826, %rs725;
	xor.b16  	%rs828, %rs766, %rs787;
	xor.b16  	%rs829, %rs828, %rs726;
	xor.b16  	%rs830, %rs829, %rs731;
	xor.b16  	%rs831, %rs769, %rs786;
	xor.b16  	%rs832, %rs831, %rs731;
	xor.b16  	%rs833, %rs832, %rs720;
	xor.b16  	%rs834, %rs772, %rs785;
	xor.b16  	%rs835, %rs834, %rs724;
	xor.b16  	%rs836, %rs835, %rs729;
	xor.b16  	%rs837, %rs775, %rs784;
	xor.b16  	%rs838, %rs837, %rs730;
	xor.b16  	%rs839, %rs838, %rs729;
	xor.b16  	%rs840, %rs778, %rs783;
	xor.b16  	%rs841, %rs840, %rs730;
	xor.b16  	%rs842, %rs841, %rs719;
	xor.b16  	%rs843, %rs781, %rs782;
	xor.b16  	%rs844, %rs843, %rs719;
	xor.b16  	%rs845, %rs844, %rs724;
	cvt.u64.u16 	%rd644, %rs800;
	and.b64  	%rd645, %rd644, 255;
	add.s64 	%rd646, %rd4, %rd645;
	ld.local.u8 	%rs846, [%rd646];
	cvt.u64.u16 	%rd647, %rs803;
	and.b64  	%rd648, %rd647, 255;
	add.s64 	%rd649, %rd4, %rd648;
	ld.local.u8 	%rs847, [%rd649];
	cvt.u64.u16 	%rd650, %rs806;
	and.b64  	%rd651, %rd650, 255;
	add.s64 	%rd652, %rd4, %rd651;
	ld.local.u8 	%rs848, [%rd652];
	cvt.u64.u16 	%rd653, %rs809;
	and.b64  	%rd654, %rd653, 255;
	add.s64 	%rd655, %rd4, %rd654;
	ld.local.u8 	%rs849, [%rd655];
	cvt.u64.u16 	%rd656, %rs812;
	and.b64  	%rd657, %rd656, 255;
	add.s64 	%rd658, %rd4, %rd657;
	ld.local.u8 	%rs850, [%rd658];
	cvt.u64.u16 	%rd659, %rs815;
	and.b64  	%rd660, %rd659, 255;
	add.s64 	%rd661, %rd4, %rd660;
	ld.local.u8 	%rs851, [%rd661];
	cvt.u64.u16 	%rd662, %rs818;
	and.b64  	%rd663, %rd662, 255;
	add.s64 	%rd664, %rd4, %rd663;
	ld.local.u8 	%rs852, [%rd664];
	cvt.u64.u16 	%rd665, %rs821;
	and.b64  	%rd666, %rd665, 255;
	add.s64 	%rd667, %rd4, %rd666;
	ld.local.u8 	%rs853, [%rd667];
	cvt.u64.u16 	%rd668, %rs824;
	and.b64  	%rd669, %rd668, 255;
	add.s64 	%rd670, %rd4, %rd669;
	ld.local.u8 	%rs854, [%rd670];
	cvt.u64.u16 	%rd671, %rs827;
	and.b64  	%rd672, %rd671, 255;
	add.s64 	%rd673, %rd4, %rd672;
	ld.local.u8 	%rs855, [%rd673];
	cvt.u64.u16 	%rd674, %rs830;
	and.b64  	%rd675, %rd674, 255;
	add.s64 	%rd676, %rd4, %rd675;
	ld.local.u8 	%rs856, [%rd676];
	cvt.u64.u16 	%rd677, %rs833;
	and.b64  	%rd678, %rd677, 255;
	add.s64 	%rd679, %rd4, %rd678;
	ld.local.u8 	%rs857, [%rd679];
	cvt.u64.u16 	%rd680, %rs836;
	and.b64  	%rd681, %rd680, 255;
	add.s64 	%rd682, %rd4, %rd681;
	ld.local.u8 	%rs858, [%rd682];
	cvt.u64.u16 	%rd683, %rs839;
	and.b64  	%rd684, %rd683, 255;
	add.s64 	%rd685, %rd4, %rd684;
	ld.local.u8 	%rs859, [%rd685];
	cvt.u64.u16 	%rd686, %rs842;
	and.b64  	%rd687, %rd686, 255;
	add.s64 	%rd688, %rd4, %rd687;
	ld.local.u8 	%rs860, [%rd688];
	cvt.u64.u16 	%rd689, %rs845;
	and.b64  	%rd690, %rd689, 255;
	add.s64 	%rd691, %rd4, %rd690;
	ld.local.u8 	%rs861, [%rd691];
	cvt.u64.u16 	%rd692, %rs846;
	and.b64  	%rd693, %rd692, 255;
	add.s64 	%rd694, %rd5, %rd693;
	ld.local.u8 	%rs862, [%rd694];
	cvt.u64.u16 	%rd695, %rs851;
	and.b64  	%rd696, %rd695, 255;
	add.s64 	%rd697, %rd6, %rd696;
	ld.local.u8 	%rs863, [%rd697];
	xor.b16  	%rs864, %rs863, %rs862;
	add.s64 	%rd698, %rd5, %rd696;
	ld.local.u8 	%rs865, [%rd698];
	cvt.u64.u16 	%rd699, %rs856;
	and.b64  	%rd700, %rd699, 255;
	add.s64 	%rd701, %rd6, %rd700;
	ld.local.u8 	%rs866, [%rd701];
	xor.b16  	%rs867, %rs865, %rs866;
	add.s64 	%rd702, %rd5, %rd700;
	ld.local.u8 	%rs868, [%rd702];
	cvt.u64.u16 	%rd703, %rs861;
	and.b64  	%rd704, %rd703, 255;
	add.s64 	%rd705, %rd6, %rd704;
	ld.local.u8 	%rs869, [%rd705];
	xor.b16  	%rs870, %rs868, %rs869;
	add.s64 	%rd706, %rd6, %rd693;
	ld.local.u8 	%rs871, [%rd706];
	add.s64 	%rd707, %rd5, %rd704;
	ld.local.u8 	%rs872, [%rd707];
	xor.b16  	%rs873, %rs871, %rs872;
	cvt.u64.u16 	%rd708, %rs850;
	and.b64  	%rd709, %rd708, 255;
	add.s64 	%rd710, %rd5, %rd709;
	ld.local.u8 	%rs874, [%rd710];
	cvt.u64.u16 	%rd711, %rs855;
	and.b64  	%rd712, %rd711, 255;
	add.s64 	%rd713, %rd6, %rd712;
	ld.local.u8 	%rs875, [%rd713];
	xor.b16  	%rs876, %rs875, %rs874;
	add.s64 	%rd714, %rd5, %rd712;
	ld.local.u8 	%rs877, [%rd714];
	cvt.u64.u16 	%rd715, %rs860;
	and.b64  	%rd716, %rd715, 255;
	add.s64 	%rd717, %rd6, %rd716;
	ld.local.u8 	%rs878, [%rd717];
	xor.b16  	%rs879, %rs877, %rs878;
	add.s64 	%rd718, %rd5, %rd716;
	ld.local.u8 	%rs880, [%rd718];
	cvt.u64.u16 	%rd719, %rs849;
	and.b64  	%rd720, %rd719, 255;
	add.s64 	%rd721, %rd6, %rd720;
	ld.local.u8 	%rs881, [%rd721];
	xor.b16  	%rs882, %rs880, %rs881;
	add.s64 	%rd722, %rd6, %rd709;
	ld.local.u8 	%rs883, [%rd722];
	add.s64 	%rd723, %rd5, %rd720;
	ld.local.u8 	%rs884, [%rd723];
	xor.b16  	%rs885, %rs883, %rs884;
	cvt.u64.u16 	%rd724, %rs854;
	and.b64  	%rd725, %rd724, 255;
	add.s64 	%rd726, %rd5, %rd725;
	ld.local.u8 	%rs886, [%rd726];
	cvt.u64.u16 	%rd727, %rs859;
	and.b64  	%rd728, %rd727, 255;
	add.s64 	%rd729, %rd6, %rd728;
	ld.local.u8 	%rs887, [%rd729];
	xor.b16  	%rs888, %rs887, %rs886;
	add.s64 	%rd730, %rd5, %rd728;
	ld.local.u8 	%rs889, [%rd730];
	cvt.u64.u16 	%rd731, %rs848;
	and.b64  	%rd732, %rd731, 255;
	add.s64 	%rd733, %rd6, %rd732;
	ld.local.u8 	%rs890, [%rd733];
	xor.b16  	%rs891, %rs889, %rs890;
	add.s64 	%rd734, %rd5, %rd732;
	ld.local.u8 	%rs892, [%rd734];
	cvt.u64.u16 	%rd735, %rs853;
	and.b64  	%rd736, %rd735, 255;
	add.s64 	%rd737, %rd6, %rd736;
	ld.local.u8 	%rs893, [%rd737];
	xor.b16  	%rs894, %rs892, %rs893;
	add.s64 	%rd738, %rd6, %rd725;
	ld.local.u8 	%rs895, [%rd738];
	add.s64 	%rd739, %rd5, %rd736;
	ld.local.u8 	%rs896, [%rd739];
	xor.b16  	%rs897, %rs895, %rs896;
	cvt.u64.u16 	%rd740, %rs858;
	and.b64  	%rd741, %rd740, 255;
	add.s64 	%rd742, %rd5, %rd741;
	ld.local.u8 	%rs898, [%rd742];
	cvt.u64.u16 	%rd743, %rs847;
	and.b64  	%rd744, %rd743, 255;
	add.s64 	%rd745, %rd6, %rd744;
	ld.local.u8 	%rs899, [%rd745];
	xor.b16  	%rs900, %rs899, %rs898;
	add.s64 	%rd746, %rd5, %rd744;
	ld.local.u8 	%rs901, [%rd746];
	cvt.u64.u16 	%rd747, %rs852;
	and.b64  	%rd748, %rd747, 255;
	add.s64 	%rd749, %rd6, %rd748;
	ld.local.u8 	%rs902, [%rd749];
	xor.b16  	%rs903, %rs901, %rs902;
	add.s64 	%rd750, %rd5, %rd748;
	ld.local.u8 	%rs904, [%rd750];
	cvt.u64.u16 	%rd751, %rs857;
	and.b64  	%rd752, %rd751, 255;
	add.s64 	%rd753, %rd6, %rd752;
	ld.local.u8 	%rs905, [%rd753];
	xor.b16  	%rs906, %rs904, %rs905;
	add.s64 	%rd754, %rd6, %rd741;
	ld.local.u8 	%rs907, [%rd754];
	add.s64 	%rd755, %rd5, %rd752;
	ld.local.u8 	%rs908, [%rd755];
	xor.b16  	%rs909, %rs907, %rs908;
	ld.local.v4.b32 	{%r234, %r235, %r236, %r237}, [%rd7+96];
	bfe.u32 	%r238, %r237, 24, 8;
	cvt.u16.u32 	%rs910, %r238;
	bfe.u32 	%r239, %r237, 16, 8;
	cvt.u16.u32 	%rs911, %r239;
	bfe.u32 	%r240, %r237, 8, 8;
	cvt.u16.u32 	%rs912, %r240;
	bfe.u32 	%r241, %r237, 0, 8;
	cvt.u16.u32 	%rs913, %r241;
	bfe.u32 	%r242, %r236, 24, 8;
	cvt.u16.u32 	%rs914, %r242;
	bfe.u32 	%r243, %r236, 16, 8;
	cvt.u16.u32 	%rs915, %r243;
	bfe.u32 	%r244, %r236, 8, 8;
	cvt.u16.u32 	%rs916, %r244;
	bfe.u32 	%r245, %r236, 0, 8;
	cvt.u16.u32 	%rs917, %r245;
	bfe.u32 	%r246, %r235, 24, 8;
	cvt.u16.u32 	%rs918, %r246;
	bfe.u32 	%r247, %r235, 16, 8;
	cvt.u16.u32 	%rs919, %r247;
	bfe.u32 	%r248, %r235, 8, 8;
	cvt.u16.u32 	%rs920, %r248;
	bfe.u32 	%r249, %r235, 0, 8;
	cvt.u16.u32 	%rs921, %r249;
	bfe.u32 	%r250, %r234, 24, 8;
	cvt.u16.u32 	%rs922, %r250;
	bfe.u32 	%r251, %r234, 16, 8;
	cvt.u16.u32 	%rs923, %r251;
	bfe.u32 	%r252, %r234, 8, 8;
	cvt.u16.u32 	%rs924, %r252;
	bfe.u32 	%r253, %r234, 0, 8;
	cvt.u16.u32 	%rs925, %r253;
	xor.b16  	%rs926, %rs864, %rs925;
	xor.b16  	%rs927, %rs926, %rs856;
	xor.b16  	%rs928, %rs927, %rs861;
	xor.b16  	%rs929, %rs867, %rs924;
	xor.b16  	%rs930, %rs929, %rs846;
	xor.b16  	%rs931, %rs930, %rs861;
	xor.b16  	%rs932, %rs870, %rs923;
	xor.b16  	%rs933, %rs932, %rs846;
	xor.b16  	%rs934, %rs933, %rs851;
	xor.b16  	%rs935, %rs873, %rs922;
	xor.b16  	%rs936, %rs935, %rs851;
	xor.b16  	%rs937, %rs936, %rs856;
	xor.b16  	%rs938, %rs876, %rs921;
	xor.b16  	%rs939, %rs938, %rs860;
	xor.b16  	%rs940, %rs939, %rs849;
	xor.b16  	%rs941, %rs879, %rs920;
	xor.b16  	%rs942, %rs941, %rs850;
	xor.b16  	%rs943, %rs942, %rs849;
	xor.b16  	%rs944, %rs882, %rs919;
	xor.b16  	%rs945, %rs944, %rs850;
	xor.b16  	%rs946, %rs945, %rs855;
	xor.b16  	%rs947, %rs885, %rs918;
	xor.b16  	%rs948, %rs947, %rs855;
	xor.b16  	%rs949, %rs948, %rs860;
	xor.b16  	%rs950, %rs888, %rs917;
	xor.b16  	%rs951, %rs950, %rs848;
	xor.b16  	%rs952, %rs951, %rs853;
	xor.b16  	%rs953, %rs891, %rs916;
	xor.b16  	%rs954, %rs953, %rs854;
	xor.b16  	%rs955, %rs954, %rs853;
	xor.b16  	%rs956, %rs894, %rs915;
	xor.b16  	%rs957, %rs956, %rs854;
	xor.b16  	%rs958, %rs957, %rs859;
	xor.b16  	%rs959, %rs897, %rs914;
	xor.b16  	%rs960, %rs959, %rs859;
	xor.b16  	%rs961, %rs960, %rs848;
	xor.b16  	%rs962, %rs900, %rs913;
	xor.b16  	%rs963, %rs962, %rs852;
	xor.b16  	%rs964, %rs963, %rs857;
	xor.b16  	%rs965, %rs903, %rs912;
	xor.b16  	%rs966, %rs965, %rs858;
	xor.b16  	%rs967, %rs966, %rs857;
	xor.b16  	%rs968, %rs906, %rs911;
	xor.b16  	%rs969, %rs968, %rs858;
	xor.b16  	%rs970, %rs969, %rs847;
	xor.b16  	%rs971, %rs909, %rs910;
	xor.b16  	%rs972, %rs971, %rs847;
	xor.b16  	%rs973, %rs972, %rs852;
	cvt.u64.u16 	%rd756, %rs928;
	and.b64  	%rd757, %rd756, 255;
	add.s64 	%rd758, %rd4, %rd757;
	ld.local.u8 	%rs974, [%rd758];
	cvt.u64.u16 	%rd759, %rs931;
	and.b64  	%rd760, %rd759, 255;
	add.s64 	%rd761, %rd4, %rd760;
	ld.local.u8 	%rs975, [%rd761];
	cvt.u64.u16 	%rd762, %rs934;
	and.b64  	%rd763, %rd762, 255;
	add.s64 	%rd764, %rd4, %rd763;
	ld.local.u8 	%rs976, [%rd764];
	cvt.u64.u16 	%rd765, %rs937;
	and.b64  	%rd766, %rd765, 255;
	add.s64 	%rd767, %rd4, %rd766;
	ld.local.u8 	%rs977, [%rd767];
	cvt.u64.u16 	%rd768, %rs940;
	and.b64  	%rd769, %rd768, 255;
	add.s64 	%rd770, %rd4, %rd769;
	ld.local.u8 	%rs978, [%rd770];
	cvt.u64.u16 	%rd771, %rs943;
	and.b64  	%rd772, %rd771, 255;
	add.s64 	%rd773, %rd4, %rd772;
	ld.local.u8 	%rs979, [%rd773];
	cvt.u64.u16 	%rd774, %rs946;
	and.b64  	%rd775, %rd774, 255;
	add.s64 	%rd776, %rd4, %rd775;
	ld.local.u8 	%rs980, [%rd776];
	cvt.u64.u16 	%rd777, %rs949;
	and.b64  	%rd778, %rd777, 255;
	add.s64 	%rd779, %rd4, %rd778;
	ld.local.u8 	%rs981, [%rd779];
	cvt.u64.u16 	%rd780, %rs952;
	and.b64  	%rd781, %rd780, 255;
	add.s64 	%rd782, %rd4, %rd781;
	ld.local.u8 	%rs982, [%rd782];
	cvt.u64.u16 	%rd783, %rs955;
	and.b64  	%rd784, %rd783, 255;
	add.s64 	%rd785, %rd4, %rd784;
	ld.local.u8 	%rs983, [%rd785];
	cvt.u64.u16 	%rd786, %rs958;
	and.b64  	%rd787, %rd786, 255;
	add.s64 	%rd788, %rd4, %rd787;
	ld.local.u8 	%rs984, [%rd788];
	cvt.u64.u16 	%rd789, %rs961;
	and.b64  	%rd790, %rd789, 255;
	add.s64 	%rd791, %rd4, %rd790;
	ld.local.u8 	%rs985, [%rd791];
	cvt.u64.u16 	%rd792, %rs964;
	and.b64  	%rd793, %rd792, 255;
	add.s64 	%rd794, %rd4, %rd793;
	ld.local.u8 	%rs986, [%rd794];
	cvt.u64.u16 	%rd795, %rs967;
	and.b64  	%rd796, %rd795, 255;
	add.s64 	%rd797, %rd4, %rd796;
	ld.local.u8 	%rs987, [%rd797];
	cvt.u64.u16 	%rd798, %rs970;
	and.b64  	%rd799, %rd798, 255;
	add.s64 	%rd800, %rd4, %rd799;
	ld.local.u8 	%rs988, [%rd800];
	cvt.u64.u16 	%rd801, %rs973;
	and.b64  	%rd802, %rd801, 255;
	add.s64 	%rd803, %rd4, %rd802;
	ld.local.u8 	%rs989, [%rd803];
	cvt.u64.u16 	%rd804, %rs974;
	and.b64  	%rd805, %rd804, 255;
	add.s64 	%rd806, %rd5, %rd805;
	ld.local.u8 	%rs990, [%rd806];
	cvt.u64.u16 	%rd807, %rs979;
	and.b64  	%rd808, %rd807, 255;
	add.s64 	%rd809, %rd6, %rd808;
	ld.local.u8 	%rs991, [%rd809];
	xor.b16  	%rs992, %rs991, %rs990;
	add.s64 	%rd810, %rd5, %rd808;
	ld.local.u8 	%rs993, [%rd810];
	cvt.u64.u16 	%rd811, %rs984;
	and.b64  	%rd812, %rd811, 255;
	add.s64 	%rd813, %rd6, %rd812;
	ld.local.u8 	%rs994, [%rd813];
	xor.b16  	%rs995, %rs993, %rs994;
	add.s64 	%rd814, %rd5, %rd812;
	ld.local.u8 	%rs996, [%rd814];
	cvt.u64.u16 	%rd815, %rs989;
	and.b64  	%rd816, %rd815, 255;
	add.s64 	%rd817, %rd6, %rd816;
	ld.local.u8 	%rs997, [%rd817];
	xor.b16  	%rs998, %rs996, %rs997;
	add.s64 	%rd818, %rd6, %rd805;
	ld.local.u8 	%rs999, [%rd818];
	add.s64 	%rd819, %rd5, %rd816;
	ld.local.u8 	%rs1000, [%rd819];
	xor.b16  	%rs1001, %rs999, %rs1000;
	cvt.u64.u16 	%rd820, %rs978;
	and.b64  	%rd821, %rd820, 255;
	add.s64 	%rd822, %rd5, %rd821;
	ld.local.u8 	%rs1002, [%rd822];
	cvt.u64.u16 	%rd823, %rs983;
	and.b64  	%rd824, %rd823, 255;
	add.s64 	%rd825, %rd6, %rd824;
	ld.local.u8 	%rs1003, [%rd825];
	xor.b16  	%rs1004, %rs1003, %rs1002;
	add.s64 	%rd826, %rd5, %rd824;
	ld.local.u8 	%rs1005, [%rd826];
	cvt.u64.u16 	%rd827, %rs988;
	and.b64  	%rd828, %rd827, 255;
	add.s64 	%rd829, %rd6, %rd828;
	ld.local.u8 	%rs1006, [%rd829];
	xor.b16  	%rs1007, %rs1005, %rs1006;
	add.s64 	%rd830, %rd5, %rd828;
	ld.local.u8 	%rs1008, [%rd830];
	cvt.u64.u16 	%rd831, %rs977;
	and.b64  	%rd832, %rd831, 255;
	add.s64 	%rd833, %rd6, %rd832;
	ld.local.u8 	%rs1009, [%rd833];
	xor.b16  	%rs1010, %rs1008, %rs1009;
	add.s64 	%rd834, %rd6, %rd821;
	ld.local.u8 	%rs1011, [%rd834];
	add.s64 	%rd835, %rd5, %rd832;
	ld.local.u8 	%rs1012, [%rd835];
	xor.b16  	%rs1013, %rs1011, %rs1012;
	cvt.u64.u16 	%rd836, %rs982;
	and.b64  	%rd837, %rd836, 255;
	add.s64 	%rd838, %rd5, %rd837;
	ld.local.u8 	%rs1014, [%rd838];
	cvt.u64.u16 	%rd839, %rs987;
	and.b64  	%rd840, %rd839, 255;
	add.s64 	%rd841, %rd6, %rd840;
	ld.local.u8 	%rs1015, [%rd841];
	xor.b16  	%rs1016, %rs1015, %rs1014;
	add.s64 	%rd842, %rd5, %rd840;
	ld.local.u8 	%rs1017, [%rd842];
	cvt.u64.u16 	%rd843, %rs976;
	and.b64  	%rd844, %rd843, 255;
	add.s64 	%rd845, %rd6, %rd844;
	ld.local.u8 	%rs1018, [%rd845];
	xor.b16  	%rs1019, %rs1017, %rs1018;
	add.s64 	%rd846, %rd5, %rd844;
	ld.local.u8 	%rs1020, [%rd846];
	cvt.u64.u16 	%rd847, %rs981;
	and.b64  	%rd848, %rd847, 255;
	add.s64 	%rd849, %rd6, %rd848;
	ld.local.u8 	%rs1021, [%rd849];
	xor.b16  	%rs1022, %rs1020, %rs1021;
	add.s64 	%rd850, %rd6, %rd837;
	ld.local.u8 	%rs1023, [%rd850];
	add.s64 	%rd851, %rd5, %rd848;
	ld.local.u8 	%rs1024, [%rd851];
	xor.b16  	%rs1025, %rs1023, %rs1024;
	cvt.u64.u16 	%rd852, %rs986;
	and.b64  	%rd853, %rd852, 255;
	add.s64 	%rd854, %rd5, %rd853;
	ld.local.u8 	%rs1026, [%rd854];
	cvt.u64.u16 	%rd855, %rs975;
	and.b64  	%rd856, %rd855, 255;
	add.s64 	%rd857, %rd6, %rd856;
	ld.local.u8 	%rs1027, [%rd857];
	xor.b16  	%rs1028, %rs1027, %rs1026;
	add.s64 	%rd858, %rd5, %rd856;
	ld.local.u8 	%rs1029, [%rd858];
	cvt.u64.u16 	%rd859, %rs980;
	and.b64  	%rd860, %rd859, 255;
	add.s64 	%rd861, %rd6, %rd860;
	ld.local.u8 	%rs1030, [%rd861];
	xor.b16  	%rs1031, %rs1029, %rs1030;
	add.s64 	%rd862, %rd5, %rd860;
	ld.local.u8 	%rs1032, [%rd862];
	cvt.u64.u16 	%rd863, %rs985;
	and.b64  	%rd864, %rd863, 255;
	add.s64 	%rd865, %rd6, %rd864;
	ld.local.u8 	%rs1033, [%rd865];
	xor.b16  	%rs1034, %rs1032, %rs1033;
	add.s64 	%rd866, %rd6, %rd853;
	ld.local.u8 	%rs1035, [%rd866];
	add.s64 	%rd867, %rd5, %rd864;
	ld.local.u8 	%rs1036, [%rd867];
	xor.b16  	%rs1037, %rs1035, %rs1036;
	ld.local.v4.b32 	{%r254, %r255, %r256, %r257}, [%rd7+112];
	bfe.u32 	%r258, %r257, 24, 8;
	cvt.u16.u32 	%rs1038, %r258;
	bfe.u32 	%r259, %r257, 16, 8;
	cvt.u16.u32 	%rs1039, %r259;
	bfe.u32 	%r260, %r257, 8, 8;
	cvt.u16.u32 	%rs1040, %r260;
	bfe.u32 	%r261, %r257, 0, 8;
	cvt.u16.u32 	%rs1041, %r261;
	bfe.u32 	%r262, %r256, 24, 8;
	cvt.u16.u32 	%rs1042, %r262;
	bfe.u32 	%r263, %r256, 16, 8;
	cvt.u16.u32 	%rs1043, %r263;
	bfe.u32 	%r264, %r256, 8, 8;
	cvt.u16.u32 	%rs1044, %r264;
	bfe.u32 	%r265, %r256, 0, 8;
	cvt.u16.u32 	%rs1045, %r265;
	bfe.u32 	%r266, %r255, 24, 8;
	cvt.u16.u32 	%rs1046, %r266;
	bfe.u32 	%r267, %r255, 16, 8;
	cvt.u16.u32 	%rs1047, %r267;
	bfe.u32 	%r268, %r255, 8, 8;
	cvt.u16.u32 	%rs1048, %r268;
	bfe.u32 	%r269, %r255, 0, 8;
	cvt.u16.u32 	%rs1049, %r269;
	bfe.u32 	%r270, %r254, 24, 8;
	cvt.u16.u32 	%rs1050, %r270;
	bfe.u32 	%r271, %r254, 16, 8;
	cvt.u16.u32 	%rs1051, %r271;
	bfe.u32 	%r272, %r254, 8, 8;
	cvt.u16.u32 	%rs1052, %r272;
	bfe.u32 	%r273, %r254, 0, 8;
	cvt.u16.u32 	%rs1053, %r273;
	xor.b16  	%rs1054, %rs992, %rs1053;
	xor.b16  	%rs1055, %rs1054, %rs984;
	xor.b16  	%rs1056, %rs1055, %rs989;
	xor.b16  	%rs1057, %rs995, %rs1052;
	xor.b16  	%rs1058, %rs1057, %rs974;
	xor.b16  	%rs1059, %rs1058, %rs989;
	xor.b16  	%rs1060, %rs998, %rs1051;
	xor.b16  	%rs1061, %rs1060, %rs974;
	xor.b16  	%rs1062, %rs1061, %rs979;
	xor.b16  	%rs1063, %rs1001, %rs1050;
	xor.b16  	%rs1064, %rs1063, %rs979;
	xor.b16  	%rs1065, %rs1064, %rs984;
	xor.b16  	%rs1066, %rs1004, %rs1049;
	xor.b16  	%rs1067, %rs1066, %rs988;
	xor.b16  	%rs1068, %rs1067, %rs977;
	xor.b16  	%rs1069, %rs1007, %rs1048;
	xor.b16  	%rs1070, %rs1069, %rs978;
	xor.b16  	%rs1071, %rs1070, %rs977;
	xor.b16  	%rs1072, %rs1010, %rs1047;
	xor.b16  	%rs1073, %rs1072, %rs978;
	xor.b16  	%rs1074, %rs1073, %rs983;
	xor.b16  	%rs1075, %rs1013, %rs1046;
	xor.b16  	%rs1076, %rs1075, %rs983;
	xor.b16  	%rs1077, %rs1076, %rs988;
	xor.b16  	%rs1078, %rs1016, %rs1045;
	xor.b16  	%rs1079, %rs1078, %rs976;
	xor.b16  	%rs1080, %rs1079, %rs981;
	xor.b16  	%rs1081, %rs1019, %rs1044;
	xor.b16  	%rs1082, %rs1081, %rs982;
	xor.b16  	%rs1083, %rs1082, %rs981;
	xor.b16  	%rs1084, %rs1022, %rs1043;
	xor.b16  	%rs1085, %rs1084, %rs982;
	xor.b16  	%rs1086, %rs1085, %rs987;
	xor.b16  	%rs1087, %rs1025, %rs1042;
	xor.b16  	%rs1088, %rs1087, %rs987;
	xor.b16  	%rs1089, %rs1088, %rs976;
	xor.b16  	%rs1090, %rs1028, %rs1041;
	xor.b16  	%rs1091, %rs1090, %rs980;
	xor.b16  	%rs1092, %rs1091, %rs985;
	xor.b16  	%rs1093, %rs1031, %rs1040;
	xor.b16  	%rs1094, %rs1093, %rs986;
	xor.b16  	%rs1095, %rs1094, %rs985;
	xor.b16  	%rs1096, %rs1034, %rs1039;
	xor.b16  	%rs1097, %rs1096, %rs986;
	xor.b16  	%rs1098, %rs1097, %rs975;
	xor.b16  	%rs1099, %rs1037, %rs1038;
	xor.b16  	%rs1100, %rs1099, %rs975;
	xor.b16  	%rs1101, %rs1100, %rs980;
	cvt.u64.u16 	%rd868, %rs1056;
	and.b64  	%rd869, %rd868, 255;
	add.s64 	%rd870, %rd4, %rd869;
	ld.local.u8 	%rs1102, [%rd870];
	cvt.u64.u16 	%rd871, %rs1059;
	and.b64  	%rd872, %rd871, 255;
	add.s64 	%rd873, %rd4, %rd872;
	ld.local.u8 	%rs1103, [%rd873];
	cvt.u64.u16 	%rd874, %rs1062;
	and.b64  	%rd875, %rd874, 255;
	add.s64 	%rd876, %rd4, %rd875;
	ld.local.u8 	%rs1104, [%rd876];
	cvt.u64.u16 	%rd877, %rs1065;
	and.b64  	%rd878, %rd877, 255;
	add.s64 	%rd879, %rd4, %rd878;
	ld.local.u8 	%rs1105, [%rd879];
	cvt.u64.u16 	%rd880, %rs1068;
	and.b64  	%rd881, %rd880, 255;
	add.s64 	%rd882, %rd4, %rd881;
	ld.local.u8 	%rs1106, [%rd882];
	cvt.u64.u16 	%rd883, %rs1071;
	and.b64  	%rd884, %rd883, 255;
	add.s64 	%rd885, %rd4, %rd884;
	ld.local.u8 	%rs1107, [%rd885];
	cvt.u64.u16 	%rd886, %rs1074;
	and.b64  	%rd887, %rd886, 255;
	add.s64 	%rd888, %rd4, %rd887;
	ld.local.u8 	%rs1108, [%rd888];
	cvt.u64.u16 	%rd889, %rs1077;
	and.b64  	%rd890, %rd889, 255;
	add.s64 	%rd891, %rd4, %rd890;
	ld.local.u8 	%rs1109, [%rd891];
	cvt.u64.u16 	%rd892, %rs1080;
	and.b64  	%rd893, %rd892, 255;
	add.s64 	%rd894, %rd4, %rd893;
	ld.local.u8 	%rs1110, [%rd894];
	cvt.u64.u16 	%rd895, %rs1083;
	and.b64  	%rd896, %rd895, 255;
	add.s64 	%rd897, %rd4, %rd896;
	ld.local.u8 	%rs1111, [%rd897];
	cvt.u64.u16 	%rd898, %rs1086;
	and.b64  	%rd899, %rd898, 255;
	add.s64 	%rd900, %rd4, %rd899;
	ld.local.u8 	%rs1112, [%rd900];
	cvt.u64.u16 	%rd901, %rs1089;
	and.b64  	%rd902, %rd901, 255;
	add.s64 	%rd903, %rd4, %rd902;
	ld.local.u8 	%rs1113, [%rd903];
	cvt.u64.u16 	%rd904, %rs1092;
	and.b64  	%rd905, %rd904, 255;
	add.s64 	%rd906, %rd4, %rd905;
	ld.local.u8 	%rs1114, [%rd906];
	cvt.u64.u16 	%rd907, %rs1095;
	and.b64  	%rd908, %rd907, 255;
	add.s64 	%rd909, %rd4, %rd908;
	ld.local.u8 	%rs1115, [%rd909];
	cvt.u64.u16 	%rd910, %rs1098;
	and.b64  	%rd911, %rd910, 255;
	add.s64 	%rd912, %rd4, %rd911;
	ld.local.u8 	%rs1116, [%rd912];
	cvt.u64.u16 	%rd913, %rs1101;
	and.b64  	%rd914, %rd913, 255;
	add.s64 	%rd915, %rd4, %rd914;
	ld.local.u8 	%rs1117, [%rd915];
	cvt.u64.u16 	%rd916, %rs1102;
	and.b64  	%rd917, %rd916, 255;
	add.s64 	%rd918, %rd5, %rd917;
	ld.local.u8 	%rs1118, [%rd918];
	cvt.u64.u16 	%rd919, %rs1107;
	and.b64  	%rd920, %rd919, 255;
	add.s64 	%rd921, %rd6, %rd920;
	ld.local.u8 	%rs1119, [%rd921];
	xor.b16  	%rs1120, %rs1119, %rs1118;
	add.s64 	%rd922, %rd5, %rd920;
	ld.local.u8 	%rs1121, [%rd922];
	cvt.u64.u16 	%rd923, %rs1112;
	and.b64  	%rd924, %rd923, 255;
	add.s64 	%rd925, %rd6, %rd924;
	ld.local.u8 	%rs1122, [%rd925];
	xor.b16  	%rs1123, %rs1121, %rs1122;
	add.s64 	%rd926, %rd5, %rd924;
	ld.local.u8 	%rs1124, [%rd926];
	cvt.u64.u16 	%rd927, %rs1117;
	and.b64  	%rd928, %rd927, 255;
	add.s64 	%rd929, %rd6, %rd928;
	ld.local.u8 	%rs1125, [%rd929];
	xor.b16  	%rs1126, %rs1124, %rs1125;
	add.s64 	%rd930, %rd6, %rd917;
	ld.local.u8 	%rs1127, [%rd930];
	add.s64 	%rd931, %rd5, %rd928;
	ld.local.u8 	%rs1128, [%rd931];
	xor.b16  	%rs1129, %rs1127, %rs1128;
	cvt.u64.u16 	%rd932, %rs1106;
	and.b64  	%rd933, %rd932, 255;
	add.s64 	%rd934, %rd5, %rd933;
	ld.local.u8 	%rs1130, [%rd934];
	cvt.u64.u16 	%rd935, %rs1111;
	and.b64  	%rd936, %rd935, 255;
	add.s64 	%rd937, %rd6, %rd936;
	ld.local.u8 	%rs1131, [%rd937];
	xor.b16  	%rs1132, %rs1131, %rs1130;
	add.s64 	%rd938, %rd5, %rd936;
	ld.local.u8 	%rs1133, [%rd938];
	cvt.u64.u16 	%rd939, %rs1116;
	and.b64  	%rd940, %rd939, 255;
	add.s64 	%rd941, %rd6, %rd940;
	ld.local.u8 	%rs1134, [%rd941];
	xor.b16  	%rs1135, %rs1133, %rs1134;
	add.s64 	%rd942, %rd5, %rd940;
	ld.local.u8 	%rs1136, [%rd942];
	cvt.u64.u16 	%rd943, %rs1105;
	and.b64  	%rd944, %rd943, 255;
	add.s64 	%rd945, %rd6, %rd944;
	ld.local.u8 	%rs1137, [%rd945];
	xor.b16  	%rs1138, %rs1136, %rs1137;
	add.s64 	%rd946, %rd6, %rd933;
	ld.local.u8 	%rs1139, [%rd946];
	add.s64 	%rd947, %rd5, %rd944;
	ld.local.u8 	%rs1140, [%rd947];
	xor.b16  	%rs1141, %rs1139, %rs1140;
	cvt.u64.u16 	%rd948, %rs1110;
	and.b64  	%rd949, %rd948, 255;
	add.s64 	%rd950, %rd5, %rd949;
	ld.local.u8 	%rs1142, [%rd950];
	cvt.u64.u16 	%rd951, %rs1115;
	and.b64  	%rd952, %rd951, 255;
	add.s64 	%rd953, %rd6, %rd952;
	ld.local.u8 	%rs1143, [%rd953];
	xor.b16  	%rs1144, %rs1143, %rs1142;
	add.s64 	%rd954, %rd5, %rd952;
	ld.local.u8 	%rs1145, [%rd954];
	cvt.u64.u16 	%rd955, %rs1104;
	and.b64  	%rd956, %rd955, 255;
	add.s64 	%rd957, %rd6, %rd956;
	ld.local.u8 	%rs1146, [%rd957];
	xor.b16  	%rs1147, %rs1145, %rs1146;
	add.s64 	%rd958, %rd5, %rd956;
	ld.local.u8 	%rs1148, [%rd958];
	cvt.u64.u16 	%rd959, %rs1109;
	and.b64  	%rd960, %rd959, 255;
	add.s64 	%rd961, %rd6, %rd960;
	ld.local.u8 	%rs1149, [%rd961];
	xor.b16  	%rs1150, %rs1148, %rs1149;
	add.s64 	%rd962, %rd6, %rd949;
	ld.local.u8 	%rs1151, [%rd962];
	add.s64 	%rd963, %rd5, %rd960;
	ld.local.u8 	%rs1152, [%rd963];
	xor.b16  	%rs1153, %rs1151, %rs1152;
	cvt.u64.u16 	%rd964, %rs1114;
	and.b64  	%rd965, %rd964, 255;
	add.s64 	%rd966, %rd5, %rd965;
	ld.local.u8 	%rs1154, [%rd966];
	cvt.u64.u16 	%rd967, %rs1103;
	and.b64  	%rd968, %rd967, 255;
	add.s64 	%rd969, %rd6, %rd968;
	ld.local.u8 	%rs1155, [%rd969];
	xor.b16  	%rs1156, %rs1155, %rs1154;
	add.s64 	%rd970, %rd5, %rd968;
	ld.local.u8 	%rs1157, [%rd970];
	cvt.u64.u16 	%rd971, %rs1108;
	and.b64  	%rd972, %rd971, 255;
	add.s64 	%rd973, %rd6, %rd972;
	ld.local.u8 	%rs1158, [%rd973];
	xor.b16  	%rs1159, %rs1157, %rs1158;
	add.s64 	%rd974, %rd5, %rd972;
	ld.local.u8 	%rs1160, [%rd974];
	cvt.u64.u16 	%rd975, %rs1113;
	and.b64  	%rd976, %rd975, 255;
	add.s64 	%rd977, %rd6, %rd976;
	ld.local.u8 	%rs1161, [%rd977];
	xor.b16  	%rs1162, %rs1160, %rs1161;
	add.s64 	%rd978, %rd6, %rd965;
	ld.local.u8 	%rs1163, [%rd978];
	add.s64 	%rd979, %rd5, %rd976;
	ld.local.u8 	%rs1164, [%rd979];
	xor.b16  	%rs1165, %rs1163, %rs1164;
	ld.local.v4.b32 	{%r274, %r275, %r276, %r277}, [%rd7+128];
	bfe.u32 	%r278, %r277, 24, 8;
	cvt.u16.u32 	%rs1166, %r278;
	bfe.u32 	%r279, %r277, 16, 8;
	cvt.u16.u32 	%rs1167, %r279;
	bfe.u32 	%r280, %r277, 8, 8;
	cvt.u16.u32 	%rs1168, %r280;
	bfe.u32 	%r281, %r277, 0, 8;
	cvt.u16.u32 	%rs1169, %r281;
	bfe.u32 	%r282, %r276, 24, 8;
	cvt.u16.u32 	%rs1170, %r282;
	bfe.u32 	%r283, %r276, 16, 8;
	cvt.u16.u32 	%rs1171, %r283;
	bfe.u32 	%r284, %r276, 8, 8;
	cvt.u16.u32 	%rs1172, %r284;
	bfe.u32 	%r285, %r276, 0, 8;
	cvt.u16.u32 	%rs1173, %r285;
	bfe.u32 	%r286, %r275, 24, 8;
	cvt.u16.u32 	%rs1174, %r286;
	bfe.u32 	%r287, %r275, 16, 8;
	cvt.u16.u32 	%rs1175, %r287;
	bfe.u32 	%r288, %r275, 8, 8;
	cvt.u16.u32 	%rs1176, %r288;
	bfe.u32 	%r289, %r275, 0, 8;
	cvt.u16.u32 	%rs1177, %r289;
	bfe.u32 	%r290, %r274, 24, 8;
	cvt.u16.u32 	%rs1178, %r290;
	bfe.u32 	%r291, %r274, 16, 8;
	cvt.u16.u32 	%rs1179, %r291;
	bfe.u32 	%r292, %r274, 8, 8;
	cvt.u16.u32 	%rs1180, %r292;
	bfe.u32 	%r293, %r274, 0, 8;
	cvt.u16.u32 	%rs1181, %r293;
	xor.b16  	%rs1182, %rs1120, %rs1181;
	xor.b16  	%rs1183, %rs1182, %rs1112;
	xor.b16  	%rs1184, %rs1183, %rs1117;
	xor.b16  	%rs1185, %rs1123, %rs1180;
	xor.b16  	%rs1186, %rs1185, %rs1102;
	xor.b16  	%rs1187, %rs1186, %rs1117;
	xor.b16  	%rs1188, %rs1126, %rs1179;
	xor.b16  	%rs1189, %rs1188, %rs1102;
	xor.b16  	%rs1190, %rs1189, %rs1107;
	xor.b16  	%rs1191, %rs1129, %rs1178;
	xor.b16  	%rs1192, %rs1191, %rs1107;
	xor.b16  	%rs1193, %rs1192, %rs1112;
	xor.b16  	%rs1194, %rs1132, %rs1177;
	xor.b16  	%rs1195, %rs1194, %rs1116;
	xor.b16  	%rs1196, %rs1195, %rs1105;
	xor.b16  	%rs1197, %rs1135, %rs1176;
	xor.b16  	%rs1198, %rs1197, %rs1106;
	xor.b16  	%rs1199, %rs1198, %rs1105;
	xor.b16  	%rs1200, %rs1138, %rs1175;
	xor.b16  	%rs1201, %rs1200, %rs1106;
	xor.b16  	%rs1202, %rs1201, %rs1111;
	xor.b16  	%rs1203, %rs1141, %rs1174;
	xor.b16  	%rs1204, %rs1203, %rs1111;
	xor.b16  	%rs1205, %rs1204, %rs1116;
	xor.b16  	%rs1206, %rs1144, %rs1173;
	xor.b16  	%rs1207, %rs1206, %rs1104;
	xor.b16  	%rs1208, %rs1207, %rs1109;
	xor.b16  	%rs1209, %rs1147, %rs1172;
	xor.b16  	%rs1210, %rs1209, %rs1110;
	xor.b16  	%rs1211, %rs1210, %rs1109;
	xor.b16  	%rs1212, %rs1150, %rs1171;
	xor.b16  	%rs1213, %rs1212, %rs1110;
	xor.b16  	%rs1214, %rs1213, %rs1115;
	xor.b16  	%rs1215, %rs1153, %rs1170;
	xor.b16  	%rs1216, %rs1215, %rs1115;
	xor.b16  	%rs1217, %rs1216, %rs1104;
	xor.b16  	%rs1218, %rs1156, %rs1169;
	xor.b16  	%rs1219, %rs1218, %rs1108;
	xor.b16  	%rs1220, %rs1219, %rs1113;
	xor.b16  	%rs1221, %rs1159, %rs1168;
	xor.b16  	%rs1222, %rs1221, %rs1114;
	xor.b16  	%rs1223, %rs1222, %rs1113;
	xor.b16  	%rs1224, %rs1162, %rs1167;
	xor.b16  	%rs1225, %rs1224, %rs1114;
	xor.b16  	%rs1226, %rs1225, %rs1103;
	xor.b16  	%rs1227, %rs1165, %rs1166;
	xor.b16  	%rs1228, %rs1227, %rs1103;
	xor.b16  	%rs1229, %rs1228, %rs1108;
	cvt.u64.u16 	%rd980, %rs1184;
	and.b64  	%rd981, %rd980, 255;
	add.s64 	%rd982, %rd4, %rd981;
	ld.local.u8 	%rs1230, [%rd982];
	cvt.u64.u16 	%rd983, %rs1187;
	and.b64  	%rd984, %rd983, 255;
	add.s64 	%rd985, %rd4, %rd984;
	ld.local.u8 	%rs1231, [%rd985];
	cvt.u64.u16 	%rd986, %rs1190;
	and.b64  	%rd987, %rd986, 255;
	add.s64 	%rd988, %rd4, %rd987;
	ld.local.u8 	%rs1232, [%rd988];
	cvt.u64.u16 	%rd989, %rs1193;
	and.b64  	%rd990, %rd989, 255;
	add.s64 	%rd991, %rd4, %rd990;
	ld.local.u8 	%rs1233, [%rd991];
	cvt.u64.u16 	%rd992, %rs1196;
	and.b64  	%rd993, %rd992, 255;
	add.s64 	%rd994, %rd4, %rd993;
	ld.local.u8 	%rs1234, [%rd994];
	cvt.u64.u16 	%rd995, %rs1199;
	and.b64  	%rd996, %rd995, 255;
	add.s64 	%rd997, %rd4, %rd996;
	ld.local.u8 	%rs1235, [%rd997];
	cvt.u64.u16 	%rd998, %rs1202;
	and.b64  	%rd999, %rd998, 255;
	add.s64 	%rd1000, %rd4, %rd999;
	ld.local.u8 	%rs1236, [%rd1000];
	cvt.u64.u16 	%rd1001, %rs1205;
	and.b64  	%rd1002, %rd1001, 255;
	add.s64 	%rd1003, %rd4, %rd1002;
	ld.local.u8 	%rs1237, [%rd1003];
	cvt.u64.u16 	%rd1004, %rs1208;
	and.b64  	%rd1005, %rd1004, 255;
	add.s64 	%rd1006, %rd4, %rd1005;
	ld.local.u8 	%rs1238, [%rd1006];
	cvt.u64.u16 	%rd1007, %rs1211;
	and.b64  	%rd1008, %rd1007, 255;
	add.s64 	%rd1009, %rd4, %rd1008;
	ld.local.u8 	%rs1239, [%rd1009];
	cvt.u64.u16 	%rd1010, %rs1214;
	and.b64  	%rd1011, %rd1010, 255;
	add.s64 	%rd1012, %rd4, %rd1011;
	ld.local.u8 	%rs1240, [%rd1012];
	cvt.u64.u16 	%rd1013, %rs1217;
	and.b64  	%rd1014, %rd1013, 255;
	add.s64 	%rd1015, %rd4, %rd1014;
	ld.local.u8 	%rs1241, [%rd1015];
	cvt.u64.u16 	%rd1016, %rs1220;
	and.b64  	%rd1017, %rd1016, 255;
	add.s64 	%rd1018, %rd4, %rd1017;
	ld.local.u8 	%rs1242, [%rd1018];
	cvt.u64.u16 	%rd1019, %rs1223;
	and.b64  	%rd1020, %rd1019, 255;
	add.s64 	%rd1021, %rd4, %rd1020;
	ld.local.u8 	%rs1243, [%rd1021];
	cvt.u64.u16 	%rd1022, %rs1226;
	and.b64  	%rd1023, %rd1022, 255;
	add.s64 	%rd1024, %rd4, %rd1023;
	ld.local.u8 	%rs1244, [%rd1024];
	cvt.u64.u16 	%rd1025, %rs1229;
	and.b64  	%rd1026, %rd1025, 255;
	add.s64 	%rd1027, %rd4, %rd1026;
	ld.local.u8 	%rs1245, [%rd1027];
	cvt.u64.u16 	%rd1028, %rs1230;
	and.b64  	%rd1029, %rd1028, 255;
	add.s64 	%rd1030, %rd5, %rd1029;
	ld.local.u8 	%rs1246, [%rd1030];
	cvt.u64.u16 	%rd1031, %rs1235;
	and.b64  	%rd1032, %rd1031, 255;
	add.s64 	%rd1033, %rd6, %rd1032;
	ld.local.u8 	%rs1247, [%rd1033];
	xor.b16  	%rs1248, %rs1247, %rs1246;
	add.s64 	%rd1034, %rd5, %rd1032;
	ld.local.u8 	%rs1249, [%rd1034];
	cvt.u64.u16 	%rd1035, %rs1240;
	and.b64  	%rd1036, %rd1035, 255;
	add.s64 	%rd1037, %rd6, %rd1036;
	ld.local.u8 	%rs1250, [%rd1037];
	xor.b16  	%rs1251, %rs1249, %rs1250;
	add.s64 	%rd1038, %rd5, %rd1036;
	ld.local.u8 	%rs1252, [%rd1038];
	cvt.u64.u16 	%rd1039, %rs1245;
	and.b64  	%rd1040, %rd1039, 255;
	add.s64 	%rd1041, %rd6, %rd1040;
	ld.local.u8 	%rs1253, [%rd1041];
	xor.b16  	%rs1254, %rs1252, %rs1253;
	add.s64 	%rd1042, %rd6, %rd1029;
	ld.local.u8 	%rs1255, [%rd1042];
	add.s64 	%rd1043, %rd5, %rd1040;
	ld.local.u8 	%rs1256, [%rd1043];
	xor.b16  	%rs1257, %rs1255, %rs1256;
	cvt.u64.u16 	%rd1044, %rs1234;
	and.b64  	%rd1045, %rd1044, 255;
	add.s64 	%rd1046, %rd5, %rd1045;
	ld.local.u8 	%rs1258, [%rd1046];
	cvt.u64.u16 	%rd1047, %rs1239;
	and.b64  	%rd1048, %rd1047, 255;
	add.s64 	%rd1049, %rd6, %rd1048;
	ld.local.u8 	%rs1259, [%rd1049];
	xor.b16  	%rs1260, %rs1259, %rs1258;
	add.s64 	%rd1050, %rd5, %rd1048;
	ld.local.u8 	%rs1261, [%rd1050];
	cvt.u64.u16 	%rd1051, %rs1244;
	and.b64  	%rd1052, %rd1051, 255;
	add.s64 	%rd1053, %rd6, %rd1052;
	ld.local.u8 	%rs1262, [%rd1053];
	xor.b16  	%rs1263, %rs1261, %rs1262;
	add.s64 	%rd1054, %rd5, %rd1052;
	ld.local.u8 	%rs1264, [%rd1054];
	cvt.u64.u16 	%rd1055, %rs1233;
	and.b64  	%rd1056, %rd1055, 255;
	add.s64 	%rd1057, %rd6, %rd1056;
	ld.local.u8 	%rs1265, [%rd1057];
	xor.b16  	%rs1266, %rs1264, %rs1265;
	add.s64 	%rd1058, %rd6, %rd1045;
	ld.local.u8 	%rs1267, [%rd1058];
	add.s64 	%rd1059, %rd5, %rd1056;
	ld.local.u8 	%rs1268, [%rd1059];
	xor.b16  	%rs1269, %rs1267, %rs1268;
	cvt.u64.u16 	%rd1060, %rs1238;
	and.b64  	%rd1061, %rd1060, 255;
	add.s64 	%rd1062, %rd5, %rd1061;
	ld.local.u8 	%rs1270, [%rd1062];
	cvt.u64.u16 	%rd1063, %rs1243;
	and.b64  	%rd1064, %rd1063, 255;
	add.s64 	%rd1065, %rd6, %rd1064;
	ld.local.u8 	%rs1271, [%rd1065];
	xor.b16  	%rs1272, %rs1271, %rs1270;
	add.s64 	%rd1066, %rd5, %rd1064;
	ld.local.u8 	%rs1273, [%rd1066];
	cvt.u64.u16 	%rd1067, %rs1232;
	and.b64  	%rd1068, %rd1067, 255;
	add.s64 	%rd1069, %rd6, %rd1068;
	ld.local.u8 	%rs1274, [%rd1069];
	xor.b16  	%rs1275, %rs1273, %rs1274;
	add.s64 	%rd1070, %rd5, %rd1068;
	ld.local.u8 	%rs1276, [%rd1070];
	cvt.u64.u16 	%rd1071, %rs1237;
	and.b64  	%rd1072, %rd1071, 255;
	add.s64 	%rd1073, %rd6, %rd1072;
	ld.local.u8 	%rs1277, [%rd1073];
	xor.b16  	%rs1278, %rs1276, %rs1277;
	add.s64 	%rd1074, %rd6, %rd1061;
	ld.local.u8 	%rs1279, [%rd1074];
	add.s64 	%rd1075, %rd5, %rd1072;
	ld.local.u8 	%rs1280, [%rd1075];
	xor.b16  	%rs1281, %rs1279, %rs1280;
	cvt.u64.u16 	%rd1076, %rs1242;
	and.b64  	%rd1077, %rd1076, 255;
	add.s64 	%rd1078, %rd5, %rd1077;
	ld.local.u8 	%rs1282, [%rd1078];
	cvt.u64.u16 	%rd1079, %rs1231;
	and.b64  	%rd1080, %rd1079, 255;
	add.s64 	%rd1081, %rd6, %rd1080;
	ld.local.u8 	%rs1283, [%rd1081];
	xor.b16  	%rs1284, %rs1283, %rs1282;
	add.s64 	%rd1082, %rd5, %rd1080;
	ld.local.u8 	%rs1285, [%rd1082];
	cvt.u64.u16 	%rd1083, %rs1236;
	and.b64  	%rd1084, %rd1083, 255;
	add.s64 	%rd1085, %rd6, %rd1084;
	ld.local.u8 	%rs1286, [%rd1085];
	xor.b16  	%rs1287, %rs1285, %rs1286;
	add.s64 	%rd1086, %rd5, %rd1084;
	ld.local.u8 	%rs1288, [%rd1086];
	cvt.u64.u16 	%rd1087, %rs1241;
	and.b64  	%rd1088, %rd1087, 255;
	add.s64 	%rd1089, %rd6, %rd1088;
	ld.local.u8 	%rs1289, [%rd1089];
	xor.b16  	%rs1290, %rs1288, %rs1289;
	add.s64 	%rd1090, %rd6, %rd1077;
	ld.local.u8 	%rs1291, [%rd1090];
	add.s64 	%rd1091, %rd5, %rd1088;
	ld.local.u8 	%rs1292, [%rd1091];
	xor.b16  	%rs1293, %rs1291, %rs1292;
	ld.local.v4.b32 	{%r294, %r295, %r296, %r297}, [%rd7+144];
	bfe.u32 	%r298, %r297, 24, 8;
	cvt.u16.u32 	%rs1294, %r298;
	bfe.u32 	%r299, %r297, 16, 8;
	cvt.u16.u32 	%rs1295, %r299;
	bfe.u32 	%r300, %r297, 8, 8;
	cvt.u16.u32 	%rs1296, %r300;
	bfe.u32 	%r301, %r297, 0, 8;
	cvt.u16.u32 	%rs1297, %r301;
	bfe.u32 	%r302, %r296, 24, 8;
	cvt.u16.u32 	%rs1298, %r302;
	bfe.u32 	%r303, %r296, 16, 8;
	cvt.u16.u32 	%rs1299, %r303;
	bfe.u32 	%r304, %r296, 8, 8;
	cvt.u16.u32 	%rs1300, %r304;
	bfe.u32 	%r305, %r296, 0, 8;
	cvt.u16.u32 	%rs1301, %r305;
	bfe.u32 	%r306, %r295, 24, 8;
	cvt.u16.u32 	%rs1302, %r306;
	bfe.u32 	%r307, %r295, 16, 8;
	cvt.u16.u32 	%rs1303, %r307;
	bfe.u32 	%r308, %r295, 8, 8;
	cvt.u16.u32 	%rs1304, %r308;
	bfe.u32 	%r309, %r295, 0, 8;
	cvt.u16.u32 	%rs1305, %r309;
	bfe.u32 	%r310, %r294, 24, 8;
	cvt.u16.u32 	%rs1306, %r310;
	bfe.u32 	%r311, %r294, 16, 8;
	cvt.u16.u32 	%rs1307, %r311;
	bfe.u32 	%r312, %r294, 8, 8;
	cvt.u16.u32 	%rs1308, %r312;
	bfe.u32 	%r313, %r294, 0, 8;
	cvt.u16.u32 	%rs1309, %r313;
	xor.b16  	%rs1310, %rs1248, %rs1309;
	xor.b16  	%rs1311, %rs1310, %rs1240;
	xor.b16  	%rs1312, %rs1311, %rs1245;
	xor.b16  	%rs1313, %rs1251, %rs1308;
	xor.b16  	%rs1314, %rs1313, %rs1230;
	xor.b16  	%rs1315, %rs1314, %rs1245;
	xor.b16  	%rs1316, %rs1254, %rs1307;
	xor.b16  	%rs1317, %rs1316, %rs1230;
	xor.b16  	%rs1318, %rs1317, %rs1235;
	xor.b16  	%rs1319, %rs1257, %rs1306;
	xor.b16  	%rs1320, %rs1319, %rs1235;
	xor.b16  	%rs1321, %rs1320, %rs1240;
	xor.b16  	%rs1322, %rs1260, %rs1305;
	xor.b16  	%rs1323, %rs1322, %rs1244;
	xor.b16  	%rs1324, %rs1323, %rs1233;
	xor.b16  	%rs1325, %rs1263, %rs1304;
	xor.b16  	%rs1326, %rs1325, %rs1234;
	xor.b16  	%rs1327, %rs1326, %rs1233;
	xor.b16  	%rs1328, %rs1266, %rs1303;
	xor.b16  	%rs1329, %rs1328, %rs1234;
	xor.b16  	%rs1330, %rs1329, %rs1239;
	xor.b16  	%rs1331, %rs1269, %rs1302;
	xor.b16  	%rs1332, %rs1331, %rs1239;
	xor.b16  	%rs1333, %rs1332, %rs1244;
	xor.b16  	%rs1334, %rs1272, %rs1301;
	xor.b16  	%rs1335, %rs1334, %rs1232;
	xor.b16  	%rs1336, %rs1335, %rs1237;
	xor.b16  	%rs1337, %rs1275, %rs1300;
	xor.b16  	%rs1338, %rs1337, %rs1238;
	xor.b16  	%rs1339, %rs1338, %rs1237;
	xor.b16  	%rs1340, %rs1278, %rs1299;
	xor.b16  	%rs1341, %rs1340, %rs1238;
	xor.b16  	%rs1342, %rs1341, %rs1243;
	xor.b16  	%rs1343, %rs1281, %rs1298;
	xor.b16  	%rs1344, %rs1343, %rs1243;
	xor.b16  	%rs1345, %rs1344, %rs1232;
	xor.b16  	%rs1346, %rs1284, %rs1297;
	xor.b16  	%rs1347, %rs1346, %rs1236;
	xor.b16  	%rs1348, %rs1347, %rs1241;
	xor.b16  	%rs1349, %rs1287, %rs1296;
	xor.b16  	%rs1350, %rs1349, %rs1242;
	xor.b16  	%rs1351, %rs1350, %rs1241;
	xor.b16  	%rs1352, %rs1290, %rs1295;
	xor.b16  	%rs1353, %rs1352, %rs1242;
	xor.b16  	%rs1354, %rs1353, %rs1231;
	xor.b16  	%rs1355, %rs1293, %rs1294;
	xor.b16  	%rs1356, %rs1355, %rs1231;
	xor.b16  	%rs1357, %rs1356, %rs1236;
	cvt.u64.u16 	%rd1092, %rs1312;
	and.b64  	%rd1093, %rd1092, 255;
	add.s64 	%rd1094, %rd4, %rd1093;
	ld.local.u8 	%rs1358, [%rd1094];
	cvt.u64.u16 	%rd1095, %rs1315;
	and.b64  	%rd1096, %rd1095, 255;
	add.s64 	%rd1097, %rd4, %rd1096;
	ld.local.u8 	%rs1359, [%rd1097];
	cvt.u64.u16 	%rd1098, %rs1318;
	and.b64  	%rd1099, %rd1098, 255;
	add.s64 	%rd1100, %rd4, %rd1099;
	ld.local.u8 	%rs1360, [%rd1100];
	cvt.u64.u16 	%rd1101, %rs1321;
	and.b64  	%rd1102, %rd1101, 255;
	add.s64 	%rd1103, %rd4, %rd1102;
	ld.local.u8 	%rs1361, [%rd1103];
	cvt.u64.u16 	%rd1104, %rs1324;
	and.b64  	%rd1105, %rd1104, 255;
	add.s64 	%rd1106, %rd4, %rd1105;
	ld.local.u8 	%rs1362, [%rd1106];
	cvt.u64.u16 	%rd1107, %rs1327;
	and.b64  	%rd1108, %rd1107, 255;
	add.s64 	%rd1109, %rd4, %rd1108;
	ld.local.u8 	%rs1363, [%rd1109];
	cvt.u64.u16 	%rd1110, %rs1330;
	and.b64  	%rd1111, %rd1110, 255;
	add.s64 	%rd1112, %rd4, %rd1111;
	ld.local.u8 	%rs1364, [%rd1112];
	cvt.u64.u16 	%rd1113, %rs1333;
	and.b64  	%rd1114, %rd1113, 255;
	add.s64 	%rd1115, %rd4, %rd1114;
	ld.local.u8 	%rs1365, [%rd1115];
	cvt.u64.u16 	%rd1116, %rs1336;
	and.b64  	%rd1117, %rd1116, 255;
	add.s64 	%rd1118, %rd4, %rd1117;
	ld.local.u8 	%rs1366, [%rd1118];
	cvt.u64.u16 	%rd1119, %rs1339;
	and.b64  	%rd1120, %rd1119, 255;
	add.s64 	%rd1121, %rd4, %rd1120;
	ld.local.u8 	%rs1367, [%rd1121];
	cvt.u64.u16 	%rd1122, %rs1342;
	and.b64  	%rd1123, %rd1122, 255;
	add.s64 	%rd1124, %rd4, %rd1123;
	ld.local.u8 	%rs1368, [%rd1124];
	cvt.u64.u16 	%rd1125, %rs1345;
	and.b64  	%rd1126, %rd1125, 255;
	add.s64 	%rd1127, %rd4, %rd1126;
	ld.local.u8 	%rs1369, [%rd1127];
	cvt.u64.u16 	%rd1128, %rs1348;
	and.b64  	%rd1129, %rd1128, 255;
	add.s64 	%rd1130, %rd4, %rd1129;
	ld.local.u8 	%rs1370, [%rd1130];
	cvt.u64.u16 	%rd1131, %rs1351;
	and.b64  	%rd1132, %rd1131, 255;
	add.s64 	%rd1133, %rd4, %rd1132;
	ld.local.u8 	%rs1371, [%rd1133];
	cvt.u64.u16 	%rd1134, %rs1354;
	and.b64  	%rd1135, %rd1134, 255;
	add.s64 	%rd1136, %rd4, %rd1135;
	ld.local.u8 	%rs1372, [%rd1136];
	cvt.u64.u16 	%rd1137, %rs1357;
	and.b64  	%rd1138, %rd1137, 255;
	add.s64 	%rd1139, %rd4, %rd1138;
	ld.local.u8 	%rs1373, [%rd1139];
	ld.local.v4.b32 	{%r314, %r315, %r316, %r317}, [%rd7+160];
	bfe.u32 	%r318, %r317, 24, 8;
	cvt.u16.u32 	%rs1374, %r318;
	bfe.u32 	%r319, %r317, 16, 8;
	cvt.u16.u32 	%rs1375, %r319;
	bfe.u32 	%r320, %r317, 8, 8;
	cvt.u16.u32 	%rs1376, %r320;
	bfe.u32 	%r321, %r317, 0, 8;
	cvt.u16.u32 	%rs1377, %r321;
	bfe.u32 	%r322, %r316, 24, 8;
	cvt.u16.u32 	%rs1378, %r322;
	bfe.u32 	%r323, %r316, 16, 8;
	cvt.u16.u32 	%rs1379, %r323;
	bfe.u32 	%r324, %r316, 8, 8;
	cvt.u16.u32 	%rs1380, %r324;
	bfe.u32 	%r325, %r316, 0, 8;
	cvt.u16.u32 	%rs1381, %r325;
	bfe.u32 	%r326, %r315, 24, 8;
	cvt.u16.u32 	%rs1382, %r326;
	bfe.u32 	%r327, %r315, 16, 8;
	cvt.u16.u32 	%rs1383, %r327;
	bfe.u32 	%r328, %r315, 8, 8;
	cvt.u16.u32 	%rs1384, %r328;
	bfe.u32 	%r329, %r315, 0, 8;
	cvt.u16.u32 	%rs1385, %r329;
	bfe.u32 	%r330, %r314, 24, 8;
	cvt.u16.u32 	%rs1386, %r330;
	bfe.u32 	%r331, %r314, 16, 8;
	cvt.u16.u32 	%rs1387, %r331;
	bfe.u32 	%r332, %r314, 8, 8;
	cvt.u16.u32 	%rs1388, %r332;
	bfe.u32 	%r333, %r314, 0, 8;
	cvt.u16.u32 	%rs1389, %r333;
	xor.b16  	%rs1390, %rs1358, %rs1389;
	xor.b16  	%rs1391, %rs1363, %rs1388;
	xor.b16  	%rs1392, %rs1368, %rs1387;
	xor.b16  	%rs1393, %rs1373, %rs1386;
	xor.b16  	%rs1394, %rs1362, %rs1385;
	xor.b16  	%rs1395, %rs1367, %rs1384;
	xor.b16  	%rs1396, %rs1372, %rs1383;
	xor.b16  	%rs1397, %rs1361, %rs1382;
	xor.b16  	%rs1398, %rs1366, %rs1381;
	xor.b16  	%rs1399, %rs1371, %rs1380;
	xor.b16  	%rs1400, %rs1360, %rs1379;
	xor.b16  	%rs1401, %rs1365, %rs1378;
	xor.b16  	%rs1402, %rs1370, %rs1377;
	xor.b16  	%rs1403, %rs1359, %rs1376;
	xor.b16  	%rs1404, %rs1364, %rs1375;
	xor.b16  	%rs1405, %rs1369, %rs1374;
	st.global.u8 	[%rd83], %rs1390;
	st.global.u8 	[%rd83+1], %rs1391;
	st.global.u8 	[%rd83+2], %rs1392;
	st.global.u8 	[%rd83+3], %rs1393;
	st.global.u8 	[%rd83+4], %rs1394;
	st.global.u8 	[%rd83+5], %rs1395;
	st.global.u8 	[%rd83+6], %rs1396;
	st.global.u8 	[%rd83+7], %rs1397;
	st.global.u8 	[%rd83+8], %rs1398;
	st.global.u8 	[%rd83+9], %rs1399;
	st.global.u8 	[%rd83+10], %rs1400;
	st.global.u8 	[%rd83+11], %rs1401;
	st.global.u8 	[%rd83+12], %rs1402;
	st.global.u8 	[%rd83+13], %rs1403;
	st.global.u8 	[%rd83+14], %rs1404;
	st.global.u8 	[%rd83+15], %rs1405;
	mov.b64 	%rd3340, 0;
$L__BB0_8:
	ld.param.u64 	%rd3337, [_Z12GCMP_encryptPcS_S_S_S_jjS_S_S_S_S__param_11];
	ld.param.u64 	%rd3335, [_Z12GCMP_encryptPcS_S_S_S_jjS_S_S_S_S__param_10];
	ld.param.u64 	%rd3332, [_Z12GCMP_encryptPcS_S_S_S_jjS_S_S_S_S__param_9];
	ld.param.u64 	%rd3329, [_Z12GCMP_encryptPcS_S_S_S_jjS_S_S_S_S__param_8];
	cvta.to.global.u64 	%rd1140, %rd3329;
	add.s64 	%rd1141, %rd1140, %rd3340;
	add.s64 	%rd1142, %rd3, %rd3340;
	cvta.to.global.u64 	%rd1143, %rd3332;
	add.s64 	%rd1144, %rd1143, %rd3340;
	add.s64 	%rd1145, %rd4, %rd3340;
	cvta.to.global.u64 	%rd1146, %rd3335;
	add.s64 	%rd1147, %rd1146, %rd3340;
	add.s64 	%rd1148, %rd5, %rd3340;
	cvta.to.global.u64 	%rd1149, %rd3337;
	add.s64 	%rd1150, %rd1149, %rd3340;
	add.s64 	%rd1151, %rd6, %rd3340;
	ld.global.u8 	%r334, [%rd1141+7];
	ld.global.u8 	%r335, [%rd1141+6];
	prmt.b32 	%r336, %r335, %r334, 0x3340U;
	ld.global.u8 	%r337, [%rd1141+5];
	ld.global.u8 	%r338, [%rd1141+4];
	prmt.b32 	%r339, %r338, %r337, 0x3340U;
	prmt.b32 	%r340, %r339, %r336, 0x5410U;
	ld.global.u8 	%r341, [%rd1141+3];
	ld.global.u8 	%r342, [%rd1141+2];
	prmt.b32 	%r343, %r342, %r341, 0x3340U;
	ld.global.u8 	%r344, [%rd1141+1];
	ld.global.u8 	%r345, [%rd1141];
	prmt.b32 	%r346, %r345, %r344, 0x3340U;
	prmt.b32 	%r347, %r346, %r343, 0x5410U;
	ld.global.u8 	%r348, [%rd1144+6];
	ld.global.u8 	%r349, [%rd1144+5];
	ld.global.u8 	%r350, [%rd1144+4];
	ld.global.u8 	%r351, [%rd1144+1];
	ld.global.u8 	%r352, [%rd1144];
	ld.global.u8 	%r353, [%rd1144+3];
	ld.global.u8 	%r354, [%rd1144+2];
	ld.global.u8 	%r355, [%rd1147+6];
	ld.global.u8 	%r356, [%rd1147+5];
	ld.global.u8 	%r357, [%rd1147+4];
	ld.global.u8 	%r358, [%rd1147+1];
	ld.global.u8 	%r359, [%rd1147];
	ld.global.u8 	%r360, [%rd1147+3];
	ld.global.u8 	%r361, [%rd1147+2];
	ld.global.u8 	%r362, [%rd1150+6];
	ld.global.u8 	%r363, [%rd1150+5];
	ld.global.u8 	%r364, [%rd1150+4];
	ld.global.u8 	%r365, [%rd1150+1];
	ld.global.u8 	%r366, [%rd1150];
	ld.global.u8 	%r367, [%rd1150+3];
	ld.global.u8 	%r368, [%rd1150+2];
	st.local.v2.b32 	[%rd1142], {%r347, %r340};
	prmt.b32 	%r369, %r354, %r353, 0x3340U;
	prmt.b32 	%r370, %r352, %r351, 0x3340U;
	prmt.b32 	%r371, %r370, %r369, 0x5410U;
	prmt.b32 	%r372, %r350, %r349, 0x3340U;
	ld.global.u8 	%r373, [%rd1144+7];
	prmt.b32 	%r374, %r348, %r373, 0x3340U;
	prmt.b32 	%r375, %r372, %r374, 0x5410U;
	st.local.v2.b32 	[%rd1145], {%r371, %r375};
	prmt.b32 	%r376, %r361, %r360, 0x3340U;
	prmt.b32 	%r377, %r359, %r358, 0x3340U;
	prmt.b32 	%r378, %r377, %r376, 0x5410U;
	prmt.b32 	%r379, %r357, %r356, 0x3340U;
	ld.global.u8 	%r380, [%rd1147+7];
	prmt.b32 	%r381, %r355, %r380, 0x3340U;
	prmt.b32 	%r382, %r379, %r381, 0x5410U;
	st.local.v2.b32 	[%rd1148], {%r378, %r382};
	prmt.b32 	%r383, %r368, %r367, 0x3340U;
	prmt.b32 	%r384, %r366, %r365, 0x3340U;
	prmt.b32 	%r385, %r384, %r383, 0x5410U;
	prmt.b32 	%r386, %r364, %r363, 0x3340U;
	ld.global.u8 	%r387, [%rd1150+7];
	prmt.b32 	%r388, %r362, %r387, 0x3340U;
	prmt.b32 	%r389, %r386, %r388, 0x5410U;
	st.local.v2.b32 	[%rd1151], {%r385, %r389};
	add.s64 	%rd3340, %rd3340, 8;
	cvt.u32.u64 	%r390, %rd3340;
	setp.ne.s32 	%p5, %r390, 256;
	@%p5 bra 	$L__BB0_8;
	ld.param.u64 	%rd3323, [_Z12GCMP_encryptPcS_S_S_S_jjS_S_S_S_S__param_2];
	cvta.to.global.u64 	%rd1152, %rd3323;
	ld.global.u8 	%rs16, [%rd1152];
	ld.global.u8 	%rs1406, [%rd1152+3];
	ld.global.u8 	%r392, [%rd1152+2];
	prmt.b32 	%r393, %r392, %r394, 0x3340U;
	ld.global.u8 	%r395, [%rd1152+1];
	cvt.u32.u16 	%r396, %rs16;
	prmt.b32 	%r397, %r396, %r395, 0x3340U;
	prmt.b32 	%r398, %r397, %r393, 0x5410U;
	cvt.u32.u16 	%r399, %rs1406;
	bfi.b32 	%r400, %r399, %r398, 24, 8;
	ld.global.u8 	%r401, [%rd1152+15];
	ld.global.u8 	%r402, [%rd1152+14];
	prmt.b32 	%r403, %r402, %r401, 0x3340U;
	ld.global.u8 	%r404, [%rd1152+13];
	ld.global.u8 	%r405, [%rd1152+12];
	prmt.b32 	%r406, %r405, %r404, 0x3340U;
	prmt.b32 	%r407, %r406, %r403, 0x5410U;
	ld.global.u8 	%r408, [%rd1152+11];
	ld.global.u8 	%r409, [%rd1152+10];
	prmt.b32 	%r410, %r409, %r408, 0x3340U;
	ld.global.u8 	%r411, [%rd1152+9];
	ld.global.u8 	%r412, [%rd1152+8];
	prmt.b32 	%r413, %r412, %r411, 0x3340U;
	prmt.b32 	%r414, %r413, %r410, 0x5410U;
	ld.global.u8 	%r415, [%rd1152+7];
	ld.global.u8 	%r416, [%rd1152+6];
	prmt.b32 	%r417, %r416, %r415, 0x3340U;
	ld.global.u8 	%r418, [%rd1152+5];
	ld.global.u8 	%r419, [%rd1152+4];
	prmt.b32 	%r420, %r419, %r418, 0x3340U;
	prmt.b32 	%r421, %r420, %r417, 0x5410U;
	prmt.b32 	%r422, %r392, %r399, 0x3340U;
	prmt.b32 	%r423, %r397, %r422, 0x5410U;
	st.local.v4.b32 	[%rd7], {%r423, %r421, %r414, %r407};
	mov.b64 	%rd1153, {%r398, %r424};
	shr.u64 	%rd1154, %rd1153, 8;
	cvt.u16.u64 	%rs17, %rd1154;
	mov.b64 	%rd1155, {%r400, %r425};
	shr.u64 	%rd1156, %rd1155, 16;
	cvt.u16.u64 	%rs18, %rd1156;
	mov.b32 	%r1040, 16;
$L__BB0_10:
	add.s32 	%r426, %r1040, -4;
	cvt.u64.u32 	%rd1157, %r426;
	add.s64 	%rd16, %rd7, %rd1157;
	ld.local.u32 	%r427, [%rd16];
	bfe.u32 	%r428, %r427, 0, 8;
	cvt.u16.u32 	%rs4102, %r428;
	bfe.u32 	%r429, %r427, 8, 8;
	cvt.u16.u32 	%rs4103, %r429;
	bfe.u32 	%r430, %r427, 16, 8;
	cvt.u16.u32 	%rs4104, %r430;
	bfe.u32 	%r431, %r427, 24, 8;
	cvt.u16.u32 	%rs4105, %r431;
	and.b32  	%r432, %r1040, 8;
	setp.ne.s32 	%p6, %r432, 0;
	@%p6 bra 	$L__BB0_12;
	cvt.u64.u16 	%rd1158, %rs4103;
	and.b64  	%rd1159, %rd1158, 255;
	add.s64 	%rd1160, %rd4, %rd1159;
	ld.local.u8 	%rs1407, [%rd1160];
	cvt.u64.u16 	%rd1161, %rs4104;
	and.b64  	%rd1162, %rd1161, 255;
	add.s64 	%rd1163, %rd4, %rd1162;
	ld.local.u8 	%rs4103, [%rd1163];
	cvt.u64.u16 	%rd1164, %rs4105;
	and.b64  	%rd1165, %rd1164, 255;
	add.s64 	%rd1166, %rd4, %rd1165;
	ld.local.u8 	%rs4104, [%rd1166];
	cvt.u64.u16 	%rd1167, %rs4102;
	and.b64  	%rd1168, %rd1167, 255;
	add.s64 	%rd1169, %rd4, %rd1168;
	ld.local.u8 	%rs4105, [%rd1169];
	shr.u32 	%r433, %r1040, 4;
	cvt.u64.u32 	%rd1170, %r433;
	add.s64 	%rd1171, %rd3, %rd1170;
	ld.local.u8 	%rs1408, [%rd1171];
	xor.b16  	%rs4102, %rs1407, %rs1408;
$L__BB0_12:
	ld.local.v2.u8 	{%rs1409, %rs1410}, [%rd16+-12];
	xor.b16  	%rs1411, %rs4102, %rs1409;
	xor.b16  	%rs1412, %rs4103, %rs1410;
	st.local.v2.u8 	[%rd16+4], {%rs1411, %rs1412};
	ld.local.u8 	%rs1413, [%rd16+-10];
	xor.b16  	%rs1414, %rs4104, %rs1413;
	st.local.u8 	[%rd16+6], %rs1414;
	ld.local.u8 	%rs1415, [%rd16+-9];
	xor.b16  	%rs1416, %rs4105, %rs1415;
	st.local.u8 	[%rd16+7], %rs1416;
	ld.local.u8 	%rs1417, [%rd16+-8];
	xor.b16  	%rs1418, %rs1411, %rs1417;
	st.local.u8 	[%rd16+8], %rs1418;
	ld.local.u8 	%rs1419, [%rd16+-7];
	xor.b16  	%rs1420, %rs1412, %rs1419;
	st.local.u8 	[%rd16+9], %rs1420;
	ld.local.u8 	%rs1421, [%rd16+-6];
	xor.b16  	%rs1422, %rs1414, %rs1421;
	st.local.u8 	[%rd16+10], %rs1422;
	ld.local.u8 	%rs1423, [%rd16+-5];
	xor.b16  	%rs1424, %rs1416, %rs1423;
	st.local.u8 	[%rd16+11], %rs1424;
	add.s32 	%r4, %r1040, 8;
	setp.lt.u32 	%p7, %r1040, 168;
	mov.u32 	%r1040, %r4;
	@%p7 bra 	$L__BB0_10;
	ld.param.u64 	%rd3325, [_Z12GCMP_encryptPcS_S_S_S_jjS_S_S_S_S__param_4];
	ld.param.u64 	%rd3321, [_Z12GCMP_encryptPcS_S_S_S_jjS_S_S_S_S__param_1];
	shr.u16 	%rs1426, %rs18, 8;
	mov.u32 	%r435, %ctaid.x;
	mov.u32 	%r436, %ntid.x;
	mov.u32 	%r437, %tid.x;
	mad.lo.s32 	%r438, %r435, %r436, %r437;
	shl.b32 	%r439, %r438, 4;
	cvt.s64.s32 	%rd1172, %r439;
	cvta.to.global.u64 	%rd1173, %rd3321;
	add.s64 	%rd1174, %rd1173, %rd1172;
	ld.global.u8 	%rs1427, [%rd1174];
	ld.global.u8 	%rs1428, [%rd1174+1];
	ld.global.u8 	%rs1429, [%rd1174+2];
	ld.global.u8 	%rs1430, [%rd1174+3];
	ld.global.u8 	%rs1431, [%rd1174+4];
	ld.global.u8 	%rs1432, [%rd1174+5];
	ld.global.u8 	%rs1433, [%rd1174+6];
	ld.global.u8 	%rs1434, [%rd1174+7];
	ld.global.u8 	%rs1435, [%rd1174+8];
	ld.global.u8 	%rs1436, [%rd1174+9];
	ld.global.u8 	%rs1437, [%rd1174+10];
	ld.global.u8 	%rs1438, [%rd1174+11];
	ld.global.u8 	%rs1439, [%rd1174+12];
	ld.global.u8 	%rs1440, [%rd1174+13];
	ld.global.u8 	%rs1441, [%rd1174+14];
	ld.global.u8 	%rs1442, [%rd1174+15];
	xor.b16  	%rs1443, %rs1427, %rs16;
	xor.b16  	%rs1444, %rs1428, %rs17;
	xor.b16  	%rs1445, %rs1429, %rs18;
	xor.b16  	%rs1446, %rs1430, %rs1426;
	ld.local.u32 	%r440, [%rd7+4];
	bfe.u32 	%r441, %r440, 0, 8;
	cvt.u16.u32 	%rs1447, %r441;
	bfe.u32 	%r442, %r440, 8, 8;
	cvt.u16.u32 	%rs1448, %r442;
	bfe.u32 	%r443, %r440, 16, 8;
	cvt.u16.u32 	%rs1449, %r443;
	bfe.u32 	%r444, %r440, 24, 8;
	cvt.u16.u32 	%rs1450, %r444;
	xor.b16  	%rs1451, %rs1431, %rs1447;
	xor.b16  	%rs1452, %rs1432, %rs1448;
	xor.b16  	%rs1453, %rs1433, %rs1449;
	xor.b16  	%rs1454, %rs1434, %rs1450;
	ld.local.v2.b32 	{%r445, %r446}, [%rd7+8];
	bfe.u32 	%r447, %r446, 24, 8;
	cvt.u16.u32 	%rs1455, %r447;
	bfe.u32 	%r448, %r446, 16, 8;
	cvt.u16.u32 	%rs1456, %r448;
	bfe.u32 	%r449, %r446, 8, 8;
	cvt.u16.u32 	%rs1457, %r449;
	bfe.u32 	%r450, %r446, 0, 8;
	cvt.u16.u32 	%rs1458, %r450;
	bfe.u32 	%r451, %r445, 24, 8;
	cvt.u16.u32 	%rs1459, %r451;
	bfe.u32 	%r452, %r445, 16, 8;
	cvt.u16.u32 	%rs1460, %r452;
	bfe.u32 	%r453, %r445, 8, 8;
	cvt.u16.u32 	%rs1461, %r453;
	bfe.u32 	%r454, %r445, 0, 8;
	cvt.u16.u32 	%rs1462, %r454;
	xor.b16  	%rs1463, %rs1435, %rs1462;
	xor.b16  	%rs1464, %rs1436, %rs1461;
	xor.b16  	%rs1465, %rs1437, %rs1460;
	xor.b16  	%rs1466, %rs1438, %rs1459;
	xor.b16  	%rs1467, %rs1439, %rs1458;
	xor.b16  	%rs1468, %rs1440, %rs1457;
	xor.b16  	%rs1469, %rs1441, %rs1456;
	xor.b16  	%rs1470, %rs1442, %rs1455;
	cvt.u64.u16 	%rd1175, %rs1443;
	and.b64  	%rd1176, %rd1175, 255;
	add.s64 	%rd1177, %rd4, %rd1176;
	ld.local.u8 	%rs1471, [%rd1177];
	cvt.u64.u16 	%rd1178, %rs1444;
	and.b64  	%rd1179, %rd1178, 255;
	add.s64 	%rd1180, %rd4, %rd1179;
	ld.local.u8 	%rs1472, [%rd1180];
	cvt.u64.u16 	%rd1181, %rs1445;
	and.b64  	%rd1182, %rd1181, 255;
	add.s64 	%rd1183, %rd4, %rd1182;
	ld.local.u8 	%rs1473, [%rd1183];
	cvt.u64.u16 	%rd1184, %rs1446;
	and.b64  	%rd1185, %rd1184, 255;
	add.s64 	%rd1186, %rd4, %rd1185;
	ld.local.u8 	%rs1474, [%rd1186];
	cvt.u64.u16 	%rd1187, %rs1451;
	and.b64  	%rd1188, %rd1187, 255;
	add.s64 	%rd1189, %rd4, %rd1188;
	ld.local.u8 	%rs1475, [%rd1189];
	cvt.u64.u16 	%rd1190, %rs1452;
	and.b64  	%rd1191, %rd1190, 255;
	add.s64 	%rd1192, %rd4, %rd1191;
	ld.local.u8 	%rs1476, [%rd1192];
	cvt.u64.u16 	%rd1193, %rs1453;
	and.b64  	%rd1194, %rd1193, 255;
	add.s64 	%rd1195, %rd4, %rd1194;
	ld.local.u8 	%rs1477, [%rd1195];
	cvt.u64.u16 	%rd1196, %rs1454;
	and.b64  	%rd1197, %rd1196, 255;
	add.s64 	%rd1198, %rd4, %rd1197;
	ld.local.u8 	%rs1478, [%rd1198];
	cvt.u64.u16 	%rd1199, %rs1463;
	and.b64  	%rd1200, %rd1199, 255;
	add.s64 	%rd1201, %rd4, %rd1200;
	ld.local.u8 	%rs1479, [%rd1201];
	cvt.u64.u16 	%rd1202, %rs1464;
	and.b64  	%rd1203, %rd1202, 255;
	add.s64 	%rd1204, %rd4, %rd1203;
	ld.local.u8 	%rs1480, [%rd1204];
	cvt.u64.u16 	%rd1205, %rs1465;
	and.b64  	%rd1206, %rd1205, 255;
	add.s64 	%rd1207, %rd4, %rd1206;
	ld.local.u8 	%rs1481, [%rd1207];
	cvt.u64.u16 	%rd1208, %rs1466;
	and.b64  	%rd1209, %rd1208, 255;
	add.s64 	%rd1210, %rd4, %rd1209;
	ld.local.u8 	%rs1482, [%rd1210];
	cvt.u64.u16 	%rd1211, %rs1467;
	and.b64  	%rd1212, %rd1211, 255;
	add.s64 	%rd1213, %rd4, %rd1212;
	ld.local.u8 	%rs1483, [%rd1213];
	cvt.u64.u16 	%rd1214, %rs1468;
	and.b64  	%rd1215, %rd1214, 255;
	add.s64 	%rd1216, %rd4, %rd1215;
	ld.local.u8 	%rs1484, [%rd1216];
	cvt.u64.u16 	%rd1217, %rs1469;
	and.b64  	%rd1218, %rd1217, 255;
	add.s64 	%rd1219, %rd4, %rd1218;
	ld.local.u8 	%rs1485, [%rd1219];
	cvt.u64.u16 	%rd1220, %rs1470;
	and.b64  	%rd1221, %rd1220, 255;
	add.s64 	%rd1222, %rd4, %rd1221;
	ld.local.u8 	%rs1486, [%rd1222];
	cvt.u64.u16 	%rd1223, %rs1471;
	and.b64  	%rd1224, %rd1223, 255;
	add.s64 	%rd1225, %rd5, %rd1224;
	ld.local.u8 	%rs1487, [%rd1225];
	cvt.u64.u16 	%rd1226, %rs1476;
	and.b64  	%rd1227, %rd1226, 255;
	add.s64 	%rd1228, %rd6, %rd1227;
	ld.local.u8 	%rs1488, [%rd1228];
	xor.b16  	%rs1489, %rs1488, %rs1487;
	add.s64 	%rd1229, %rd5, %rd1227;
	ld.local.u8 	%rs1490, [%rd1229];
	cvt.u64.u16 	%rd1230, %rs1481;
	and.b64  	%rd1231, %rd1230, 255;
	add.s64 	%rd1232, %rd6, %rd1231;
	ld.local.u8 	%rs1491, [%rd1232];
	xor.b16  	%rs1492, %rs1490, %rs1491;
	add.s64 	%rd1233, %rd5, %rd1231;
	ld.local.u8 	%rs1493, [%rd1233];
	cvt.u64.u16 	%rd1234, %rs1486;
	and.b64  	%rd1235, %rd1234, 255;
	add.s64 	%rd1236, %rd6, %rd1235;
	ld.local.u8 	%rs1494, [%rd1236];
	xor.b16  	%rs1495, %rs1493, %rs1494;
	add.s64 	%rd1237, %rd6, %rd1224;
	ld.local.u8 	%rs1496, [%rd1237];
	add.s64 	%rd1238, %rd5, %rd1235;
	ld.local.u8 	%rs1497, [%rd1238];
	xor.b16  	%rs1498, %rs1496, %rs1497;
	cvt.u64.u16 	%rd1239, %rs1475;
	and.b64  	%rd1240, %rd1239, 255;
	add.s64 	%rd1241, %rd5, %rd1240;
	ld.local.u8 	%rs1499, [%rd1241];
	cvt.u64.u16 	%rd1242, %rs1480;
	and.b64  	%rd1243, %rd1242, 255;
	add.s64 	%rd1244, %rd6, %rd1243;
	ld.local.u8 	%rs1500, [%rd1244];
	xor.b16  	%rs1501, %rs1500, %rs1499;
	add.s64 	%rd1245, %rd5, %rd1243;
	ld.local.u8 	%rs1502, [%rd1245];
	cvt.u64.u16 	%rd1246, %rs1485;
	and.b64  	%rd1247, %rd1246, 255;
	add.s64 	%rd1248, %rd6, %rd1247;
	ld.local.u8 	%rs1503, [%rd1248];
	xor.b16  	%rs1504, %rs1502, %rs1503;
	add.s64 	%rd1249, %rd5, %rd1247;
	ld.local.u8 	%rs1505, [%rd1249];
	cvt.u64.u16 	%rd1250, %rs1474;
	and.b64  	%rd1251, %rd1250, 255;
	add.s64 	%rd1252, %rd6, %rd1251;
	ld.local.u8 	%rs1506, [%rd1252];
	xor.b16  	%rs1507, %rs1505, %rs1506;
	add.s64 	%rd1253, %rd6, %rd1240;
	ld.local.u8 	%rs1508, [%rd1253];
	add.s64 	%rd1254, %rd5, %rd1251;
	ld.local.u8 	%rs1509, [%rd1254];
	xor.b16  	%rs1510, %rs1508, %rs1509;
	cvt.u64.u16 	%rd1255, %rs1479;
	and.b64  	%rd1256, %rd1255, 255;
	add.s64 	%rd1257, %rd5, %rd1256;
	ld.local.u8 	%rs1511, [%rd1257];
	cvt.u64.u16 	%rd1258, %rs1484;
	and.b64  	%rd1259, %rd1258, 255;
	add.s64 	%rd1260, %rd6, %rd1259;
	ld.local.u8 	%rs1512, [%rd1260];
	xor.b16  	%rs1513, %rs1512, %rs1511;
	add.s64 	%rd1261, %rd5, %rd1259;
	ld.local.u8 	%rs1514, [%rd1261];
	cvt.u64.u16 	%rd1262, %rs1473;
	and.b64  	%rd1263, %rd1262, 255;
	add.s64 	%rd1264, %rd6, %rd1263;
	ld.local.u8 	%rs1515, [%rd1264];
	xor.b16  	%rs1516, %rs1514, %rs1515;
	add.s64 	%rd1265, %rd5, %rd1263;
	ld.local.u8 	%rs1517, [%rd1265];
	cvt.u64.u16 	%rd1266, %rs1478;
	and.b64  	%rd1267, %rd1266, 255;
	add.s64 	%rd1268, %rd6, %rd1267;
	ld.local.u8 	%rs1518, [%rd1268];
	xor.b16  	%rs1519, %rs1517, %rs1518;
	add.s64 	%rd1269, %rd6, %rd1256;
	ld.local.u8 	%rs1520, [%rd1269];
	add.s64 	%rd1270, %rd5, %rd1267;
	ld.local.u8 	%rs1521, [%rd1270];
	xor.b16  	%rs1522, %rs1520, %rs1521;
	cvt.u64.u16 	%rd1271, %rs1483;
	and.b64  	%rd1272, %rd1271, 255;
	add.s64 	%rd1273, %rd5, %rd1272;
	ld.local.u8 	%rs1523, [%rd1273];
	cvt.u64.u16 	%rd1274, %rs1472;
	and.b64  	%rd1275, %rd1274, 255;
	add.s64 	%rd1276, %rd6, %rd1275;
	ld.local.u8 	%rs1524, [%rd1276];
	xor.b16  	%rs1525, %rs1524, %rs1523;
	add.s64 	%rd1277, %rd5, %rd1275;
	ld.local.u8 	%rs1526, [%rd1277];
	cvt.u64.u16 	%rd1278, %rs1477;
	and.b64  	%rd1279, %rd1278, 255;
	add.s64 	%rd1280, %rd6, %rd1279;
	ld.local.u8 	%rs1527, [%rd1280];
	xor.b16  	%rs1528, %rs1526, %rs1527;
	add.s64 	%rd1281, %rd5, %rd1279;
	ld.local.u8 	%rs1529, [%rd1281];
	cvt.u64.u16 	%rd1282, %rs1482;
	and.b64  	%rd1283, %rd1282, 255;
	add.s64 	%rd1284, %rd6, %rd1283;
	ld.local.u8 	%rs1530, [%rd1284];
	xor.b16  	%rs1531, %rs1529, %rs1530;
	add.s64 	%rd1285, %rd6, %rd1272;
	ld.local.u8 	%rs1532, [%rd1285];
	add.s64 	%rd1286, %rd5, %rd1283;
	ld.local.u8 	%rs1533, [%rd1286];
	xor.b16  	%rs1534, %rs1532, %rs1533;
	ld.local.v4.b32 	{%r455, %r456, %r457, %r458}, [%rd7+16];
	bfe.u32 	%r459, %r458, 24, 8;
	cvt.u16.u32 	%rs1535, %r459;
	bfe.u32 	%r460, %r458, 16, 8;
	cvt.u16.u32 	%rs1536, %r460;
	bfe.u32 	%r461, %r458, 8, 8;
	cvt.u16.u32 	%rs1537, %r461;
	bfe.u32 	%r462, %r458, 0, 8;
	cvt.u16.u32 	%rs1538, %r462;
	bfe.u32 	%r463, %r457, 24, 8;
	cvt.u16.u32 	%rs1539, %r463;
	bfe.u32 	%r464, %r457, 16, 8;
	cvt.u16.u32 	%rs1540, %r464;
	bfe.u32 	%r465, %r457, 8, 8;
	cvt.u16.u32 	%rs1541, %r465;
	bfe.u32 	%r466, %r457, 0, 8;
	cvt.u16.u32 	%rs1542, %r466;
	bfe.u32 	%r467, %r456, 24, 8;
	cvt.u16.u32 	%rs1543, %r467;
	bfe.u32 	%r468, %r456, 16, 8;
	cvt.u16.u32 	%rs1544, %r468;
	bfe.u32 	%r469, %r456, 8, 8;
	cvt.u16.u32 	%rs1545, %r469;
	bfe.u32 	%r470, %r456, 0, 8;
	cvt.u16.u32 	%rs1546, %r470;
	bfe.u32 	%r471, %r455, 24, 8;
	cvt.u16.u32 	%rs1547, %r471;
	bfe.u32 	%r472, %r455, 16, 8;
	cvt.u16.u32 	%rs1548, %r472;
	bfe.u32 	%r473, %r455, 8, 8;
	cvt.u16.u32 	%rs1549, %r473;
	bfe.u32 	%r474, %r455, 0, 8;
	cvt.u16.u32 	%rs1550, %r474;
	xor.b16  	%rs1551, %rs1489, %rs1550;
	xor.b16  	%rs1552, %rs1551, %rs1481;
	xor.b16  	%rs1553, %rs1552, %rs1486;
	xor.b16  	%rs1554, %rs1492, %rs1549;
	xor.b16  	%rs1555, %rs1554, %rs1471;
	xor.b16  	%rs1556, %rs1555, %rs1486;
	xor.b16  	%rs1557, %rs1495, %rs1548;
	xor.b16  	%rs1558, %rs1557, %rs1471;
	xor.b16  	%rs1559, %rs1558, %rs1476;
	xor.b16  	%rs1560, %rs1498, %rs1547;
	xor.b16  	%rs1561, %rs1560, %rs1476;
	xor.b16  	%rs1562, %rs1561, %rs1481;
	xor.b16  	%rs1563, %rs1501, %rs1546;
	xor.b16  	%rs1564, %rs1563, %rs1485;
	xor.b16  	%rs1565, %rs1564, %rs1474;
	xor.b16  	%rs1566, %rs1504, %rs1545;
	xor.b16  	%rs1567, %rs1566, %rs1475;
	xor.b16  	%rs1568, %rs1567, %rs1474;
	xor.b16  	%rs1569, %rs1507, %rs1544;
	xor.b16  	%rs1570, %rs1569, %rs1475;
	xor.b16  	%rs1571, %rs1570, %rs1480;
	xor.b16  	%rs1572, %rs1510, %rs1543;
	xor.b16  	%rs1573, %rs1572, %rs1480;
	xor.b16  	%rs1574, %rs1573, %rs1485;
	xor.b16  	%rs1575, %rs1513, %rs1542;
	xor.b16  	%rs1576, %rs1575, %rs1473;
	xor.b16  	%rs1577, %rs1576, %rs1478;
	xor.b16  	%rs1578, %rs1516, %rs1541;
	xor.b16  	%rs1579, %rs1578, %rs1479;
	xor.b16  	%rs1580, %rs1579, %rs1478;
	xor.b16  	%rs1581, %rs1519, %rs1540;
	xor.b16  	%rs1582, %rs1581, %rs1479;
	xor.b16  	%rs1583, %rs1582, %rs1484;
	xor.b16  	%rs1584, %rs1522, %rs1539;
	xor.b16  	%rs1585, %rs1584, %rs1484;
	xor.b16  	%rs1586, %rs1585, %rs1473;
	xor.b16  	%rs1587, %rs1525, %rs1538;
	xor.b16  	%rs1588, %rs1587, %rs1477;
	xor.b16  	%rs1589, %rs1588, %rs1482;
	xor.b16  	%rs1590, %rs1528, %rs1537;
	xor.b16  	%rs1591, %rs1590, %rs1483;
	xor.b16  	%rs1592, %rs1591, %rs1482;
	xor.b16  	%rs1593, %rs1531, %rs1536;
	xor.b16  	%rs1594, %rs1593, %rs1483;
	xor.b16  	%rs1595, %rs1594, %rs1472;
	xor.b16  	%rs1596, %rs1534, %rs1535;
	xor.b16  	%rs1597, %rs1596, %rs1472;
	xor.b16  	%rs1598, %rs1597, %rs1477;
	cvt.u64.u16 	%rd1287, %rs1553;
	and.b64  	%rd1288, %rd1287, 255;
	add.s64 	%rd1289, %rd4, %rd1288;
	ld.local.u8 	%rs1599, [%rd1289];
	cvt.u64.u16 	%rd1290, %rs1556;
	and.b64  	%rd1291, %rd1290, 255;
	add.s64 	%rd1292, %rd4, %rd1291;
	ld.local.u8 	%rs1600, [%rd1292];
	cvt.u64.u16 	%rd1293, %rs1559;
	and.b64  	%rd1294, %rd1293, 255;
	add.s64 	%rd1295, %rd4, %rd1294;
	ld.local.u8 	%rs1601, [%rd1295];
	cvt.u64.u16 	%rd1296, %rs1562;
	and.b64  	%rd1297, %rd1296, 255;
	add.s64 	%rd1298, %rd4, %rd1297;
	ld.local.u8 	%rs1602, [%rd1298];
	cvt.u64.u16 	%rd1299, %rs1565;
	and.b64  	%rd1300, %rd1299, 255;
	add.s64 	%rd1301, %rd4, %rd1300;
	ld.local.u8 	%rs1603, [%rd1301];
	cvt.u64.u16 	%rd1302, %rs1568;
	and.b64  	%rd1303, %rd1302, 255;
	add.s64 	%rd1304, %rd4, %rd1303;
	ld.local.u8 	%rs1604, [%rd1304];
	cvt.u64.u16 	%rd1305, %rs1571;
	and.b64  	%rd1306, %rd1305, 255;
	add.s64 	%rd1307, %rd4, %rd1306;
	ld.local.u8 	%rs1605, [%rd1307];
	cvt.u64.u16 	%rd1308, %rs1574;
	and.b64  	%rd1309, %rd1308, 255;
	add.s64 	%rd1310, %rd4, %rd1309;
	ld.local.u8 	%rs1606, [%rd1310];
	cvt.u64.u16 	%rd1311, %rs1577;
	and.b64  	%rd1312, %rd1311, 255;
	add.s64 	%rd1313, %rd4, %rd1312;
	ld.local.u8 	%rs1607, [%rd1313];
	cvt.u64.u16 	%rd1314, %rs1580;
	and.b64  	%rd1315, %rd1314, 255;
	add.s64 	%rd1316, %rd4, %rd1315;
	ld.local.u8 	%rs1608, [%rd1316];
	cvt.u64.u16 	%rd1317, %rs1583;
	and.b64  	%rd1318, %rd1317, 255;
	add.s64 	%rd1319, %rd4, %rd1318;
	ld.local.u8 	%rs1609, [%rd1319];
	cvt.u64.u16 	%rd1320, %rs1586;
	and.b64  	%rd1321, %rd1320, 255;
	add.s64 	%rd1322, %rd4, %rd1321;
	ld.local.u8 	%rs1610, [%rd1322];
	cvt.u64.u16 	%rd1323, %rs1589;
	and.b64  	%rd1324, %rd1323, 255;
	add.s64 	%rd1325, %rd4, %rd1324;
	ld.local.u8 	%rs1611, [%rd1325];
	cvt.u64.u16 	%rd1326, %rs1592;
	and.b64  	%rd1327, %rd1326, 255;
	add.s64 	%rd1328, %rd4, %rd1327;
	ld.local.u8 	%rs1612, [%rd1328];
	cvt.u64.u16 	%rd1329, %rs1595;
	and.b64  	%rd1330, %rd1329, 255;
	add.s64 	%rd1331, %rd4, %rd1330;
	ld.local.u8 	%rs1613, [%rd1331];
	cvt.u64.u16 	%rd1332, %rs1598;
	and.b64  	%rd1333, %rd1332, 255;
	add.s64 	%rd1334, %rd4, %rd1333;
	ld.local.u8 	%rs1614, [%rd1334];
	cvt.u64.u16 	%rd1335, %rs1599;
	and.b64  	%rd1336, %rd1335, 255;
	add.s64 	%rd1337, %rd5, %rd1336;
	ld.local.u8 	%rs1615, [%rd1337];
	cvt.u64.u16 	%rd1338, %rs1604;
	and.b64  	%rd1339, %rd1338, 255;
	add.s64 	%rd1340, %rd6, %rd1339;
	ld.local.u8 	%rs1616, [%rd1340];
	xor.b16  	%rs1617, %rs1616, %rs1615;
	add.s64 	%rd1341, %rd5, %rd1339;
	ld.local.u8 	%rs1618, [%rd1341];
	cvt.u64.u16 	%rd1342, %rs1609;
	and.b64  	%rd1343, %rd1342, 255;
	add.s64 	%rd1344, %rd6, %rd1343;
	ld.local.u8 	%rs1619, [%rd1344];
	xor.b16  	%rs1620, %rs1618, %rs1619;
	add.s64 	%rd1345, %rd5, %rd1343;
	ld.local.u8 	%rs1621, [%rd1345];
	cvt.u64.u16 	%rd1346, %rs1614;
	and.b64  	%rd1347, %rd1346, 255;
	add.s64 	%rd1348, %rd6, %rd1347;
	ld.local.u8 	%rs1622, [%rd1348];
	xor.b16  	%rs1623, %rs1621, %rs1622;
	add.s64 	%rd1349, %rd6, %rd1336;
	ld.local.u8 	%rs1624, [%rd1349];
	add.s64 	%rd1350, %rd5, %rd1347;
	ld.local.u8 	%rs1625, [%rd1350];
	xor.b16  	%rs1626, %rs1624, %rs1625;
	cvt.u64.u16 	%rd1351, %rs1603;
	and.b64  	%rd1352, %rd1351, 255;
	add.s64 	%rd1353, %rd5, %rd1352;
	ld.local.u8 	%rs1627, [%rd1353];
	cvt.u64.u16 	%rd1354, %rs1608;
	and.b64  	%rd1355, %rd1354, 255;
	add.s64 	%rd1356, %rd6, %rd1355;
	ld.local.u8 	%rs1628, [%rd1356];
	xor.b16  	%rs1629, %rs1628, %rs1627;
	add.s64 	%rd1357, %rd5, %rd1355;
	ld.local.u8 	%rs1630, [%rd1357];
	cvt.u64.u16 	%rd1358, %rs1613;
	and.b64  	%rd1359, %rd1358, 255;
	add.s64 	%rd1360, %rd6, %rd1359;
	ld.local.u8 	%rs1631, [%rd1360];
	xor.b16  	%rs1632, %rs1630, %rs1631;
	add.s64 	%rd1361, %rd5, %rd1359;
	ld.local.u8 	%rs1633, [%rd1361];
	cvt.u64.u16 	%rd1362, %rs1602;
	and.b64  	%rd1363, %rd1362, 255;
	add.s64 	%rd1364, %rd6, %rd1363;
	ld.local.u8 	%rs1634, [%rd1364];
	xor.b16  	%rs1635, %rs1633, %rs1634;
	add.s64 	%rd1365, %rd6, %rd1352;
	ld.local.u8 	%rs1636, [%rd1365];
	add.s64 	%rd1366, %rd5, %rd1363;
	ld.local.u8 	%rs1637, [%rd1366];
	xor.b16  	%rs1638, %rs1636, %rs1637;
	cvt.u64.u16 	%rd1367, %rs1607;
	and.b64  	%rd1368, %rd1367, 255;
	add.s64 	%rd1369, %rd5, %rd1368;
	ld.local.u8 	%rs1639, [%rd1369];
	cvt.u64.u16 	%rd1370, %rs1612;
	and.b64  	%rd1371, %rd1370, 255;
	add.s64 	%rd1372, %rd6, %rd1371;
	ld.local.u8 	%rs1640, [%rd1372];
	xor.b16  	%rs1641, %rs1640, %rs1639;
	add.s64 	%rd1373, %rd5, %rd1371;
	ld.local.u8 	%rs1642, [%rd1373];
	cvt.u64.u16 	%rd1374, %rs1601;
	and.b64  	%rd1375, %rd1374, 255;
	add.s64 	%rd1376, %rd6, %rd1375;
	ld.local.u8 	%rs1643, [%rd1376];
	xor.b16  	%rs1644, %rs1642, %rs1643;
	add.s64 	%rd1377, %rd5, %rd1375;
	ld.local.u8 	%rs1645, [%rd1377];
	cvt.u64.u16 	%rd1378, %rs1606;
	and.b64  	%rd1379, %rd1378, 255;
	add.s64 	%rd1380, %rd6, %rd1379;
	ld.local.u8 	%rs1646, [%rd1380];
	xor.b16  	%rs1647, %rs1645, %rs1646;
	add.s64 	%rd1381, %rd6, %rd1368;
	ld.local.u8 	%rs1648, [%rd1381];
	add.s64 	%rd1382, %rd5, %rd1379;
	ld.local.u8 	%rs1649, [%rd1382];
	xor.b16  	%rs1650, %rs1648, %rs1649;
	cvt.u64.u16 	%rd1383, %rs1611;
	and.b64  	%rd1384, %rd1383, 255;
	add.s64 	%rd1385, %rd5, %rd1384;
	ld.local.u8 	%rs1651, [%rd1385];
	cvt.u64.u16 	%rd1386, %rs1600;
	and.b64  	%rd1387, %rd1386, 255;
	add.s64 	%rd1388, %rd6, %rd1387;
	ld.local.u8 	%rs1652, [%rd1388];
	xor.b16  	%rs1653, %rs1652, %rs1651;
	add.s64 	%rd1389, %rd5, %rd1387;
	ld.local.u8 	%rs1654, [%rd1389];
	cvt.u64.u16 	%rd1390, %rs1605;
	and.b64  	%rd1391, %rd1390, 255;
	add.s64 	%rd1392, %rd6, %rd1391;
	ld.local.u8 	%rs1655, [%rd1392];
	xor.b16  	%rs1656, %rs1654, %rs1655;
	add.s64 	%rd1393, %rd5, %rd1391;
	ld.local.u8 	%rs1657, [%rd1393];
	cvt.u64.u16 	%rd1394, %rs1610;
	and.b64  	%rd1395, %rd1394, 255;
	add.s64 	%rd1396, %rd6, %rd1395;
	ld.local.u8 	%rs1658, [%rd1396];
	xor.b16  	%rs1659, %rs1657, %rs1658;
	add.s64 	%rd1397, %rd6, %rd1384;
	ld.local.u8 	%rs1660, [%rd1397];
	add.s64 	%rd1398, %rd5, %rd1395;
	ld.local.u8 	%rs1661, [%rd1398];
	xor.b16  	%rs1662, %rs1660, %rs1661;
	ld.local.v4.b32 	{%r475, %r476, %r477, %r478}, [%rd7+32];
	bfe.u32 	%r479, %r478, 24, 8;
	cvt.u16.u32 	%rs1663, %r479;
	bfe.u32 	%r480, %r478, 16, 8;
	cvt.u16.u32 	%rs1664, %r480;
	bfe.u32 	%r481, %r478, 8, 8;
	cvt.u16.u32 	%rs1665, %r481;
	bfe.u32 	%r482, %r478, 0, 8;
	cvt.u16.u32 	%rs1666, %r482;
	bfe.u32 	%r483, %r477, 24, 8;
	cvt.u16.u32 	%rs1667, %r483;
	bfe.u32 	%r484, %r477, 16, 8;
	cvt.u16.u32 	%rs1668, %r484;
	bfe.u32 	%r485, %r477, 8, 8;
	cvt.u16.u32 	%rs1669, %r485;
	bfe.u32 	%r486, %r477, 0, 8;
	cvt.u16.u32 	%rs1670, %r486;
	bfe.u32 	%r487, %r476, 24, 8;
	cvt.u16.u32 	%rs1671, %r487;
	bfe.u32 	%r488, %r476, 16, 8;
	cvt.u16.u32 	%rs1672, %r488;
	bfe.u32 	%r489, %r476, 8, 8;
	cvt.u16.u32 	%rs1673, %r489;
	bfe.u32 	%r490, %r476, 0, 8;
	cvt.u16.u32 	%rs1674, %r490;
	bfe.u32 	%r491, %r475, 24, 8;
	cvt.u16.u32 	%rs1675, %r491;
	bfe.u32 	%r492, %r475, 16, 8;
	cvt.u16.u32 	%rs1676, %r492;
	bfe.u32 	%r493, %r475, 8, 8;
	cvt.u16.u32 	%rs1677, %r493;
	bfe.u32 	%r494, %r475, 0, 8;
	cvt.u16.u32 	%rs1678, %r494;
	xor.b16  	%rs1679, %rs1617, %rs1678;
	xor.b16  	%rs1680, %rs1679, %rs1609;
	xor.b16  	%rs1681, %rs1680, %rs1614;
	xor.b16  	%rs1682, %rs1620, %rs1677;
	xor.b16  	%rs1683, %rs1682, %rs1599;
	xor.b16  	%rs1684, %rs1683, %rs1614;
	xor.b16  	%rs1685, %rs1623, %rs1676;
	xor.b16  	%rs1686, %rs1685, %rs1599;
	xor.b16  	%rs1687, %rs1686, %rs1604;
	xor.b16  	%rs1688, %rs1626, %rs1675;
	xor.b16  	%rs1689, %rs1688, %rs1604;
	xor.b16  	%rs1690, %rs1689, %rs1609;
	xor.b16  	%rs1691, %rs1629, %rs1674;
	xor.b16  	%rs1692, %rs1691, %rs1613;
	xor.b16  	%rs1693, %rs1692, %rs1602;
	xor.b16  	%rs1694, %rs1632, %rs1673;
	xor.b16  	%rs1695, %rs1694, %rs1603;
	xor.b16  	%rs1696, %rs1695, %rs1602;
	xor.b16  	%rs1697, %rs1635, %rs1672;
	xor.b16  	%rs1698, %rs1697, %rs1603;
	xor.b16  	%rs1699, %rs1698, %rs1608;
	xor.b16  	%rs1700, %rs1638, %rs1671;
	xor.b16  	%rs1701, %rs1700, %rs1608;
	xor.b16  	%rs1702, %rs1701, %rs1613;
	xor.b16  	%rs1703, %rs1641, %rs1670;
	xor.b16  	%rs1704, %rs1703, %rs1601;
	xor.b16  	%rs1705, %rs1704, %rs1606;
	xor.b16  	%rs1706, %rs1644, %rs1669;
	xor.b16  	%rs1707, %rs1706, %rs1607;
	xor.b16  	%rs1708, %rs1707, %rs1606;
	xor.b16  	%rs1709, %rs1647, %rs1668;
	xor.b16  	%rs1710, %rs1709, %rs1607;
	xor.b16  	%rs1711, %rs1710, %rs1612;
	xor.b16  	%rs1712, %rs1650, %rs1667;
	xor.b16  	%rs1713, %rs1712, %rs1612;
	xor.b16  	%rs1714, %rs1713, %rs1601;
	xor.b16  	%rs1715, %rs1653, %rs1666;
	xor.b16  	%rs1716, %rs1715, %rs1605;
	xor.b16  	%rs1717, %rs1716, %rs1610;
	xor.b16  	%rs1718, %rs1656, %rs1665;
	xor.b16  	%rs1719, %rs1718, %rs1611;
	xor.b16  	%rs1720, %rs1719, %rs1610;
	xor.b16  	%rs1721, %rs1659, %rs1664;
	xor.b16  	%rs1722, %rs1721, %rs1611;
	xor.b16  	%rs1723, %rs1722, %rs1600;
	xor.b16  	%rs1724, %rs1662, %rs1663;
	xor.b16  	%rs1725, %rs1724, %rs1600;
	xor.b16  	%rs1726, %rs1725, %rs1605;
	cvt.u64.u16 	%rd1399, %rs1681;
	and.b64  	%rd1400, %rd1399, 255;
	add.s64 	%rd1401, %rd4, %rd1400;
	ld.local.u8 	%rs1727, [%rd1401];
	cvt.u64.u16 	%rd1402, %rs1684;
	and.b64  	%rd1403, %rd1402, 255;
	add.s64 	%rd1404, %rd4, %rd1403;
	ld.local.u8 	%rs1728, [%rd1404];
	cvt.u64.u16 	%rd1405, %rs1687;
	and.b64  	%rd1406, %rd1405, 255;
	add.s64 	%rd1407, %rd4, %rd1406;
	ld.local.u8 	%rs1729, [%rd1407];
	cvt.u64.u16 	%rd1408, %rs1690;
	and.b64  	%rd1409, %rd1408, 255;
	add.s64 	%rd1410, %rd4, %rd1409;
	ld.local.u8 	%rs1730, [%rd1410];
	cvt.u64.u16 	%rd1411, %rs1693;
	and.b64  	%rd1412, %rd1411, 255;
	add.s64 	%rd1413, %rd4, %rd1412;
	ld.local.u8 	%rs1731, [%rd1413];
	cvt.u64.u16 	%rd1414, %rs1696;
	and.b64  	%rd1415, %rd1414, 255;
	add.s64 	%rd1416, %rd4, %rd1415;
	ld.local.u8 	%rs1732, [%rd1416];
	cvt.u64.u16 	%rd1417, %rs1699;
	and.b64  	%rd1418, %rd1417, 255;
	add.s64 	%rd1419, %rd4, %rd1418;
	ld.local.u8 	%rs1733, [%rd1419];
	cvt.u64.u16 	%rd1420, %rs1702;
	and.b64  	%rd1421, %rd1420, 255;
	add.s64 	%rd1422, %rd4, %rd1421;
	ld.local.u8 	%rs1734, [%rd1422];
	cvt.u64.u16 	%rd1423, %rs1705;
	and.b64  	%rd1424, %rd1423, 255;
	add.s64 	%rd1425, %rd4, %rd1424;
	ld.local.u8 	%rs1735, [%rd1425];
	cvt.u64.u16 	%rd1426, %rs1708;
	and.b64  	%rd1427, %rd1426, 255;
	add.s64 	%rd1428, %rd4, %rd1427;
	ld.local.u8 	%rs1736, [%rd1428];
	cvt.u64.u16 	%rd1429, %rs1711;
	and.b64  	%rd1430, %rd1429, 255;
	add.s64 	%rd1431, %rd4, %rd1430;
	ld.local.u8 	%rs1737, [%rd1431];
	cvt.u64.u16 	%rd1432, %rs1714;
	and.b64  	%rd1433, %rd1432, 255;
	add.s64 	%rd1434, %rd4, %rd1433;
	ld.local.u8 	%rs1738, [%rd1434];
	cvt.u64.u16 	%rd1435, %rs1717;
	and.b64  	%rd1436, %rd1435, 255;
	add.s64 	%rd1437, %rd4, %rd1436;
	ld.local.u8 	%rs1739, [%rd1437];
	cvt.u64.u16 	%rd1438, %rs1720;
	and.b64  	%rd1439, %rd1438, 255;
	add.s64 	%rd1440, %rd4, %rd1439;
	ld.local.u8 	%rs1740, [%rd1440];
	cvt.u64.u16 	%rd1441, %rs1723;
	and.b64  	%rd1442, %rd1441, 255;
	add.s64 	%rd1443, %rd4, %rd1442;
	ld.local.u8 	%rs1741, [%rd1443];
	cvt.u64.u16 	%rd1444, %rs1726;
	and.b64  	%rd1445, %rd1444, 255;
	add.s64 	%rd1446, %rd4, %rd1445;
	ld.local.u8 	%rs1742, [%rd1446];
	cvt.u64.u16 	%rd1447, %rs1727;
	and.b64  	%rd1448, %rd1447, 255;
	add.s64 	%rd1449, %rd5, %rd1448;
	ld.local.u8 	%rs1743, [%rd1449];
	cvt.u64.u16 	%rd1450, %rs1732;
	and.b64  	%rd1451, %rd1450, 255;
	add.s64 	%rd1452, %rd6, %rd1451;
	ld.local.u8 	%rs1744, [%rd1452];
	xor.b16  	%rs1745, %rs1744, %rs1743;
	add.s64 	%rd1453, %rd5, %rd1451;
	ld.local.u8 	%rs1746, [%rd1453];
	cvt.u64.u16 	%rd1454, %rs1737;
	and.b64  	%rd1455, %rd1454, 255;
	add.s64 	%rd1456, %rd6, %rd1455;
	ld.local.u8 	%rs1747, [%rd1456];
	xor.b16  	%rs1748, %rs1746, %rs1747;
	add.s64 	%rd1457, %rd5, %rd1455;
	ld.local.u8 	%rs1749, [%rd1457];
	cvt.u64.u16 	%rd1458, %rs1742;
	and.b64  	%rd1459, %rd1458, 255;
	add.s64 	%rd1460, %rd6, %rd1459;
	ld.local.u8 	%rs1750, [%rd1460];
	xor.b16  	%rs1751, %rs1749, %rs1750;
	add.s64 	%rd1461, %rd6, %rd1448;
	ld.local.u8 	%rs1752, [%rd1461];
	add.s64 	%rd1462, %rd5, %rd1459;
	ld.local.u8 	%rs1753, [%rd1462];
	xor.b16  	%rs1754, %rs1752, %rs1753;
	cvt.u64.u16 	%rd1463, %rs1731;
	and.b64  	%rd1464, %rd1463, 255;
	add.s64 	%rd1465, %rd5, %rd1464;
	ld.local.u8 	%rs1755, [%rd1465];
	cvt.u64.u16 	%rd1466, %rs1736;
	and.b64  	%rd1467, %rd1466, 255;
	add.s64 	%rd1468, %rd6, %rd1467;
	ld.local.u8 	%rs1756, [%rd1468];
	xor.b16  	%rs1757, %rs1756, %rs1755;
	add.s64 	%rd1469, %rd5, %rd1467;
	ld.local.u8 	%rs1758, [%rd1469];
	cvt.u64.u16 	%rd1470, %rs1741;
	and.b64  	%rd1471, %rd1470, 255;
	add.s64 	%rd1472, %rd6, %rd1471;
	ld.local.u8 	%rs1759, [%rd1472];
	xor.b16  	%rs1760, %rs1758, %rs1759;
	add.s64 	%rd1473, %rd5, %rd1471;
	ld.local.u8 	%rs1761, [%rd1473];
	cvt.u64.u16 	%rd1474, %rs1730;
	and.b64  	%rd1475, %rd1474, 255;
	add.s64 	%rd1476, %rd6, %rd1475;
	ld.local.u8 	%rs1762, [%rd1476];
	xor.b16  	%rs1763, %rs1761, %rs1762;
	add.s64 	%rd1477, %rd6, %rd1464;
	ld.local.u8 	%rs1764, [%rd1477];
	add.s64 	%rd1478, %rd5, %rd1475;
	ld.local.u8 	%rs1765, [%rd1478];
	xor.b16  	%rs1766, %rs1764, %rs1765;
	cvt.u64.u16 	%rd1479, %rs1735;
	and.b64  	%rd1480, %rd1479, 255;
	add.s64 	%rd1481, %rd5, %rd1480;
	ld.local.u8 	%rs1767, [%rd1481];
	cvt.u64.u16 	%rd1482, %rs1740;
	and.b64  	%rd1483, %rd1482, 255;
	add.s64 	%rd1484, %rd6, %rd1483;
	ld.local.u8 	%rs1768, [%rd1484];
	xor.b16  	%rs1769, %rs1768, %rs1767;
	add.s64 	%rd1485, %rd5, %rd1483;
	ld.local.u8 	%rs1770, [%rd1485];
	cvt.u64.u16 	%rd1486, %rs1729;
	and.b64  	%rd1487, %rd1486, 255;
	add.s64 	%rd1488, %rd6, %rd1487;
	ld.local.u8 	%rs1771, [%rd1488];
	xor.b16  	%rs1772, %rs1770, %rs1771;
	add.s64 	%rd1489, %rd5, %rd1487;
	ld.local.u8 	%rs1773, [%rd1489];
	cvt.u64.u16 	%rd1490, %rs1734;
	and.b64  	%rd1491, %rd1490, 255;
	add.s64 	%rd1492, %rd6, %rd1491;
	ld.local.u8 	%rs1774, [%rd1492];
	xor.b16  	%rs1775, %rs1773, %rs1774;
	add.s64 	%rd1493, %rd6, %rd1480;
	ld.local.u8 	%rs1776, [%rd1493];
	add.s64 	%rd1494, %rd5, %rd1491;
	ld.local.u8 	%rs1777, [%rd1494];
	xor.b16  	%rs1778, %rs1776, %rs1777;
	cvt.u64.u16 	%rd1495, %rs1739;
	and.b64  	%rd1496, %rd1495, 255;
	add.s64 	%rd1497, %rd5, %rd1496;
	ld.local.u8 	%rs1779, [%rd1497];
	cvt.u64.u16 	%rd1498, %rs1728;
	and.b64  	%rd1499, %rd1498, 255;
	add.s64 	%rd1500, %rd6, %rd1499;
	ld.local.u8 	%rs1780, [%rd1500];
	xor.b16  	%rs1781, %rs1780, %rs1779;
	add.s64 	%rd1501, %rd5, %rd1499;
	ld.local.u8 	%rs1782, [%rd1501];
	cvt.u64.u16 	%rd1502, %rs1733;
	and.b64  	%rd1503, %rd1502, 255;
	add.s64 	%rd1504, %rd6, %rd1503;
	ld.local.u8 	%rs1783, [%rd1504];
	xor.b16  	%rs1784, %rs1782, %rs1783;
	add.s64 	%rd1505, %rd5, %rd1503;
	ld.local.u8 	%rs1785, [%rd1505];
	cvt.u64.u16 	%rd1506, %rs1738;
	and.b64  	%rd1507, %rd1506, 255;
	add.s64 	%rd1508, %rd6, %rd1507;
	ld.local.u8 	%rs1786, [%rd1508];
	xor.b16  	%rs1787, %rs1785, %rs1786;
	add.s64 	%rd1509, %rd6, %rd1496;
	ld.local.u8 	%rs1788, [%rd1509];
	add.s64 	%rd1510, %rd5, %rd1507;
	ld.local.u8 	%rs1789, [%rd1510];
	xor.b16  	%rs1790, %rs1788, %rs1789;
	ld.local.v4.b32 	{%r495, %r496, %r497, %r498}, [%rd7+48];
	bfe.u32 	%r499, %r498, 24, 8;
	cvt.u16.u32 	%rs1791, %r499;
	bfe.u32 	%r500, %r498, 16, 8;
	cvt.u16.u32 	%rs1792, %r500;
	bfe.u32 	%r501, %r498, 8, 8;
	cvt.u16.u32 	%rs1793, %r501;
	bfe.u32 	%r502, %r498, 0, 8;
	cvt.u16.u32 	%rs1794, %r502;
	bfe.u32 	%r503, %r497, 24, 8;
	cvt.u16.u32 	%rs1795, %r503;
	bfe.u32 	%r504, %r497, 16, 8;
	cvt.u16.u32 	%rs1796, %r504;
	bfe.u32 	%r505, %r497, 8, 8;
	cvt.u16.u32 	%rs1797, %r505;
	bfe.u32 	%r506, %r497, 0, 8;
	cvt.u16.u32 	%rs1798, %r506;
	bfe.u32 	%r507, %r496, 24, 8;
	cvt.u16.u32 	%rs1799, %r507;
	bfe.u32 	%r508, %r496, 16, 8;
	cvt.u16.u32 	%rs1800, %r508;
	bfe.u32 	%r509, %r496, 8, 8;
	cvt.u16.u32 	%rs1801, %r509;
	bfe.u32 	%r510, %r496, 0, 8;
	cvt.u16.u32 	%rs1802, %r510;
	bfe.u32 	%r511, %r495, 24, 8;
	cvt.u16.u32 	%rs1803, %r511;
	bfe.u32 	%r512, %r495, 16, 8;
	cvt.u16.u32 	%rs1804, %r512;
	bfe.u32 	%r513, %r495, 8, 8;
	cvt.u16.u32 	%rs1805, %r513;
	bfe.u32 	%r514, %r495, 0, 8;
	cvt.u16.u32 	%rs1806, %r514;
	xor.b16  	%rs1807, %rs1745, %rs1806;
	xor.b16  	%rs1808, %rs1807, %rs1737;
	xor.b16  	%rs1809, %rs1808, %rs1742;
	xor.b16  	%rs1810, %rs1748, %rs1805;
	xor.b16  	%rs1811, %rs1810, %rs1727;
	xor.b16  	%rs1812, %rs1811, %rs1742;
	xor.b16  	%rs1813, %rs1751, %rs1804;
	xor.b16  	%rs1814, %rs1813, %rs1727;
	xor.b16  	%rs1815, %rs1814, %rs1732;
	xor.b16  	%rs1816, %rs1754, %rs1803;
	xor.b16  	%rs1817, %rs1816, %rs1732;
	xor.b16  	%rs1818, %rs1817, %rs1737;
	xor.b16  	%rs1819, %rs1757, %rs1802;
	xor.b16  	%rs1820, %rs1819, %rs1741;
	xor.b16  	%rs1821, %rs1820, %rs1730;
	xor.b16  	%rs1822, %rs1760, %rs1801;
	xor.b16  	%rs1823, %rs1822, %rs1731;
	xor.b16  	%rs1824, %rs1823, %rs1730;
	xor.b16  	%rs1825, %rs1763, %rs1800;
	xor.b16  	%rs1826, %rs1825, %rs1731;
	xor.b16  	%rs1827, %rs1826, %rs1736;
	xor.b16  	%rs1828, %rs1766, %rs1799;
	xor.b16  	%rs1829, %rs1828, %rs1736;
	xor.b16  	%rs1830, %rs1829, %rs1741;
	xor.b16  	%rs1831, %rs1769, %rs1798;
	xor.b16  	%rs1832, %rs1831, %rs1729;
	xor.b16  	%rs1833, %rs1832, %rs1734;
	xor.b16  	%rs1834, %rs1772, %rs1797;
	xor.b16  	%rs1835, %rs1834, %rs1735;
	xor.b16  	%rs1836, %rs1835, %rs1734;
	xor.b16  	%rs1837, %rs1775, %rs1796;
	xor.b16  	%rs1838, %rs1837, %rs1735;
	xor.b16  	%rs1839, %rs1838, %rs1740;
	xor.b16  	%rs1840, %rs1778, %rs1795;
	xor.b16  	%rs1841, %rs1840, %rs1740;
	xor.b16  	%rs1842, %rs1841, %rs1729;
	xor.b16  	%rs1843, %rs1781, %rs1794;
	xor.b16  	%rs1844, %rs1843, %rs1733;
	xor.b16  	%rs1845, %rs1844, %rs1738;
	xor.b16  	%rs1846, %rs1784, %rs1793;
	xor.b16  	%rs1847, %rs1846, %rs1739;
	xor.b16  	%rs1848, %rs1847, %rs1738;
	xor.b16  	%rs1849, %rs1787, %rs1792;
	xor.b16  	%rs1850, %rs1849, %rs1739;
	xor.b16  	%rs1851, %rs1850, %rs1728;
	xor.b16  	%rs1852, %rs1790, %rs1791;
	xor.b16  	%rs1853, %rs1852, %rs1728;
	xor.b16  	%rs1854, %rs1853, %rs1733;
	cvt.u64.u16 	%rd1511, %rs1809;
	and.b64  	%rd1512, %rd1511, 255;
	add.s64 	%rd1513, %rd4, %rd1512;
	ld.local.u8 	%rs1855, [%rd1513];
	cvt.u64.u16 	%rd1514, %rs1812;
	and.b64  	%rd1515, %rd1514, 255;
	add.s64 	%rd1516, %rd4, %rd1515;
	ld.local.u8 	%rs1856, [%rd1516];
	cvt.u64.u16 	%rd1517, %rs1815;
	and.b64  	%rd1518, %rd1517, 255;
	add.s64 	%rd1519, %rd4, %rd1518;
	ld.local.u8 	%rs1857, [%rd1519];
	cvt.u64.u16 	%rd1520, %rs1818;
	and.b64  	%rd1521, %rd1520, 255;
	add.s64 	%rd1522, %rd4, %rd1521;
	ld.local.u8 	%rs1858, [%rd1522];
	cvt.u64.u16 	%rd1523, %rs1821;
	and.b64  	%rd1524, %rd1523, 255;
	add.s64 	%rd1525, %rd4, %rd1524;
	ld.local.u8 	%rs1859, [%rd1525];
	cvt.u64.u16 	%rd1526, %rs1824;
	and.b64  	%rd1527, %rd1526, 255;
	add.s64 	%rd1528, %rd4, %rd1527;
	ld.local.u8 	%rs1860, [%rd1528];
	cvt.u64.u16 	%rd1529, %rs1827;
	and.b64  	%rd1530, %rd1529, 255;
	add.s64 	%rd1531, %rd4, %rd1530;
	ld.local.u8 	%rs1861, [%rd1531];
	cvt.u64.u16 	%rd1532, %rs1830;
	and.b64  	%rd1533, %rd1532, 255;
	add.s64 	%rd1534, %rd4, %rd1533;
	ld.local.u8 	%rs1862, [%rd1534];
	cvt.u64.u16 	%rd1535, %rs1833;
	and.b64  	%rd1536, %rd1535, 255;
	add.s64 	%rd1537, %rd4, %rd1536;
	ld.local.u8 	%rs1863, [%rd1537];
	cvt.u64.u16 	%rd1538, %rs1836;
	and.b64  	%rd1539, %rd1538, 255;
	add.s64 	%rd1540, %rd4, %rd1539;
	ld.local.u8 	%rs1864, [%rd1540];
	cvt.u64.u16 	%rd1541, %rs1839;
	and.b64  	%rd1542, %rd1541, 255;
	add.s64 	%rd1543, %rd4, %rd1542;
	ld.local.u8 	%rs1865, [%rd1543];
	cvt.u64.u16 	%rd1544, %rs1842;
	and.b64  	%rd1545, %rd1544, 255;
	add.s64 	%rd1546, %rd4, %rd1545;
	ld.local.u8 	%rs1866, [%rd1546];
	cvt.u64.u16 	%rd1547, %rs1845;
	and.b64  	%rd1548, %rd1547, 255;
	add.s64 	%rd1549, %rd4, %rd1548;
	ld.local.u8 	%rs1867, [%rd1549];
	cvt.u64.u16 	%rd1550, %rs1848;
	and.b64  	%rd1551, %rd1550, 255;
	add.s64 	%rd1552, %rd4, %rd1551;
	ld.local.u8 	%rs1868, [%rd1552];
	cvt.u64.u16 	%rd1553, %rs1851;
	and.b64  	%rd1554, %rd1553, 255;
	add.s64 	%rd1555, %rd4, %rd1554;
	ld.local.u8 	%rs1869, [%rd1555];
	cvt.u64.u16 	%rd1556, %rs1854;
	and.b64  	%rd1557, %rd1556, 255;
	add.s64 	%rd1558, %rd4, %rd1557;
	ld.local.u8 	%rs1870, [%rd1558];
	cvt.u64.u16 	%rd1559, %rs1855;
	and.b64  	%rd1560, %rd1559, 255;
	add.s64 	%rd1561, %rd5, %rd1560;
	ld.local.u8 	%rs1871, [%rd1561];
	cvt.u64.u16 	%rd1562, %rs1860;
	and.b64  	%rd1563, %rd1562, 255;
	add.s64 	%rd1564, %rd6, %rd1563;
	ld.local.u8 	%rs1872, [%rd1564];
	xor.b16  	%rs1873, %rs1872, %rs1871;
	add.s64 	%rd1565, %rd5, %rd1563;
	ld.local.u8 	%rs1874, [%rd1565];
	cvt.u64.u16 	%rd1566, %rs1865;
	and.b64  	%rd1567, %rd1566, 255;
	add.s64 	%rd1568, %rd6, %rd1567;
	ld.local.u8 	%rs1875, [%rd1568];
	xor.b16  	%rs1876, %rs1874, %rs1875;
	add.s64 	%rd1569, %rd5, %rd1567;
	ld.local.u8 	%rs1877, [%rd1569];
	cvt.u64.u16 	%rd1570, %rs1870;
	and.b64  	%rd1571, %rd1570, 255;
	add.s64 	%rd1572, %rd6, %rd1571;
	ld.local.u8 	%rs1878, [%rd1572];
	xor.b16  	%rs1879, %rs1877, %rs1878;
	add.s64 	%rd1573, %rd6, %rd1560;
	ld.local.u8 	%rs1880, [%rd1573];
	add.s64 	%rd1574, %rd5, %rd1571;
	ld.local.u8 	%rs1881, [%rd1574];
	xor.b16  	%rs1882, %rs1880, %rs1881;
	cvt.u64.u16 	%rd1575, %rs1859;
	and.b64  	%rd1576, %rd1575, 255;
	add.s64 	%rd1577, %rd5, %rd1576;
	ld.local.u8 	%rs1883, [%rd1577];
	cvt.u64.u16 	%rd1578, %rs1864;
	and.b64  	%rd1579, %rd1578, 255;
	add.s64 	%rd1580, %rd6, %rd1579;
	ld.local.u8 	%rs1884, [%rd1580];
	xor.b16  	%rs1885, %rs1884, %rs1883;
	add.s64 	%rd1581, %rd5, %rd1579;
	ld.local.u8 	%rs1886, [%rd1581];
	cvt.u64.u16 	%rd1582, %rs1869;
	and.b64  	%rd1583, %rd1582, 255;
	add.s64 	%rd1584, %rd6, %rd1583;
	ld.local.u8 	%rs1887, [%rd1584];
	xor.b16  	%rs1888, %rs1886, %rs1887;
	add.s64 	%rd1585, %rd5, %rd1583;
	ld.local.u8 	%rs1889, [%rd1585];
	cvt.u64.u16 	%rd1586, %rs1858;
	and.b64  	%rd1587, %rd1586, 255;
	add.s64 	%rd1588, %rd6, %rd1587;
	ld.local.u8 	%rs1890, [%rd1588];
	xor.b16  	%rs1891, %rs1889, %rs1890;
	add.s64 	%rd1589, %rd6, %rd1576;
	ld.local.u8 	%rs1892, [%rd1589];
	add.s64 	%rd1590, %rd5, %rd1587;
	ld.local.u8 	%rs1893, [%rd1590];
	xor.b16  	%rs1894, %rs1892, %rs1893;
	cvt.u64.u16 	%rd1591, %rs1863;
	and.b64  	%rd1592, %rd1591, 255;
	add.s64 	%rd1593, %rd5, %rd1592;
	ld.local.u8 	%rs1895, [%rd1593];
	cvt.u64.u16 	%rd1594, %rs1868;
	and.b64  	%rd1595, %rd1594, 255;
	add.s64 	%rd1596, %rd6, %rd1595;
	ld.local.u8 	%rs1896, [%rd1596];
	xor.b16  	%rs1897, %rs1896, %rs1895;
	add.s64 	%rd1597, %rd5, %rd1595;
	ld.local.u8 	%rs1898, [%rd1597];
	cvt.u64.u16 	%rd1598, %rs1857;
	and.b64  	%rd1599, %rd1598, 255;
	add.s64 	%rd1600, %rd6, %rd1599;
	ld.local.u8 	%rs1899, [%rd1600];
	xor.b16  	%rs1900, %rs1898, %rs1899;
	add.s64 	%rd1601, %rd5, %rd1599;
	ld.local.u8 	%rs1901, [%rd1601];
	cvt.u64.u16 	%rd1602, %rs1862;
	and.b64  	%rd1603, %rd1602, 255;
	add.s64 	%rd1604, %rd6, %rd1603;
	ld.local.u8 	%rs1902, [%rd1604];
	xor.b16  	%rs1903, %rs1901, %rs1902;
	add.s64 	%rd1605, %rd6, %rd1592;
	ld.local.u8 	%rs1904, [%rd1605];
	add.s64 	%rd1606, %rd5, %rd1603;
	ld.local.u8 	%rs1905, [%rd1606];
	xor.b16  	%rs1906, %rs1904, %rs1905;
	cvt.u64.u16 	%rd1607, %rs1867;
	and.b64  	%rd1608, %rd1607, 255;
	add.s64 	%rd1609, %rd5, %rd1608;
	ld.local.u8 	%rs1907, [%rd1609];
	cvt.u64.u16 	%rd1610, %rs1856;
	and.b64  	%rd1611, %rd1610, 255;
	add.s64 	%rd1612, %rd6, %rd1611;
	ld.local.u8 	%rs1908, [%rd1612];
	xor.b16  	%rs1909, %rs1908, %rs1907;
	add.s64 	%rd1613, %rd5, %rd1611;
	ld.local.u8 	%rs1910, [%rd1613];
	cvt.u64.u16 	%rd1614, %rs1861;
	and.b64  	%rd1615, %rd1614, 255;
	add.s64 	%rd1616, %rd6, %rd1615;
	ld.local.u8 	%rs1911, [%rd1616];
	xor.b16  	%rs1912, %rs1910, %rs1911;
	add.s64 	%rd1617, %rd5, %rd1615;
	ld.local.u8 	%rs1913, [%rd1617];
	cvt.u64.u16 	%rd1618, %rs1866;
	and.b64  	%rd1619, %rd1618, 255;
	add.s64 	%rd1620, %rd6, %rd1619;
	ld.local.u8 	%rs1914, [%rd1620];
	xor.b16  	%rs1915, %rs1913, %rs1914;
	add.s64 	%rd1621, %rd6, %rd1608;
	ld.local.u8 	%rs1916, [%rd1621];
	add.s64 	%rd1622, %rd5, %rd1619;
	ld.local.u8 	%rs1917, [%rd1622];
	xor.b16  	%rs1918, %rs1916, %rs1917;
	ld.local.v4.b32 	{%r515, %r516, %r517, %r518}, [%rd7+64];
	bfe.u32 	%r519, %r518, 24, 8;
	cvt.u16.u32 	%rs1919, %r519;
	bfe.u32 	%r520, %r518, 16, 8;
	cvt.u16.u32 	%rs1920, %r520;
	bfe.u32 	%r521, %r518, 8, 8;
	cvt.u16.u32 	%rs1921, %r521;
	bfe.u32 	%r522, %r518, 0, 8;
	cvt.u16.u32 	%rs1922, %r522;
	bfe.u32 	%r523, %r517, 24, 8;
	cvt.u16.u32 	%rs1923, %r523;
	bfe.u32 	%r524, %r517, 16, 8;
	cvt.u16.u32 	%rs1924, %r524;
	bfe.u32 	%r525, %r517, 8, 8;
	cvt.u16.u32 	%rs1925, %r525;
	bfe.u32 	%r526, %r517, 0, 8;
	cvt.u16.u32 	%rs1926, %r526;
	bfe.u32 	%r527, %r516, 24, 8;
	cvt.u16.u32 	%rs1927, %r527;
	bfe.u32 	%r528, %r516, 16, 8;
	cvt.u16.u32 	%rs1928, %r528;
	bfe.u32 	%r529, %r516, 8, 8;
	cvt.u16.u32 	%rs1929, %r529;
	bfe.u32 	%r530, %r516, 0, 8;
	cvt.u16.u32 	%rs1930, %r530;
	bfe.u32 	%r531, %r515, 24, 8;
	cvt.u16.u32 	%rs1931, %r531;
	bfe.u32 	%r532, %r515, 16, 8;
	cvt.u16.u32 	%rs1932, %r532;
	bfe.u32 	%r533, %r515, 8, 8;
	cvt.u16.u32 	%rs1933, %r533;
	bfe.u32 	%r534, %r515, 0, 8;
	cvt.u16.u32 	%rs1934, %r534;
	xor.b16  	%rs1935, %rs1873, %rs1934;
	xor.b16  	%rs1936, %rs1935, %rs1865;
	xor.b16  	%rs1937, %rs1936, %rs1870;
	xor.b16  	%rs1938, %rs1876, %rs1933;
	xor.b16  	%rs1939, %rs1938, %rs1855;
	xor.b16  	%rs1940, %rs1939, %rs1870;
	xor.b16  	%rs1941, %rs1879, %rs1932;
	xor.b16  	%rs1942, %rs1941, %rs1855;
	xor.b16  	%rs1943, %rs1942, %rs1860;
	xor.b16  	%rs1944, %rs1882, %rs1931;
	xor.b16  	%rs1945, %rs1944, %rs1860;
	xor.b16  	%rs1946, %rs1945, %rs1865;
	xor.b16  	%rs1947, %rs1885, %rs1930;
	xor.b16  	%rs1948, %rs1947, %rs1869;
	xor.b16  	%rs1949, %rs1948, %rs1858;
	xor.b16  	%rs1950, %rs1888, %rs1929;
	xor.b16  	%rs1951, %rs1950, %rs1859;
	xor.b16  	%rs1952, %rs1951, %rs1858;
	xor.b16  	%rs1953, %rs1891, %rs1928;
	xor.b16  	%rs1954, %rs1953, %rs1859;
	xor.b16  	%rs1955, %rs1954, %rs1864;
	xor.b16  	%rs1956, %rs1894, %rs1927;
	xor.b16  	%rs1957, %rs1956, %rs1864;
	xor.b16  	%rs1958, %rs1957, %rs1869;
	xor.b16  	%rs1959, %rs1897, %rs1926;
	xor.b16  	%rs1960, %rs1959, %rs1857;
	xor.b16  	%rs1961, %rs1960, %rs1862;
	xor.b16  	%rs1962, %rs1900, %rs1925;
	xor.b16  	%rs1963, %rs1962, %rs1863;
	xor.b16  	%rs1964, %rs1963, %rs1862;
	xor.b16  	%rs1965, %rs1903, %rs1924;
	xor.b16  	%rs1966, %rs1965, %rs1863;
	xor.b16  	%rs1967, %rs1966, %rs1868;
	xor.b16  	%rs1968, %rs1906, %rs1923;
	xor.b16  	%rs1969, %rs1968, %rs1868;
	xor.b16  	%rs1970, %rs1969, %rs1857;
	xor.b16  	%rs1971, %rs1909, %rs1922;
	xor.b16  	%rs1972, %rs1971, %rs1861;
	xor.b16  	%rs1973, %rs1972, %rs1866;
	xor.b16  	%rs1974, %rs1912, %rs1921;
	xor.b16  	%rs1975, %rs1974, %rs1867;
	xor.b16  	%rs1976, %rs1975, %rs1866;
	xor.b16  	%rs1977, %rs1915, %rs1920;
	xor.b16  	%rs1978, %rs1977, %rs1867;
	xor.b16  	%rs1979, %rs1978, %rs1856;
	xor.b16  	%rs1980, %rs1918, %rs1919;
	xor.b16  	%rs1981, %rs1980, %rs1856;
	xor.b16  	%rs1982, %rs1981, %rs1861;
	cvt.u64.u16 	%rd1623, %rs1937;
	and.b64  	%rd1624, %rd1623, 255;
	add.s64 	%rd1625, %rd4, %rd1624;
	ld.local.u8 	%rs1983, [%rd1625];
	cvt.u64.u16 	%rd1626, %rs1940;
	and.b64  	%rd1627, %rd1626, 255;
	add.s64 	%rd1628, %rd4, %rd1627;
	ld.local.u8 	%rs1984, [%rd1628];
	cvt.u64.u16 	%rd1629, %rs1943;
	and.b64  	%rd1630, %rd1629, 255;
	add.s64 	%rd1631, %rd4, %rd1630;
	ld.local.u8 	%rs1985, [%rd1631];
	cvt.u64.u16 	%rd1632, %rs1946;
	and.b64  	%rd1633, %rd1632, 255;
	add.s64 	%rd1634, %rd4, %rd1633;
	ld.local.u8 	%rs1986, [%rd1634];
	cvt.u64.u16 	%rd1635, %rs1949;
	and.b64  	%rd1636, %rd1635, 255;
	add.s64 	%rd1637, %rd4, %rd1636;
	ld.local.u8 	%rs1987, [%rd1637];
	cvt.u64.u16 	%rd1638, %rs1952;
	and.b64  	%rd1639, %rd1638, 255;
	add.s64 	%rd1640, %rd4, %rd1639;
	ld.local.u8 	%rs1988, [%rd1640];
	cvt.u64.u16 	%rd1641, %rs1955;
	and.b64  	%rd1642, %rd1641, 255;
	add.s64 	%rd1643, %rd4, %rd1642;
	ld.local.u8 	%rs1989, [%rd1643];
	cvt.u64.u16 	%rd1644, %rs1958;
	and.b64  	%rd1645, %rd1644, 255;
	add.s64 	%rd1646, %rd4, %rd1645;
	ld.local.u8 	%rs1990, [%rd1646];
	cvt.u64.u16 	%rd1647, %rs1961;
	and.b64  	%rd1648, %rd1647, 255;
	add.s64 	%rd1649, %rd4, %rd1648;
	ld.local.u8 	%rs1991, [%rd1649];
	cvt.u64.u16 	%rd1650, %rs1964;
	and.b64  	%rd1651, %rd1650, 255;
	add.s64 	%rd1652, %rd4, %rd1651;
	ld.local.u8 	%rs1992, [%rd1652];
	cvt.u64.u16 	%rd1653, %rs1967;
	and.b64  	%rd1654, %rd1653, 255;
	add.s64 	%rd1655, %rd4, %rd1654;
	ld.local.u8 	%rs1993, [%rd1655];
	cvt.u64.u16 	%rd1656, %rs1970;
	and.b64  	%rd1657, %rd1656, 255;
	add.s64 	%rd1658, %rd4, %rd1657;
	ld.local.u8 	%rs1994, [%rd1658];
	cvt.u64.u16 	%rd1659, %rs1973;
	and.b64  	%rd1660, %rd1659, 255;
	add.s64 	%rd1661, %rd4, %rd1660;
	ld.local.u8 	%rs1995, [%rd1661];
	cvt.u64.u16 	%rd1662, %rs1976;
	and.b64  	%rd1663, %rd1662, 255;
	add.s64 	%rd1664, %rd4, %rd1663;
	ld.local.u8 	%rs1996, [%rd1664];
	cvt.u64.u16 	%rd1665, %rs1979;
	and.b64  	%rd1666, %rd1665, 255;
	add.s64 	%rd1667, %rd4, %rd1666;
	ld.local.u8 	%rs1997, [%rd1667];
	cvt.u64.u16 	%rd1668, %rs1982;
	and.b64  	%rd1669, %rd1668, 255;
	add.s64 	%rd1670, %rd4, %rd1669;
	ld.local.u8 	%rs1998, [%rd1670];
	cvt.u64.u16 	%rd1671, %rs1983;
	and.b64  	%rd1672, %rd1671, 255;
	add.s64 	%rd1673, %rd5, %rd1672;
	ld.local.u8 	%rs1999, [%rd1673];
	cvt.u64.u16 	%rd1674, %rs1988;
	and.b64  	%rd1675, %rd1674, 255;
	add.s64 	%rd1676, %rd6, %rd1675;
	ld.local.u8 	%rs2000, [%rd1676];
	xor.b16  	%rs2001, %rs2000, %rs1999;
	add.s64 	%rd1677, %rd5, %rd1675;
	ld.local.u8 	%rs2002, [%rd1677];
	cvt.u64.u16 	%rd1678, %rs1993;
	and.b64  	%rd1679, %rd1678, 255;
	add.s64 	%rd1680, %rd6, %rd1679;
	ld.local.u8 	%rs2003, [%rd1680];
	xor.b16  	%rs2004, %rs2002, %rs2003;
	add.s64 	%rd1681, %rd5, %rd1679;
	ld.local.u8 	%rs2005, [%rd1681];
	cvt.u64.u16 	%rd1682, %rs1998;
	and.b64  	%rd1683, %rd1682, 255;
	add.s64 	%rd1684, %rd6, %rd1683;
	ld.local.u8 	%rs2006, [%rd1684];
	xor.b16  	%rs2007, %rs2005, %rs2006;
	add.s64 	%rd1685, %rd6, %rd1672;
	ld.local.u8 	%rs2008, [%rd1685];
	add.s64 	%rd1686, %rd5, %rd1683;
	ld.local.u8 	%rs2009, [%rd1686];
	xor.b16  	%rs2010, %rs2008, %rs2009;
	cvt.u64.u16 	%rd1687, %rs1987;
	and.b64  	%rd1688, %rd1687, 255;
	add.s64 	%rd1689, %rd5, %rd1688;
	ld.local.u8 	%rs2011, [%rd1689];
	cvt.u64.u16 	%rd1690, %rs1992;
	and.b64  	%rd1691, %rd1690, 255;
	add.s64 	%rd1692, %rd6, %rd1691;
	ld.local.u8 	%rs2012, [%rd1692];
	xor.b16  	%rs2013, %rs2012, %rs2011;
	add.s64 	%rd1693, %rd5, %rd1691;
	ld.local.u8 	%rs2014, [%rd1693];
	cvt.u64.u16 	%rd1694, %rs1997;
	and.b64  	%rd1695, %rd1694, 255;
	add.s64 	%rd1696, %rd6, %rd1695;
	ld.local.u8 	%rs2015, [%rd1696];
	xor.b16  	%rs2016, %rs2014, %rs2015;
	add.s64 	%rd1697, %rd5, %rd1695;
	ld.local.u8 	%rs2017, [%rd1697];
	cvt.u64.u16 	%rd1698, %rs1986;
	and.b64  	%rd1699, %rd1698, 255;
	add.s64 	%rd1700, %rd6, %rd1699;
	ld.local.u8 	%rs2018, [%rd1700];
	xor.b16  	%rs2019, %rs2017, %rs2018;
	add.s64 	%rd1701, %rd6, %rd1688;
	ld.local.u8 	%rs2020, [%rd1701];
	add.s64 	%rd1702, %rd5, %rd1699;
	ld.local.u8 	%rs2021, [%rd1702];
	xor.b16  	%rs2022, %rs2020, %rs2021;
	cvt.u64.u16 	%rd1703, %rs1991;
	and.b64  	%rd1704, %rd1703, 255;
	add.s64 	%rd1705, %rd5, %rd1704;
	ld.local.u8 	%rs2023, [%rd1705];
	cvt.u64.u16 	%rd1706, %rs1996;
	and.b64  	%rd1707, %rd1706, 255;
	add.s64 	%rd1708, %rd6, %rd1707;
	ld.local.u8 	%rs2024, [%rd1708];
	xor.b16  	%rs2025, %rs2024, %rs2023;
	add.s64 	%rd1709, %rd5, %rd1707;
	ld.local.u8 	%rs2026, [%rd1709];
	cvt.u64.u16 	%rd1710, %rs1985;
	and.b64  	%rd1711, %rd1710, 255;
	add.s64 	%rd1712, %rd6, %rd1711;
	ld.local.u8 	%rs2027, [%rd1712];
	xor.b16  	%rs2028, %rs2026, %rs2027;
	add.s64 	%rd1713, %rd5, %rd1711;
	ld.local.u8 	%rs2029, [%rd1713];
	cvt.u64.u16 	%rd1714, %rs1990;
	and.b64  	%rd1715, %rd1714, 255;
	add.s64 	%rd1716, %rd6, %rd1715;
	ld.local.u8 	%rs2030, [%rd1716];
	xor.b16  	%rs2031, %rs2029, %rs2030;
	add.s64 	%rd1717, %rd6, %rd1704;
	ld.local.u8 	%rs2032, [%rd1717];
	add.s64 	%rd1718, %rd5, %rd1715;
	ld.local.u8 	%rs2033, [%rd1718];
	xor.b16  	%rs2034, %rs2032, %rs2033;
	cvt.u64.u16 	%rd1719, %rs1995;
	and.b64  	%rd1720, %rd1719, 255;
	add.s64 	%rd1721, %rd5, %rd1720;
	ld.local.u8 	%rs2035, [%rd1721];
	cvt.u64.u16 	%rd1722, %rs1984;
	and.b64  	%rd1723, %rd1722, 255;
	add.s64 	%rd1724, %rd6, %rd1723;
	ld.local.u8 	%rs2036, [%rd1724];
	xor.b16  	%rs2037, %rs2036, %rs2035;
	add.s64 	%rd1725, %rd5, %rd1723;
	ld.local.u8 	%rs2038, [%rd1725];
	cvt.u64.u16 	%rd1726, %rs1989;
	and.b64  	%rd1727, %rd1726, 255;
	add.s64 	%rd1728, %rd6, %rd1727;
	ld.local.u8 	%rs2039, [%rd1728];
	xor.b16  	%rs2040, %rs2038, %rs2039;
	add.s64 	%rd1729, %rd5, %rd1727;
	ld.local.u8 	%rs2041, [%rd1729];
	cvt.u64.u16 	%rd1730, %rs1994;
	and.b64  	%rd1731, %rd1730, 255;
	add.s64 	%rd1732, %rd6, %rd1731;
	ld.local.u8 	%rs2042, [%rd1732];
	xor.b16  	%rs2043, %rs2041, %rs2042;
	add.s64 	%rd1733, %rd6, %rd1720;
	ld.local.u8 	%rs2044, [%rd1733];
	add.s64 	%rd1734, %rd5, %rd1731;
	ld.local.u8 	%rs2045, [%rd1734];
	xor.b16  	%rs2046, %rs2044, %rs2045;
	ld.local.v4.b32 	{%r535, %r536, %r537, %r538}, [%rd7+80];
	bfe.u32 	%r539, %r538, 24, 8;
	cvt.u16.u32 	%rs2047, %r539;
	bfe.u32 	%r540, %r538, 16, 8;
	cvt.u16.u32 	%rs2048, %r540;
	bfe.u32 	%r541, %r538, 8, 8;
	cvt.u16.u32 	%rs2049, %r541;
	bfe.u32 	%r542, %r538, 0, 8;
	cvt.u16.u32 	%rs2050, %r542;
	bfe.u32 	%r543, %r537, 24, 8;
	cvt.u16.u32 	%rs2051, %r543;
	bfe.u32 	%r544, %r537, 16, 8;
	cvt.u16.u32 	%rs2052, %r544;
	bfe.u32 	%r545, %r537, 8, 8;
	cvt.u16.u32 	%rs2053, %r545;
	bfe.u32 	%r546, %r537, 0, 8;
	cvt.u16.u32 	%rs2054, %r546;
	bfe.u32 	%r547, %r536, 24, 8;
	cvt.u16.u32 	%rs2055, %r547;
	bfe.u32 	%r548, %r536, 16, 8;
	cvt.u16.u32 	%rs2056, %r548;
	bfe.u32 	%r549, %r536, 8, 8;
	cvt.u16.u32 	%rs2057, %r549;
	bfe.u32 	%r550, %r536, 0, 8;
	cvt.u16.u32 	%rs2058, %r550;
	bfe.u32 	%r551, %r535, 24, 8;
	cvt.u16.u32 	%rs2059, %r551;
	bfe.u32 	%r552, %r535, 16, 8;
	cvt.u16.u32 	%rs2060, %r552;
	bfe.u32 	%r553, %r535, 8, 8;
	cvt.u16.u32 	%rs2061, %r553;
	bfe.u32 	%r554, %r535, 0, 8;
	cvt.u16.u32 	%rs2062, %r554;
	xor.b16  	%rs2063, %rs2001, %rs2062;
	xor.b16  	%rs2064, %rs2063, %rs1993;
	xor.b16  	%rs2065, %rs2064, %rs1998;
	xor.b16  	%rs2066, %rs2004, %rs2061;
	xor.b16  	%rs2067, %rs2066, %rs1983;
	xor.b16  	%rs2068, %rs2067, %rs1998;
	xor.b16  	%rs2069, %rs2007, %rs2060;
	xor.b16  	%rs2070, %rs2069, %rs1983;
	xor.b16  	%rs2071, %rs2070, %rs1988;
	xor.b16  	%rs2072, %rs2010, %rs2059;
	xor.b16  	%rs2073, %rs2072, %rs1988;
	xor.b16  	%rs2074, %rs2073, %rs1993;
	xor.b16  	%rs2075, %rs2013, %rs2058;
	xor.b16  	%rs2076, %rs2075, %rs1997;
	xor.b16  	%rs2077, %rs2076, %rs1986;
	xor.b16  	%rs2078, %rs2016, %rs2057;
	xor.b16  	%rs2079, %rs2078, %rs1987;
	xor.b16  	%rs2080, %rs2079, %rs1986;
	xor.b16  	%rs2081, %rs2019, %rs2056;
	xor.b16  	%rs2082, %rs2081, %rs1987;
	xor.b16  	%rs2083, %rs2082, %rs1992;
	xor.b16  	%rs2084, %rs2022, %rs2055;
	xor.b16  	%rs2085, %rs2084, %rs1992;
	xor.b16  	%rs2086, %rs2085, %rs1997;
	xor.b16  	%rs2087, %rs2025, %rs2054;
	xor.b16  	%rs2088, %rs2087, %rs1985;
	xor.b16  	%rs2089, %rs2088, %rs1990;
	xor.b16  	%rs2090, %rs2028, %rs2053;
	xor.b16  	%rs2091, %rs2090, %rs1991;
	xor.b16  	%rs2092, %rs2091, %rs1990;
	xor.b16  	%rs2093, %rs2031, %rs2052;
	xor.b16  	%rs2094, %rs2093, %rs1991;
	xor.b16  	%rs2095, %rs2094, %rs1996;
	xor.b16  	%rs2096, %rs2034, %rs2051;
	xor.b16  	%rs2097, %rs2096, %rs1996;
	xor.b16  	%rs2098, %rs2097, %rs1985;
	xor.b16  	%rs2099, %rs2037, %rs2050;
	xor.b16  	%rs2100, %rs2099, %rs1989;
	xor.b16  	%rs2101, %rs2100, %rs1994;
	xor.b16  	%rs2102, %rs2040, %rs2049;
	xor.b16  	%rs2103, %rs2102, %rs1995;
	xor.b16  	%rs2104, %rs2103, %rs1994;
	xor.b16  	%rs2105, %rs2043, %rs2048;
	xor.b16  	%rs2106, %rs2105, %rs1995;
	xor.b16  	%rs2107, %rs2106, %rs1984;
	xor.b16  	%rs2108, %rs2046, %rs2047;
	xor.b16  	%rs2109, %rs2108, %rs1984;
	xor.b16  	%rs2110, %rs2109, %rs1989;
	cvt.u64.u16 	%rd1735, %rs2065;
	and.b64  	%rd1736, %rd1735, 255;
	add.s64 	%rd1737, %rd4, %rd1736;
	ld.local.u8 	%rs2111, [%rd1737];
	cvt.u64.u16 	%rd1738, %rs2068;
	and.b64  	%rd1739, %rd1738, 255;
	add.s64 	%rd1740, %rd4, %rd1739;
	ld.local.u8 	%rs2112, [%rd1740];
	cvt.u64.u16 	%rd1741, %rs2071;
	and.b64  	%rd1742, %rd1741, 255;
	add.s64 	%rd1743, %rd4, %rd1742;
	ld.local.u8 	%rs2113, [%rd1743];
	cvt.u64.u16 	%rd1744, %rs2074;
	and.b64  	%rd1745, %rd1744, 255;
	add.s64 	%rd1746, %rd4, %rd1745;
	ld.local.u8 	%rs2114, [%rd1746];
	cvt.u64.u16 	%rd1747, %rs2077;
	and.b64  	%rd1748, %rd1747, 255;
	add.s64 	%rd1749, %rd4, %rd1748;
	ld.local.u8 	%rs2115, [%rd1749];
	cvt.u64.u16 	%rd1750, %rs2080;
	and.b64  	%rd1751, %rd1750, 255;
	add.s64 	%rd1752, %rd4, %rd1751;
	ld.local.u8 	%rs2116, [%rd1752];
	cvt.u64.u16 	%rd1753, %rs2083;
	and.b64  	%rd1754, %rd1753, 255;
	add.s64 	%rd1755, %rd4, %rd1754;
	ld.local.u8 	%rs2117, [%rd1755];
	cvt.u64.u16 	%rd1756, %rs2086;
	and.b64  	%rd1757, %rd1756, 255;
	add.s64 	%rd1758, %rd4, %rd1757;
	ld.local.u8 	%rs2118, [%rd1758];
	cvt.u64.u16 	%rd1759, %rs2089;
	and.b64  	%rd1760, %rd1759, 255;
	add.s64 	%rd1761, %rd4, %rd1760;
	ld.local.u8 	%rs2119, [%rd1761];
	cvt.u64.u16 	%rd1762, %rs2092;
	and.b64  	%rd1763, %rd1762, 255;
	add.s64 	%rd1764, %rd4, %rd1763;
	ld.local.u8 	%rs2120, [%rd1764];
	cvt.u64.u16 	%rd1765, %rs2095;
	and.b64  	%rd1766, %rd1765, 255;
	add.s64 	%rd1767, %rd4, %rd1766;
	ld.local.u8 	%rs2121, [%rd1767];
	cvt.u64.u16 	%rd1768, %rs2098;
	and.b64  	%rd1769, %rd1768, 255;
	add.s64 	%rd1770, %rd4, %rd1769;
	ld.local.u8 	%rs2122, [%rd1770];
	cvt.u64.u16 	%rd1771, %rs2101;
	and.b64  	%rd1772, %rd1771, 255;
	add.s64 	%rd1773, %rd4, %rd1772;
	ld.local.u8 	%rs2123, [%rd1773];
	cvt.u64.u16 	%rd1774, %rs2104;
	and.b64  	%rd1775, %rd1774, 255;
	add.s64 	%rd1776, %rd4, %rd1775;
	ld.local.u8 	%rs2124, [%rd1776];
	cvt.u64.u16 	%rd1777, %rs2107;
	and.b64  	%rd1778, %rd1777, 255;
	add.s64 	%rd1779, %rd4, %rd1778;
	ld.local.u8 	%rs2125, [%rd1779];
	cvt.u64.u16 	%rd1780, %rs2110;
	and.b64  	%rd1781, %rd1780, 255;
	add.s64 	%rd1782, %rd4, %rd1781;
	ld.local.u8 	%rs2126, [%rd1782];
	cvt.u64.u16 	%rd1783, %rs2111;
	and.b64  	%rd1784, %rd1783, 255;
	add.s64 	%rd1785, %rd5, %rd1784;
	ld.local.u8 	%rs2127, [%rd1785];
	cvt.u64.u16 	%rd1786, %rs2116;
	and.b64  	%rd1787, %rd1786, 255;
	add.s64 	%rd1788, %rd6, %rd1787;
	ld.local.u8 	%rs2128, [%rd1788];
	xor.b16  	%rs2129, %rs2128, %rs2127;
	add.s64 	%rd1789, %rd5, %rd1787;
	ld.local.u8 	%rs2130, [%rd1789];
	cvt.u64.u16 	%rd1790, %rs2121;
	and.b64  	%rd1791, %rd1790, 255;
	add.s64 	%rd1792, %rd6, %rd1791;
	ld.local.u8 	%rs2131, [%rd1792];
	xor.b16  	%rs2132, %rs2130, %rs2131;
	add.s64 	%rd1793, %rd5, %rd1791;
	ld.local.u8 	%rs2133, [%rd1793];
	cvt.u64.u16 	%rd1794, %rs2126;
	and.b64  	%rd1795, %rd1794, 255;
	add.s64 	%rd1796, %rd6, %rd1795;
	ld.local.u8 	%rs2134, [%rd1796];
	xor.b16  	%rs2135, %rs2133, %rs2134;
	add.s64 	%rd1797, %rd6, %rd1784;
	ld.local.u8 	%rs2136, [%rd1797];
	add.s64 	%rd1798, %rd5, %rd1795;
	ld.local.u8 	%rs2137, [%rd1798];
	xor.b16  	%rs2138, %rs2136, %rs2137;
	cvt.u64.u16 	%rd1799, %rs2115;
	and.b64  	%rd1800, %rd1799, 255;
	add.s64 	%rd1801, %rd5, %rd1800;
	ld.local.u8 	%rs2139, [%rd1801];
	cvt.u64.u16 	%rd1802, %rs2120;
	and.b64  	%rd1803, %rd1802, 255;
	add.s64 	%rd1804, %rd6, %rd1803;
	ld.local.u8 	%rs2140, [%rd1804];
	xor.b16  	%rs2141, %rs2140, %rs2139;
	add.s64 	%rd1805, %rd5, %rd1803;
	ld.local.u8 	%rs2142, [%rd1805];
	cvt.u64.u16 	%rd1806, %rs2125;
	and.b64  	%rd1807, %rd1806, 255;
	add.s64 	%rd1808, %rd6, %rd1807;
	ld.local.u8 	%rs2143, [%rd1808];
	xor.b16  	%rs2144, %rs2142, %rs2143;
	add.s64 	%rd1809, %rd5, %rd1807;
	ld.local.u8 	%rs2145, [%rd1809];
	cvt.u64.u16 	%rd1810, %rs2114;
	and.b64  	%rd1811, %rd1810, 255;
	add.s64 	%rd1812, %rd6, %rd1811;
	ld.local.u8 	%rs2146, [%rd1812];
	xor.b16  	%rs2147, %rs2145, %rs2146;
	add.s64 	%rd1813, %rd6, %rd1800;
	ld.local.u8 	%rs2148, [%rd1813];
	add.s64 	%rd1814, %rd5, %rd1811;
	ld.local.u8 	%rs2149, [%rd1814];
	xor.b16  	%rs2150, %rs2148, %rs2149;
	cvt.u64.u16 	%rd1815, %rs2119;
	and.b64  	%rd1816, %rd1815, 255;
	add.s64 	%rd1817, %rd5, %rd1816;
	ld.local.u8 	%rs2151, [%rd1817];
	cvt.u64.u16 	%rd1818, %rs2124;
	and.b64  	%rd1819, %rd1818, 255;
	add.s64 	%rd1820, %rd6, %rd1819;
	ld.local.u8 	%rs2152, [%rd1820];
	xor.b16  	%rs2153, %rs2152, %rs2151;
	add.s64 	%rd1821, %rd5, %rd1819;
	ld.local.u8 	%rs2154, [%rd1821];
	cvt.u64.u16 	%rd1822, %rs2113;
	and.b64  	%rd1823, %rd1822, 255;
	add.s64 	%rd1824, %rd6, %rd1823;
	ld.local.u8 	%rs2155, [%rd1824];
	xor.b16  	%rs2156, %rs2154, %rs2155;
	add.s64 	%rd1825, %rd5, %rd1823;
	ld.local.u8 	%rs2157, [%rd1825];
	cvt.u64.u16 	%rd1826, %rs2118;
	and.b64  	%rd1827, %rd1826, 255;
	add.s64 	%rd1828, %rd6, %rd1827;
	ld.local.u8 	%rs2158, [%rd1828];
	xor.b16  	%rs2159, %rs2157, %rs2158;
	add.s64 	%rd1829, %rd6, %rd1816;
	ld.local.u8 	%rs2160, [%rd1829];
	add.s64 	%rd1830, %rd5, %rd1827;
	ld.local.u8 	%rs2161, [%rd1830];
	xor.b16  	%rs2162, %rs2160, %rs2161;
	cvt.u64.u16 	%rd1831, %rs2123;
	and.b64  	%rd1832, %rd1831, 255;
	add.s64 	%rd1833, %rd5, %rd1832;
	ld.local.u8 	%rs2163, [%rd1833];
	cvt.u64.u16 	%rd1834, %rs2112;
	and.b64  	%rd1835, %rd1834, 255;
	add.s64 	%rd1836, %rd6, %rd1835;
	ld.local.u8 	%rs2164, [%rd1836];
	xor.b16  	%rs2165, %rs2164, %rs2163;
	add.s64 	%rd1837, %rd5, %rd1835;
	ld.local.u8 	%rs2166, [%rd1837];
	cvt.u64.u16 	%rd1838, %rs2117;
	and.b64  	%rd1839, %rd1838, 255;
	add.s64 	%rd1840, %rd6, %rd1839;
	ld.local.u8 	%rs2167, [%rd1840];
	xor.b16  	%rs2168, %rs2166, %rs2167;
	add.s64 	%rd1841, %rd5, %rd1839;
	ld.local.u8 	%rs2169, [%rd1841];
	cvt.u64.u16 	%rd1842, %rs2122;
	and.b64  	%rd1843, %rd1842, 255;
	add.s64 	%rd1844, %rd6, %rd1843;
	ld.local.u8 	%rs2170, [%rd1844];
	xor.b16  	%rs2171, %rs2169, %rs2170;
	add.s64 	%rd1845, %rd6, %rd1832;
	ld.local.u8 	%rs2172, [%rd1845];
	add.s64 	%rd1846, %rd5, %rd1843;
	ld.local.u8 	%rs2173, [%rd1846];
	xor.b16  	%rs2174, %rs2172, %rs2173;
	ld.local.v4.b32 	{%r555, %r556, %r557, %r558}, [%rd7+96];
	bfe.u32 	%r559, %r558, 24, 8;
	cvt.u16.u32 	%rs2175, %r559;
	bfe.u32 	%r560, %r558, 16, 8;
	cvt.u16.u32 	%rs2176, %r560;
	bfe.u32 	%r561, %r558, 8, 8;
	cvt.u16.u32 	%rs2177, %r561;
	bfe.u32 	%r562, %r558, 0, 8;
	cvt.u16.u32 	%rs2178, %r562;
	bfe.u32 	%r563, %r557, 24, 8;
	cvt.u16.u32 	%rs2179, %r563;
	bfe.u32 	%r564, %r557, 16, 8;
	cvt.u16.u32 	%rs2180, %r564;
	bfe.u32 	%r565, %r557, 8, 8;
	cvt.u16.u32 	%rs2181, %r565;
	bfe.u32 	%r566, %r557, 0, 8;
	cvt.u16.u32 	%rs2182, %r566;
	bfe.u32 	%r567, %r556, 24, 8;
	cvt.u16.u32 	%rs2183, %r567;
	bfe.u32 	%r568, %r556, 16, 8;
	cvt.u16.u32 	%rs2184, %r568;
	bfe.u32 	%r569, %r556, 8, 8;
	cvt.u16.u32 	%rs2185, %r569;
	bfe.u32 	%r570, %r556, 0, 8;
	cvt.u16.u32 	%rs2186, %r570;
	bfe.u32 	%r571, %r555, 24, 8;
	cvt.u16.u32 	%rs2187, %r571;
	bfe.u32 	%r572, %r555, 16, 8;
	cvt.u16.u32 	%rs2188, %r572;
	bfe.u32 	%r573, %r555, 8, 8;
	cvt.u16.u32 	%rs2189, %r573;
	bfe.u32 	%r574, %r555, 0, 8;
	cvt.u16.u32 	%rs2190, %r574;
	xor.b16  	%rs2191, %rs2129, %rs2190;
	xor.b16  	%rs2192, %rs2191, %rs2121;
	xor.b16  	%rs2193, %rs2192, %rs2126;
	xor.b16  	%rs2194, %rs2132, %rs2189;
	xor.b16  	%rs2195, %rs2194, %rs2111;
	xor.b16  	%rs2196, %rs2195, %rs2126;
	xor.b16  	%rs2197, %rs2135, %rs2188;
	xor.b16  	%rs2198, %rs2197, %rs2111;
	xor.b16  	%rs2199, %rs2198, %rs2116;
	xor.b16  	%rs2200, %rs2138, %rs2187;
	xor.b16  	%rs2201, %rs2200, %rs2116;
	xor.b16  	%rs2202, %rs2201, %rs2121;
	xor.b16  	%rs2203, %rs2141, %rs2186;
	xor.b16  	%rs2204, %rs2203, %rs2125;
	xor.b16  	%rs2205, %rs2204, %rs2114;
	xor.b16  	%rs2206, %rs2144, %rs2185;
	xor.b16  	%rs2207, %rs2206, %rs2115;
	xor.b16  	%rs2208, %rs2207, %rs2114;
	xor.b16  	%rs2209, %rs2147, %rs2184;
	xor.b16  	%rs2210, %rs2209, %rs2115;
	xor.b16  	%rs2211, %rs2210, %rs2120;
	xor.b16  	%rs2212, %rs2150, %rs2183;
	xor.b16  	%rs2213, %rs2212, %rs2120;
	xor.b16  	%rs2214, %rs2213, %rs2125;
	xor.b16  	%rs2215, %rs2153, %rs2182;
	xor.b16  	%rs2216, %rs2215, %rs2113;
	xor.b16  	%rs2217, %rs2216, %rs2118;
	xor.b16  	%rs2218, %rs2156, %rs2181;
	xor.b16  	%rs2219, %rs2218, %rs2119;
	xor.b16  	%rs2220, %rs2219, %rs2118;
	xor.b16  	%rs2221, %rs2159, %rs2180;
	xor.b16  	%rs2222, %rs2221, %rs2119;
	xor.b16  	%rs2223, %rs2222, %rs2124;
	xor.b16  	%rs2224, %rs2162, %rs2179;
	xor.b16  	%rs2225, %rs2224, %rs2124;
	xor.b16  	%rs2226, %rs2225, %rs2113;
	xor.b16  	%rs2227, %rs2165, %rs2178;
	xor.b16  	%rs2228, %rs2227, %rs2117;
	xor.b16  	%rs2229, %rs2228, %rs2122;
	xor.b16  	%rs2230, %rs2168, %rs2177;
	xor.b16  	%rs2231, %rs2230, %rs2123;
	xor.b16  	%rs2232, %rs2231, %rs2122;
	xor.b16  	%rs2233, %rs2171, %rs2176;
	xor.b16  	%rs2234, %rs2233, %rs2123;
	xor.b16  	%rs2235, %rs2234, %rs2112;
	xor.b16  	%rs2236, %rs2174, %rs2175;
	xor.b16  	%rs2237, %rs2236, %rs2112;
	xor.b16  	%rs2238, %rs2237, %rs2117;
	cvt.u64.u16 	%rd1847, %rs2193;
	and.b64  	%rd1848, %rd1847, 255;
	add.s64 	%rd1849, %rd4, %rd1848;
	ld.local.u8 	%rs2239, [%rd1849];
	cvt.u64.u16 	%rd1850, %rs2196;
	and.b64  	%rd1851, %rd1850, 255;
	add.s64 	%rd1852, %rd4, %rd1851;
	ld.local.u8 	%rs2240, [%rd1852];
	cvt.u64.u16 	%rd1853, %rs2199;
	and.b64  	%rd1854, %rd1853, 255;
	add.s64 	%rd1855, %rd4, %rd1854;
	ld.local.u8 	%rs2241, [%rd1855];
	cvt.u64.u16 	%rd1856, %rs2202;
	and.b64  	%rd1857, %rd1856, 255;
	add.s64 	%rd1858, %rd4, %rd1857;
	ld.local.u8 	%rs2242, [%rd1858];
	cvt.u64.u16 	%rd1859, %rs2205;
	and.b64  	%rd1860, %rd1859, 255;
	add.s64 	%rd1861, %rd4, %rd1860;
	ld.local.u8 	%rs2243, [%rd1861];
	cvt.u64.u16 	%rd1862, %rs2208;
	and.b64  	%rd1863, %rd1862, 255;
	add.s64 	%rd1864, %rd4, %rd1863;
	ld.local.u8 	%rs2244, [%rd1864];
	cvt.u64.u16 	%rd1865, %rs2211;
	and.b64  	%rd1866, %rd1865, 255;
	add.s64 	%rd1867, %rd4, %rd1866;
	ld.local.u8 	%rs2245, [%rd1867];
	cvt.u64.u16 	%rd1868, %rs2214;
	and.b64  	%rd1869, %rd1868, 255;
	add.s64 	%rd1870, %rd4, %rd1869;
	ld.local.u8 	%rs2246, [%rd1870];
	cvt.u64.u16 	%rd1871, %rs2217;
	and.b64  	%rd1872, %rd1871, 255;
	add.s64 	%rd1873, %rd4, %rd1872;
	ld.local.u8 	%rs2247, [%rd1873];
	cvt.u64.u16 	%rd1874, %rs2220;
	and.b64  	%rd1875, %rd1874, 255;
	add.s64 	%rd1876, %rd4, %rd1875;
	ld.local.u8 	%rs2248, [%rd1876];
	cvt.u64.u16 	%rd1877, %rs2223;
	and.b64  	%rd1878, %rd1877, 255;
	add.s64 	%rd1879, %rd4, %rd1878;
	ld.local.u8 	%rs2249, [%rd1879];
	cvt.u64.u16 	%rd1880, %rs2226;
	and.b64  	%rd1881, %rd1880, 255;
	add.s64 	%rd1882, %rd4, %rd1881;
	ld.local.u8 	%rs2250, [%rd1882];
	cvt.u64.u16 	%rd1883, %rs2229;
	and.b64  	%rd1884, %rd1883, 255;
	add.s64 	%rd1885, %rd4, %rd1884;
	ld.local.u8 	%rs2251, [%rd1885];
	cvt.u64.u16 	%rd1886, %rs2232;
	and.b64  	%rd1887, %rd1886, 255;
	add.s64 	%rd1888, %rd4, %rd1887;
	ld.local.u8 	%rs2252, [%rd1888];
	cvt.u64.u16 	%rd1889, %rs2235;
	and.b64  	%rd1890, %rd1889, 255;
	add.s64 	%rd1891, %rd4, %rd1890;
	ld.local.u8 	%rs2253, [%rd1891];
	cvt.u64.u16 	%rd1892, %rs2238;
	and.b64  	%rd1893, %rd1892, 255;
	add.s64 	%rd1894, %rd4, %rd1893;
	ld.local.u8 	%rs2254, [%rd1894];
	cvt.u64.u16 	%rd1895, %rs2239;
	and.b64  	%rd1896, %rd1895, 255;
	add.s64 	%rd1897, %rd5, %rd1896;
	ld.local.u8 	%rs2255, [%rd1897];
	cvt.u64.u16 	%rd1898, %rs2244;
	and.b64  	%rd1899, %rd1898, 255;
	add.s64 	%rd1900, %rd6, %rd1899;
	ld.local.u8 	%rs2256, [%rd1900];
	xor.b16  	%rs2257, %rs2256, %rs2255;
	add.s64 	%rd1901, %rd5, %rd1899;
	ld.local.u8 	%rs2258, [%rd1901];
	cvt.u64.u16 	%rd1902, %rs2249;
	and.b64  	%rd1903, %rd1902, 255;
	add.s64 	%rd1904, %rd6, %rd1903;
	ld.local.u8 	%rs2259, [%rd1904];
	xor.b16  	%rs2260, %rs2258, %rs2259;
	add.s64 	%rd1905, %rd5, %rd1903;
	ld.local.u8 	%rs2261, [%rd1905];
	cvt.u64.u16 	%rd1906, %rs2254;
	and.b64  	%rd1907, %rd1906, 255;
	add.s64 	%rd1908, %rd6, %rd1907;
	ld.local.u8 	%rs2262, [%rd1908];
	xor.b16  	%rs2263, %rs2261, %rs2262;
	add.s64 	%rd1909, %rd6, %rd1896;
	ld.local.u8 	%rs2264, [%rd1909];
	add.s64 	%rd1910, %rd5, %rd1907;
	ld.local.u8 	%rs2265, [%rd1910];
	xor.b16  	%rs2266, %rs2264, %rs2265;
	cvt.u64.u16 	%rd1911, %rs2243;
	and.b64  	%rd1912, %rd1911, 255;
	add.s64 	%rd1913, %rd5, %rd1912;
	ld.local.u8 	%rs2267, [%rd1913];
	cvt.u64.u16 	%rd1914, %rs2248;
	and.b64  	%rd1915, %rd1914, 255;
	add.s64 	%rd1916, %rd6, %rd1915;
	ld.local.u8 	%rs2268, [%rd1916];
	xor.b16  	%rs2269, %rs2268, %rs2267;
	add.s64 	%rd1917, %rd5, %rd1915;
	ld.local.u8 	%rs2270, [%rd1917];
	cvt.u64.u16 	%rd1918, %rs2253;
	and.b64  	%rd1919, %rd1918, 255;
	add.s64 	%rd1920, %rd6, %rd1919;
	ld.local.u8 	%rs2271, [%rd1920];
	xor.b16  	%rs2272, %rs2270, %rs2271;
	add.s64 	%rd1921, %rd5, %rd1919;
	ld.local.u8 	%rs2273, [%rd1921];
	cvt.u64.u16 	%rd1922, %rs2242;
	and.b64  	%rd1923, %rd1922, 255;
	add.s64 	%rd1924, %rd6, %rd1923;
	ld.local.u8 	%rs2274, [%rd1924];
	xor.b16  	%rs2275, %rs2273, %rs2274;
	add.s64 	%rd1925, %rd6, %rd1912;
	ld.local.u8 	%rs2276, [%rd1925];
	add.s64 	%rd1926, %rd5, %rd1923;
	ld.local.u8 	%rs2277, [%rd1926];
	xor.b16  	%rs2278, %rs2276, %rs2277;
	cvt.u64.u16 	%rd1927, %rs2247;
	and.b64  	%rd1928, %rd1927, 255;
	add.s64 	%rd1929, %rd5, %rd1928;
	ld.local.u8 	%rs2279, [%rd1929];
	cvt.u64.u16 	%rd1930, %rs2252;
	and.b64  	%rd1931, %rd1930, 255;
	add.s64 	%rd1932, %rd6, %rd1931;
	ld.local.u8 	%rs2280, [%rd1932];
	xor.b16  	%rs2281, %rs2280, %rs2279;
	add.s64 	%rd1933, %rd5, %rd1931;
	ld.local.u8 	%rs2282, [%rd1933];
	cvt.u64.u16 	%rd1934, %rs2241;
	and.b64  	%rd1935, %rd1934, 255;
	add.s64 	%rd1936, %rd6, %rd1935;
	ld.local.u8 	%rs2283, [%rd1936];
	xor.b16  	%rs2284, %rs2282, %rs2283;
	add.s64 	%rd1937, %rd5, %rd1935;
	ld.local.u8 	%rs2285, [%rd1937];
	cvt.u64.u16 	%rd1938, %rs2246;
	and.b64  	%rd1939, %rd1938, 255;
	add.s64 	%rd1940, %rd6, %rd1939;
	ld.local.u8 	%rs2286, [%rd1940];
	xor.b16  	%rs2287, %rs2285, %rs2286;
	add.s64 	%rd1941, %rd6, %rd1928;
	ld.local.u8 	%rs2288, [%rd1941];
	add.s64 	%rd1942, %rd5, %rd1939;
	ld.local.u8 	%rs2289, [%rd1942];
	xor.b16  	%rs2290, %rs2288, %rs2289;
	cvt.u64.u16 	%rd1943, %rs2251;
	and.b64  	%rd1944, %rd1943, 255;
	add.s64 	%rd1945, %rd5, %rd1944;
	ld.local.u8 	%rs2291, [%rd1945];
	cvt.u64.u16 	%rd1946, %rs2240;
	and.b64  	%rd1947, %rd1946, 255;
	add.s64 	%rd1948, %rd6, %rd1947;
	ld.local.u8 	%rs2292, [%rd1948];
	xor.b16  	%rs2293, %rs2292, %rs2291;
	add.s64 	%rd1949, %rd5, %rd1947;
	ld.local.u8 	%rs2294, [%rd1949];
	cvt.u64.u16 	%rd1950, %rs2245;
	and.b64  	%rd1951, %rd1950, 255;
	add.s64 	%rd1952, %rd6, %rd1951;
	ld.local.u8 	%rs2295, [%rd1952];
	xor.b16  	%rs2296, %rs2294, %rs2295;
	add.s64 	%rd1953, %rd5, %rd1951;
	ld.local.u8 	%rs2297, [%rd1953];
	cvt.u64.u16 	%rd1954, %rs2250;
	and.b64  	%rd1955, %rd1954, 255;
	add.s64 	%rd1956, %rd6, %rd1955;
	ld.local.u8 	%rs2298, [%rd1956];
	xor.b16  	%rs2299, %rs2297, %rs2298;
	add.s64 	%rd1957, %rd6, %rd1944;
	ld.local.u8 	%rs2300, [%rd1957];
	add.s64 	%rd1958, %rd5, %rd1955;
	ld.local.u8 	%rs2301, [%rd1958];
	xor.b16  	%rs2302, %rs2300, %rs2301;
	ld.local.v4.b32 	{%r575, %r576, %r577, %r578}, [%rd7+112];
	bfe.u32 	%r579, %r578, 24, 8;
	cvt.u16.u32 	%rs2303, %r579;
	bfe.u32 	%r580, %r578, 16, 8;
	cvt.u16.u32 	%rs2304, %r580;
	bfe.u32 	%r581, %r578, 8, 8;
	cvt.u16.u32 	%rs2305, %r581;
	bfe.u32 	%r582, %r578, 0, 8;
	cvt.u16.u32 	%rs2306, %r582;
	bfe.u32 	%r583, %r577, 24, 8;
	cvt.u16.u32 	%rs2307, %r583;
	bfe.u32 	%r584, %r577, 16, 8;
	cvt.u16.u32 	%rs2308, %r584;
	bfe.u32 	%r585, %r577, 8, 8;
	cvt.u16.u32 	%rs2309, %r585;
	bfe.u32 	%r586, %r577, 0, 8;
	cvt.u16.u32 	%rs2310, %r586;
	bfe.u32 	%r587, %r576, 24, 8;
	cvt.u16.u32 	%rs2311, %r587;
	bfe.u32 	%r588, %r576, 16, 8;
	cvt.u16.u32 	%rs2312, %r588;
	bfe.u32 	%r589, %r576, 8, 8;
	cvt.u16.u32 	%rs2313, %r589;
	bfe.u32 	%r590, %r576, 0, 8;
	cvt.u16.u32 	%rs2314, %r590;
	bfe.u32 	%r591, %r575, 24, 8;
	cvt.u16.u32 	%rs2315, %r591;
	bfe.u32 	%r592, %r575, 16, 8;
	cvt.u16.u32 	%rs2316, %r592;
	bfe.u32 	%r593, %r575, 8, 8;
	cvt.u16.u32 	%rs2317, %r593;
	bfe.u32 	%r594, %r575, 0, 8;
	cvt.u16.u32 	%rs2318, %r594;
	xor.b16  	%rs2319, %rs2257, %rs2318;
	xor.b16  	%rs2320, %rs2319, %rs2249;
	xor.b16  	%rs2321, %rs2320, %rs2254;
	xor.b16  	%rs2322, %rs2260, %rs2317;
	xor.b16  	%rs2323, %rs2322, %rs2239;
	xor.b16  	%rs2324, %rs2323, %rs2254;
	xor.b16  	%rs2325, %rs2263, %rs2316;
	xor.b16  	%rs2326, %rs2325, %rs2239;
	xor.b16  	%rs2327, %rs2326, %rs2244;
	xor.b16  	%rs2328, %rs2266, %rs2315;
	xor.b16  	%rs2329, %rs2328, %rs2244;
	xor.b16  	%rs2330, %rs2329, %rs2249;
	xor.b16  	%rs2331, %rs2269, %rs2314;
	xor.b16  	%rs2332, %rs2331, %rs2253;
	xor.b16  	%rs2333, %rs2332, %rs2242;
	xor.b16  	%rs2334, %rs2272, %rs2313;
	xor.b16  	%rs2335, %rs2334, %rs2243;
	xor.b16  	%rs2336, %rs2335, %rs2242;
	xor.b16  	%rs2337, %rs2275, %rs2312;
	xor.b16  	%rs2338, %rs2337, %rs2243;
	xor.b16  	%rs2339, %rs2338, %rs2248;
	xor.b16  	%rs2340, %rs2278, %rs2311;
	xor.b16  	%rs2341, %rs2340, %rs2248;
	xor.b16  	%rs2342, %rs2341, %rs2253;
	xor.b16  	%rs2343, %rs2281, %rs2310;
	xor.b16  	%rs2344, %rs2343, %rs2241;
	xor.b16  	%rs2345, %rs2344, %rs2246;
	xor.b16  	%rs2346, %rs2284, %rs2309;
	xor.b16  	%rs2347, %rs2346, %rs2247;
	xor.b16  	%rs2348, %rs2347, %rs2246;
	xor.b16  	%rs2349, %rs2287, %rs2308;
	xor.b16  	%rs2350, %rs2349, %rs2247;
	xor.b16  	%rs2351, %rs2350, %rs2252;
	xor.b16  	%rs2352, %rs2290, %rs2307;
	xor.b16  	%rs2353, %rs2352, %rs2252;
	xor.b16  	%rs2354, %rs2353, %rs2241;
	xor.b16  	%rs2355, %rs2293, %rs2306;
	xor.b16  	%rs2356, %rs2355, %rs2245;
	xor.b16  	%rs2357, %rs2356, %rs2250;
	xor.b16  	%rs2358, %rs2296, %rs2305;
	xor.b16  	%rs2359, %rs2358, %rs2251;
	xor.b16  	%rs2360, %rs2359, %rs2250;
	xor.b16  	%rs2361, %rs2299, %rs2304;
	xor.b16  	%rs2362, %rs2361, %rs2251;
	xor.b16  	%rs2363, %rs2362, %rs2240;
	xor.b16  	%rs2364, %rs2302, %rs2303;
	xor.b16  	%rs2365, %rs2364, %rs2240;
	xor.b16  	%rs2366, %rs2365, %rs2245;
	cvt.u64.u16 	%rd1959, %rs2321;
	and.b64  	%rd1960, %rd1959, 255;
	add.s64 	%rd1961, %rd4, %rd1960;
	ld.local.u8 	%rs2367, [%rd1961];
	cvt.u64.u16 	%rd1962, %rs2324;
	and.b64  	%rd1963, %rd1962, 255;
	add.s64 	%rd1964, %rd4, %rd1963;
	ld.local.u8 	%rs2368, [%rd1964];
	cvt.u64.u16 	%rd1965, %rs2327;
	and.b64  	%rd1966, %rd1965, 255;
	add.s64 	%rd1967, %rd4, %rd1966;
	ld.local.u8 	%rs2369, [%rd1967];
	cvt.u64.u16 	%rd1968, %rs2330;
	and.b64  	%rd1969, %rd1968, 255;
	add.s64 	%rd1970, %rd4, %rd1969;
	ld.local.u8 	%rs2370, [%rd1970];
	cvt.u64.u16 	%rd1971, %rs2333;
	and.b64  	%rd1972, %rd1971, 255;
	add.s64 	%rd1973, %rd4, %rd1972;
	ld.local.u8 	%rs2371, [%rd1973];
	cvt.u64.u16 	%rd1974, %rs2336;
	and.b64  	%rd1975, %rd1974, 255;
	add.s64 	%rd1976, %rd4, %rd1975;
	ld.local.u8 	%rs2372, [%rd1976];
	cvt.u64.u16 	%rd1977, %rs2339;
	and.b64  	%rd1978, %rd1977, 255;
	add.s64 	%rd1979, %rd4, %rd1978;
	ld.local.u8 	%rs2373, [%rd1979];
	cvt.u64.u16 	%rd1980, %rs2342;
	and.b64  	%rd1981, %rd1980, 255;
	add.s64 	%rd1982, %rd4, %rd1981;
	ld.local.u8 	%rs2374, [%rd1982];
	cvt.u64.u16 	%rd1983, %rs2345;
	and.b64  	%rd1984, %rd1983, 255;
	add.s64 	%rd1985, %rd4, %rd1984;
	ld.local.u8 	%rs2375, [%rd1985];
	cvt.u64.u16 	%rd1986, %rs2348;
	and.b64  	%rd1987, %rd1986, 255;
	add.s64 	%rd1988, %rd4, %rd1987;
	ld.local.u8 	%rs2376, [%rd1988];
	cvt.u64.u16 	%rd1989, %rs2351;
	and.b64  	%rd1990, %rd1989, 255;
	add.s64 	%rd1991, %rd4, %rd1990;
	ld.local.u8 	%rs2377, [%rd1991];
	cvt.u64.u16 	%rd1992, %rs2354;
	and.b64  	%rd1993, %rd1992, 255;
	add.s64 	%rd1994, %rd4, %rd1993;
	ld.local.u8 	%rs2378, [%rd1994];
	cvt.u64.u16 	%rd1995, %rs2357;
	and.b64  	%rd1996, %rd1995, 255;
	add.s64 	%rd1997, %rd4, %rd1996;
	ld.local.u8 	%rs2379, [%rd1997];
	cvt.u64.u16 	%rd1998, %rs2360;
	and.b64  	%rd1999, %rd1998, 255;
	add.s64 	%rd2000, %rd4, %rd1999;
	ld.local.u8 	%rs2380, [%rd2000];
	cvt.u64.u16 	%rd2001, %rs2363;
	and.b64  	%rd2002, %rd2001, 255;
	add.s64 	%rd2003, %rd4, %rd2002;
	ld.local.u8 	%rs2381, [%rd2003];
	cvt.u64.u16 	%rd2004, %rs2366;
	and.b64  	%rd2005, %rd2004, 255;
	add.s64 	%rd2006, %rd4, %rd2005;
	ld.local.u8 	%rs2382, [%rd2006];
	cvt.u64.u16 	%rd2007, %rs2367;
	and.b64  	%rd2008, %rd2007, 255;
	add.s64 	%rd2009, %rd5, %rd2008;
	ld.local.u8 	%rs2383, [%rd2009];
	cvt.u64.u16 	%rd2010, %rs2372;
	and.b64  	%rd2011, %rd2010, 255;
	add.s64 	%rd2012, %rd6, %rd2011;
	ld.local.u8 	%rs2384, [%rd2012];
	xor.b16  	%rs2385, %rs2384, %rs2383;
	add.s64 	%rd2013, %rd5, %rd2011;
	ld.local.u8 	%rs2386, [%rd2013];
	cvt.u64.u16 	%rd2014, %rs2377;
	and.b64  	%rd2015, %rd2014, 255;
	add.s64 	%rd2016, %rd6, %rd2015;
	ld.local.u8 	%rs2387, [%rd2016];
	xor.b16  	%rs2388, %rs2386, %rs2387;
	add.s64 	%rd2017, %rd5, %rd2015;
	ld.local.u8 	%rs2389, [%rd2017];
	cvt.u64.u16 	%rd2018, %rs2382;
	and.b64  	%rd2019, %rd2018, 255;
	add.s64 	%rd2020, %rd6, %rd2019;
	ld.local.u8 	%rs2390, [%rd2020];
	xor.b16  	%rs2391, %rs2389, %rs2390;
	add.s64 	%rd2021, %rd6, %rd2008;
	ld.local.u8 	%rs2392, [%rd2021];
	add.s64 	%rd2022, %rd5, %rd2019;
	ld.local.u8 	%rs2393, [%rd2022];
	xor.b16  	%rs2394, %rs2392, %rs2393;
	cvt.u64.u16 	%rd2023, %rs2371;
	and.b64  	%rd2024, %rd2023, 255;
	add.s64 	%rd2025, %rd5, %rd2024;
	ld.local.u8 	%rs2395, [%rd2025];
	cvt.u64.u16 	%rd2026, %rs2376;
	and.b64  	%rd2027, %rd2026, 255;
	add.s64 	%rd2028, %rd6, %rd2027;
	ld.local.u8 	%rs2396, [%rd2028];
	xor.b16  	%rs2397, %rs2396, %rs2395;
	add.s64 	%rd2029, %rd5, %rd2027;
	ld.local.u8 	%rs2398, [%rd2029];
	cvt.u64.u16 	%rd2030, %rs2381;
	and.b64  	%rd2031, %rd2030, 255;
	add.s64 	%rd2032, %rd6, %rd2031;
	ld.local.u8 	%rs2399, [%rd2032];
	xor.b16  	%rs2400, %rs2398, %rs2399;
	add.s64 	%rd2033, %rd5, %rd2031;
	ld.local.u8 	%rs2401, [%rd2033];
	cvt.u64.u16 	%rd2034, %rs2370;
	and.b64  	%rd2035, %rd2034, 255;
	add.s64 	%rd2036, %rd6, %rd2035;
	ld.local.u8 	%rs2402, [%rd2036];
	xor.b16  	%rs2403, %rs2401, %rs2402;
	add.s64 	%rd2037, %rd6, %rd2024;
	ld.local.u8 	%rs2404, [%rd2037];
	add.s64 	%rd2038, %rd5, %rd2035;
	ld.local.u8 	%rs2405, [%rd2038];
	xor.b16  	%rs2406, %rs2404, %rs2405;
	cvt.u64.u16 	%rd2039, %rs2375;
	and.b64  	%rd2040, %rd2039, 255;
	add.s64 	%rd2041, %rd5, %rd2040;
	ld.local.u8 	%rs2407, [%rd2041];
	cvt.u64.u16 	%rd2042, %rs2380;
	and.b64  	%rd2043, %rd2042, 255;
	add.s64 	%rd2044, %rd6, %rd2043;
	ld.local.u8 	%rs2408, [%rd2044];
	xor.b16  	%rs2409, %rs2408, %rs2407;
	add.s64 	%rd2045, %rd5, %rd2043;
	ld.local.u8 	%rs2410, [%rd2045];
	cvt.u64.u16 	%rd2046, %rs2369;
	and.b64  	%rd2047, %rd2046, 255;
	add.s64 	%rd2048, %rd6, %rd2047;
	ld.local.u8 	%rs2411, [%rd2048];
	xor.b16  	%rs2412, %rs2410, %rs2411;
	add.s64 	%rd2049, %rd5, %rd2047;
	ld.local.u8 	%rs2413, [%rd2049];
	cvt.u64.u16 	%rd2050, %rs2374;
	and.b64  	%rd2051, %rd2050, 255;
	add.s64 	%rd2052, %rd6, %rd2051;
	ld.local.u8 	%rs2414, [%rd2052];
	xor.b16  	%rs2415, %rs2413, %rs2414;
	add.s64 	%rd2053, %rd6, %rd2040;
	ld.local.u8 	%rs2416, [%rd2053];
	add.s64 	%rd2054, %rd5, %rd2051;
	ld.local.u8 	%rs2417, [%rd2054];
	xor.b16  	%rs2418, %rs2416, %rs2417;
	cvt.u64.u16 	%rd2055, %rs2379;
	and.b64  	%rd2056, %rd2055, 255;
	add.s64 	%rd2057, %rd5, %rd2056;
	ld.local.u8 	%rs2419, [%rd2057];
	cvt.u64.u16 	%rd2058, %rs2368;
	and.b64  	%rd2059, %rd2058, 255;
	add.s64 	%rd2060, %rd6, %rd2059;
	ld.local.u8 	%rs2420, [%rd2060];
	xor.b16  	%rs2421, %rs2420, %rs2419;
	add.s64 	%rd2061, %rd5, %rd2059;
	ld.local.u8 	%rs2422, [%rd2061];
	cvt.u64.u16 	%rd2062, %rs2373;
	and.b64  	%rd2063, %rd2062, 255;
	add.s64 	%rd2064, %rd6, %rd2063;
	ld.local.u8 	%rs2423, [%rd2064];
	xor.b16  	%rs2424, %rs2422, %rs2423;
	add.s64 	%rd2065, %rd5, %rd2063;
	ld.local.u8 	%rs2425, [%rd2065];
	cvt.u64.u16 	%rd2066, %rs2378;
	and.b64  	%rd2067, %rd2066, 255;
	add.s64 	%rd2068, %rd6, %rd2067;
	ld.local.u8 	%rs2426, [%rd2068];
	xor.b16  	%rs2427, %rs2425, %rs2426;
	add.s64 	%rd2069, %rd6, %rd2056;
	ld.local.u8 	%rs2428, [%rd2069];
	add.s64 	%rd2070, %rd5, %rd2067;
	ld.local.u8 	%rs2429, [%rd2070];
	xor.b16  	%rs2430, %rs2428, %rs2429;
	ld.local.v4.b32 	{%r595, %r596, %r597, %r598}, [%rd7+128];
	bfe.u32 	%r599, %r598, 24, 8;
	cvt.u16.u32 	%rs2431, %r599;
	bfe.u32 	%r600, %r598, 16, 8;
	cvt.u16.u32 	%rs2432, %r600;
	bfe.u32 	%r601, %r598, 8, 8;
	cvt.u16.u32 	%rs2433, %r601;
	bfe.u32 	%r602, %r598, 0, 8;
	cvt.u16.u32 	%rs2434, %r602;
	bfe.u32 	%r603, %r597, 24, 8;
	cvt.u16.u32 	%rs2435, %r603;
	bfe.u32 	%r604, %r597, 16, 8;
	cvt.u16.u32 	%rs2436, %r604;
	bfe.u32 	%r605, %r597, 8, 8;
	cvt.u16.u32 	%rs2437, %r605;
	bfe.u32 	%r606, %r597, 0, 8;
	cvt.u16.u32 	%rs2438, %r606;
	bfe.u32 	%r607, %r596, 24, 8;
	cvt.u16.u32 	%rs2439, %r607;
	bfe.u32 	%r608, %r596, 16, 8;
	cvt.u16.u32 	%rs2440, %r608;
	bfe.u32 	%r609, %r596, 8, 8;
	cvt.u16.u32 	%rs2441, %r609;
	bfe.u32 	%r610, %r596, 0, 8;
	cvt.u16.u32 	%rs2442, %r610;
	bfe.u32 	%r611, %r595, 24, 8;
	cvt.u16.u32 	%rs2443, %r611;
	bfe.u32 	%r612, %r595, 16, 8;
	cvt.u16.u32 	%rs2444, %r612;
	bfe.u32 	%r613, %r595, 8, 8;
	cvt.u16.u32 	%rs2445, %r613;
	bfe.u32 	%r614, %r595, 0, 8;
	cvt.u16.u32 	%rs2446, %r614;
	xor.b16  	%rs2447, %rs2385, %rs2446;
	xor.b16  	%rs2448, %rs2447, %rs2377;
	xor.b16  	%rs2449, %rs2448, %rs2382;
	xor.b16  	%rs2450, %rs2388, %rs2445;
	xor.b16  	%rs2451, %rs2450, %rs2367;
	xor.b16  	%rs2452, %rs2451, %rs2382;
	xor.b16  	%rs2453, %rs2391, %rs2444;
	xor.b16  	%rs2454, %rs2453, %rs2367;
	xor.b16  	%rs2455, %rs2454, %rs2372;
	xor.b16  	%rs2456, %rs2394, %rs2443;
	xor.b16  	%rs2457, %rs2456, %rs2372;
	xor.b16  	%rs2458, %rs2457, %rs2377;
	xor.b16  	%rs2459, %rs2397, %rs2442;
	xor.b16  	%rs2460, %rs2459, %rs2381;
	xor.b16  	%rs2461, %rs2460, %rs2370;
	xor.b16  	%rs2462, %rs2400, %rs2441;
	xor.b16  	%rs2463, %rs2462, %rs2371;
	xor.b16  	%rs2464, %rs2463, %rs2370;
	xor.b16  	%rs2465, %rs2403, %rs2440;
	xor.b16  	%rs2466, %rs2465, %rs2371;
	xor.b16  	%rs2467, %rs2466, %rs2376;
	xor.b16  	%rs2468, %rs2406, %rs2439;
	xor.b16  	%rs2469, %rs2468, %rs2376;
	xor.b16  	%rs2470, %rs2469, %rs2381;
	xor.b16  	%rs2471, %rs2409, %rs2438;
	xor.b16  	%rs2472, %rs2471, %rs2369;
	xor.b16  	%rs2473, %rs2472, %rs2374;
	xor.b16  	%rs2474, %rs2412, %rs2437;
	xor.b16  	%rs2475, %rs2474, %rs2375;
	xor.b16  	%rs2476, %rs2475, %rs2374;
	xor.b16  	%rs2477, %rs2415, %rs2436;
	xor.b16  	%rs2478, %rs2477, %rs2375;
	xor.b16  	%rs2479, %rs2478, %rs2380;
	xor.b16  	%rs2480, %rs2418, %rs2435;
	xor.b16  	%rs2481, %rs2480, %rs2380;
	xor.b16  	%rs2482, %rs2481, %rs2369;
	xor.b16  	%rs2483, %rs2421, %rs2434;
	xor.b16  	%rs2484, %rs2483, %rs2373;
	xor.b16  	%rs2485, %rs2484, %rs2378;
	xor.b16  	%rs2486, %rs2424, %rs2433;
	xor.b16  	%rs2487, %rs2486, %rs2379;
	xor.b16  	%rs2488, %rs2487, %rs2378;
	xor.b16  	%rs2489, %rs2427, %rs2432;
	xor.b16  	%rs2490, %rs2489, %rs2379;
	xor.b16  	%rs2491, %rs2490, %rs2368;
	xor.b16  	%rs2492, %rs2430, %rs2431;
	xor.b16  	%rs2493, %rs2492, %rs2368;
	xor.b16  	%rs2494, %rs2493, %rs2373;
	cvt.u64.u16 	%rd2071, %rs2449;
	and.b64  	%rd2072, %rd2071, 255;
	add.s64 	%rd2073, %rd4, %rd2072;
	ld.local.u8 	%rs2495, [%rd2073];
	cvt.u64.u16 	%rd2074, %rs2452;
	and.b64  	%rd2075, %rd2074, 255;
	add.s64 	%rd2076, %rd4, %rd2075;
	ld.local.u8 	%rs2496, [%rd2076];
	cvt.u64.u16 	%rd2077, %rs2455;
	and.b64  	%rd2078, %rd2077, 255;
	add.s64 	%rd2079, %rd4, %rd2078;
	ld.local.u8 	%rs2497, [%rd2079];
	cvt.u64.u16 	%rd2080, %rs2458;
	and.b64  	%rd2081, %rd2080, 255;
	add.s64 	%rd2082, %rd4, %rd2081;
	ld.local.u8 	%rs2498, [%rd2082];
	cvt.u64.u16 	%rd2083, %rs2461;
	and.b64  	%rd2084, %rd2083, 255;
	add.s64 	%rd2085, %rd4, %rd2084;
	ld.local.u8 	%rs2499, [%rd2085];
	cvt.u64.u16 	%rd2086, %rs2464;
	and.b64  	%rd2087, %rd2086, 255;
	add.s64 	%rd2088, %rd4, %rd2087;
	ld.local.u8 	%rs2500, [%rd2088];
	cvt.u64.u16 	%rd2089, %rs2467;
	and.b64  	%rd2090, %rd2089, 255;
	add.s64 	%rd2091, %rd4, %rd2090;
	ld.local.u8 	%rs2501, [%rd2091];
	cvt.u64.u16 	%rd2092, %rs2470;
	and.b64  	%rd2093, %rd2092, 255;
	add.s64 	%rd2094, %rd4, %rd2093;
	ld.local.u8 	%rs2502, [%rd2094];
	cvt.u64.u16 	%rd2095, %rs2473;
	and.b64  	%rd2096, %rd2095, 255;
	add.s64 	%rd2097, %rd4, %rd2096;
	ld.local.u8 	%rs2503, [%rd2097];
	cvt.u64.u16 	%rd2098, %rs2476;
	and.b64  	%rd2099, %rd2098, 255;
	add.s64 	%rd2100, %rd4, %rd2099;
	ld.local.u8 	%rs2504, [%rd2100];
	cvt.u64.u16 	%rd2101, %rs2479;
	and.b64  	%rd2102, %rd2101, 255;
	add.s64 	%rd2103, %rd4, %rd2102;
	ld.local.u8 	%rs2505, [%rd2103];
	cvt.u64.u16 	%rd2104, %rs2482;
	and.b64  	%rd2105, %rd2104, 255;
	add.s64 	%rd2106, %rd4, %rd2105;
	ld.local.u8 	%rs2506, [%rd2106];
	cvt.u64.u16 	%rd2107, %rs2485;
	and.b64  	%rd2108, %rd2107, 255;
	add.s64 	%rd2109, %rd4, %rd2108;
	ld.local.u8 	%rs2507, [%rd2109];
	cvt.u64.u16 	%rd2110, %rs2488;
	and.b64  	%rd2111, %rd2110, 255;
	add.s64 	%rd2112, %rd4, %rd2111;
	ld.local.u8 	%rs2508, [%rd2112];
	cvt.u64.u16 	%rd2113, %rs2491;
	and.b64  	%rd2114, %rd2113, 255;
	add.s64 	%rd2115, %rd4, %rd2114;
	ld.local.u8 	%rs2509, [%rd2115];
	cvt.u64.u16 	%rd2116, %rs2494;
	and.b64  	%rd2117, %rd2116, 255;
	add.s64 	%rd2118, %rd4, %rd2117;
	ld.local.u8 	%rs2510, [%rd2118];
	cvt.u64.u16 	%rd2119, %rs2495;
	and.b64  	%rd2120, %rd2119, 255;
	add.s64 	%rd2121, %rd5, %rd2120;
	ld.local.u8 	%rs2511, [%rd2121];
	cvt.u64.u16 	%rd2122, %rs2500;
	and.b64  	%rd2123, %rd2122, 255;
	add.s64 	%rd2124, %rd6, %rd2123;
	ld.local.u8 	%rs2512, [%rd2124];
	xor.b16  	%rs2513, %rs2512, %rs2511;
	add.s64 	%rd2125, %rd5, %rd2123;
	ld.local.u8 	%rs2514, [%rd2125];
	cvt.u64.u16 	%rd2126, %rs2505;
	and.b64  	%rd2127, %rd2126, 255;
	add.s64 	%rd2128, %rd6, %rd2127;
	ld.local.u8 	%rs2515, [%rd2128];
	xor.b16  	%rs2516, %rs2514, %rs2515;
	add.s64 	%rd2129, %rd5, %rd2127;
	ld.local.u8 	%rs2517, [%rd2129];
	cvt.u64.u16 	%rd2130, %rs2510;
	and.b64  	%rd2131, %rd2130, 255;
	add.s64 	%rd2132, %rd6, %rd2131;
	ld.local.u8 	%rs2518, [%rd2132];
	xor.b16  	%rs2519, %rs2517, %rs2518;
	add.s64 	%rd2133, %rd6, %rd2120;
	ld.local.u8 	%rs2520, [%rd2133];
	add.s64 	%rd2134, %rd5, %rd2131;
	ld.local.u8 	%rs2521, [%rd2134];
	xor.b16  	%rs2522, %rs2520, %rs2521;
	cvt.u64.u16 	%rd2135, %rs2499;
	and.b64  	%rd2136, %rd2135, 255;
	add.s64 	%rd2137, %rd5, %rd2136;
	ld.local.u8 	%rs2523, [%rd2137];
	cvt.u64.u16 	%rd2138, %rs2504;
	and.b64  	%rd2139, %rd2138, 255;
	add.s64 	%rd2140, %rd6, %rd2139;
	ld.local.u8 	%rs2524, [%rd2140];
	xor.b16  	%rs2525, %rs2524, %rs2523;
	add.s64 	%rd2141, %rd5, %rd2139;
	ld.local.u8 	%rs2526, [%rd2141];
	cvt.u64.u16 	%rd2142, %rs2509;
	and.b64  	%rd2143, %rd2142, 255;
	add.s64 	%rd2144, %rd6, %rd2143;
	ld.local.u8 	%rs2527, [%rd2144];
	xor.b16  	%rs2528, %rs2526, %rs2527;
	add.s64 	%rd2145, %rd5, %rd2143;
	ld.local.u8 	%rs2529, [%rd2145];
	cvt.u64.u16 	%rd2146, %rs2498;
	and.b64  	%rd2147, %rd2146, 255;
	add.s64 	%rd2148, %rd6, %rd2147;
	ld.local.u8 	%rs2530, [%rd2148];
	xor.b16  	%rs2531, %rs2529, %rs2530;
	add.s64 	%rd2149, %rd6, %rd2136;
	ld.local.u8 	%rs2532, [%rd2149];
	add.s64 	%rd2150, %rd5, %rd2147;
	ld.local.u8 	%rs2533, [%rd2150];
	xor.b16  	%rs2534, %rs2532, %rs2533;
	cvt.u64.u16 	%rd2151, %rs2503;
	and.b64  	%rd2152, %rd2151, 255;
	add.s64 	%rd2153, %rd5, %rd2152;
	ld.local.u8 	%rs2535, [%rd2153];
	cvt.u64.u16 	%rd2154, %rs2508;
	and.b64  	%rd2155, %rd2154, 255;
	add.s64 	%rd2156, %rd6, %rd2155;
	ld.local.u8 	%rs2536, [%rd2156];
	xor.b16  	%rs2537, %rs2536, %rs2535;
	add.s64 	%rd2157, %rd5, %rd2155;
	ld.local.u8 	%rs2538, [%rd2157];
	cvt.u64.u16 	%rd2158, %rs2497;
	and.b64  	%rd2159, %rd2158, 255;
	add.s64 	%rd2160, %rd6, %rd2159;
	ld.local.u8 	%rs2539, [%rd2160];
	xor.b16  	%rs2540, %rs2538, %rs2539;
	add.s64 	%rd2161, %rd5, %rd2159;
	ld.local.u8 	%rs2541, [%rd2161];
	cvt.u64.u16 	%rd2162, %rs2502;
	and.b64  	%rd2163, %rd2162, 255;
	add.s64 	%rd2164, %rd6, %rd2163;
	ld.local.u8 	%rs2542, [%rd2164];
	xor.b16  	%rs2543, %rs2541, %rs2542;
	add.s64 	%rd2165, %rd6, %rd2152;
	ld.local.u8 	%rs2544, [%rd2165];
	add.s64 	%rd2166, %rd5, %rd2163;
	ld.local.u8 	%rs2545, [%rd2166];
	xor.b16  	%rs2546, %rs2544, %rs2545;
	cvt.u64.u16 	%rd2167, %rs2507;
	and.b64  	%rd2168, %rd2167, 255;
	add.s64 	%rd2169, %rd5, %rd2168;
	ld.local.u8 	%rs2547, [%rd2169];
	cvt.u64.u16 	%rd2170, %rs2496;
	and.b64  	%rd2171, %rd2170, 255;
	add.s64 	%rd2172, %rd6, %rd2171;
	ld.local.u8 	%rs2548, [%rd2172];
	xor.b16  	%rs2549, %rs2548, %rs2547;
	add.s64 	%rd2173, %rd5, %rd2171;
	ld.local.u8 	%rs2550, [%rd2173];
	cvt.u64.u16 	%rd2174, %rs2501;
	and.b64  	%rd2175, %rd2174, 255;
	add.s64 	%rd2176, %rd6, %rd2175;
	ld.local.u8 	%rs2551, [%rd2176];
	xor.b16  	%rs2552, %rs2550, %rs2551;
	add.s64 	%rd2177, %rd5, %rd2175;
	ld.local.u8 	%rs2553, [%rd2177];
	cvt.u64.u16 	%rd2178, %rs2506;
	and.b64  	%rd2179, %rd2178, 255;
	add.s64 	%rd2180, %rd6, %rd2179;
	ld.local.u8 	%rs2554, [%rd2180];
	xor.b16  	%rs2555, %rs2553, %rs2554;
	add.s64 	%rd2181, %rd6, %rd2168;
	ld.local.u8 	%rs2556, [%rd2181];
	add.s64 	%rd2182, %rd5, %rd2179;
	ld.local.u8 	%rs2557, [%rd2182];
	xor.b16  	%rs2558, %rs2556, %rs2557;
	ld.local.v4.b32 	{%r615, %r616, %r617, %r618}, [%rd7+144];
	bfe.u32 	%r619, %r618, 24, 8;
	cvt.u16.u32 	%rs2559, %r619;
	bfe.u32 	%r620, %r618, 16, 8;
	cvt.u16.u32 	%rs2560, %r620;
	bfe.u32 	%r621, %r618, 8, 8;
	cvt.u16.u32 	%rs2561, %r621;
	bfe.u32 	%r622, %r618, 0, 8;
	cvt.u16.u32 	%rs2562, %r622;
	bfe.u32 	%r623, %r617, 24, 8;
	cvt.u16.u32 	%rs2563, %r623;
	bfe.u32 	%r624, %r617, 16, 8;
	cvt.u16.u32 	%rs2564, %r624;
	bfe.u32 	%r625, %r617, 8, 8;
	cvt.u16.u32 	%rs2565, %r625;
	bfe.u32 	%r626, %r617, 0, 8;
	cvt.u16.u32 	%rs2566, %r626;
	bfe.u32 	%r627, %r616, 24, 8;
	cvt.u16.u32 	%rs2567, %r627;
	bfe.u32 	%r628, %r616, 16, 8;
	cvt.u16.u32 	%rs2568, %r628;
	bfe.u32 	%r629, %r616, 8, 8;
	cvt.u16.u32 	%rs2569, %r629;
	bfe.u32 	%r630, %r616, 0, 8;
	cvt.u16.u32 	%rs2570, %r630;
	bfe.u32 	%r631, %r615, 24, 8;
	cvt.u16.u32 	%rs2571, %r631;
	bfe.u32 	%r632, %r615, 16, 8;
	cvt.u16.u32 	%rs2572, %r632;
	bfe.u32 	%r633, %r615, 8, 8;
	cvt.u16.u32 	%rs2573, %r633;
	bfe.u32 	%r634, %r615, 0, 8;
	cvt.u16.u32 	%rs2574, %r634;
	xor.b16  	%rs2575, %rs2513, %rs2574;
	xor.b16  	%rs2576, %rs2575, %rs2505;
	xor.b16  	%rs2577, %rs2576, %rs2510;
	xor.b16  	%rs2578, %rs2516, %rs2573;
	xor.b16  	%rs2579, %rs2578, %rs2495;
	xor.b16  	%rs2580, %rs2579, %rs2510;
	xor.b16  	%rs2581, %rs2519, %rs2572;
	xor.b16  	%rs2582, %rs2581, %rs2495;
	xor.b16  	%rs2583, %rs2582, %rs2500;
	xor.b16  	%rs2584, %rs2522, %rs2571;
	xor.b16  	%rs2585, %rs2584, %rs2500;
	xor.b16  	%rs2586, %rs2585, %rs2505;
	xor.b16  	%rs2587, %rs2525, %rs2570;
	xor.b16  	%rs2588, %rs2587, %rs2509;
	xor.b16  	%rs2589, %rs2588, %rs2498;
	xor.b16  	%rs2590, %rs2528, %rs2569;
	xor.b16  	%rs2591, %rs2590, %rs2499;
	xor.b16  	%rs2592, %rs2591, %rs2498;
	xor.b16  	%rs2593, %rs2531, %rs2568;
	xor.b16  	%rs2594, %rs2593, %rs2499;
	xor.b16  	%rs2595, %rs2594, %rs2504;
	xor.b16  	%rs2596, %rs2534, %rs2567;
	xor.b16  	%rs2597, %rs2596, %rs2504;
	xor.b16  	%rs2598, %rs2597, %rs2509;
	xor.b16  	%rs2599, %rs2537, %rs2566;
	xor.b16  	%rs2600, %rs2599, %rs2497;
	xor.b16  	%rs2601, %rs2600, %rs2502;
	xor.b16  	%rs2602, %rs2540, %rs2565;
	xor.b16  	%rs2603, %rs2602, %rs2503;
	xor.b16  	%rs2604, %rs2603, %rs2502;
	xor.b16  	%rs2605, %rs2543, %rs2564;
	xor.b16  	%rs2606, %rs2605, %rs2503;
	xor.b16  	%rs2607, %rs2606, %rs2508;
	xor.b16  	%rs2608, %rs2546, %rs2563;
	xor.b16  	%rs2609, %rs2608, %rs2508;
	xor.b16  	%rs2610, %rs2609, %rs2497;
	xor.b16  	%rs2611, %rs2549, %rs2562;
	xor.b16  	%rs2612, %rs2611, %rs2501;
	xor.b16  	%rs2613, %rs2612, %rs2506;
	xor.b16  	%rs2614, %rs2552, %rs2561;
	xor.b16  	%rs2615, %rs2614, %rs2507;
	xor.b16  	%rs2616, %rs2615, %rs2506;
	xor.b16  	%rs2617, %rs2555, %rs2560;
	xor.b16  	%rs2618, %rs2617, %rs2507;
	xor.b16  	%rs2619, %rs2618, %rs2496;
	xor.b16  	%rs2620, %rs2558, %rs2559;
	xor.b16  	%rs2621, %rs2620, %rs2496;
	xor.b16  	%rs2622, %rs2621, %rs2501;
	cvt.u64.u16 	%rd2183, %rs2577;
	and.b64  	%rd2184, %rd2183, 255;
	add.s64 	%rd2185, %rd4, %rd2184;
	ld.local.u8 	%rs2623, [%rd2185];
	cvt.u64.u16 	%rd2186, %rs2580;
	and.b64  	%rd2187, %rd2186, 255;
	add.s64 	%rd2188, %rd4, %rd2187;
	ld.local.u8 	%rs2624, [%rd2188];
	cvt.u64.u16 	%rd2189, %rs2583;
	and.b64  	%rd2190, %rd2189, 255;
	add.s64 	%rd2191, %rd4, %rd2190;
	ld.local.u8 	%rs2625, [%rd2191];
	cvt.u64.u16 	%rd2192, %rs2586;
	and.b64  	%rd2193, %rd2192, 255;
	add.s64 	%rd2194, %rd4, %rd2193;
	ld.local.u8 	%rs2626, [%rd2194];
	cvt.u64.u16 	%rd2195, %rs2589;
	and.b64  	%rd2196, %rd2195, 255;
	add.s64 	%rd2197, %rd4, %rd2196;
	ld.local.u8 	%rs2627, [%rd2197];
	cvt.u64.u16 	%rd2198, %rs2592;
	and.b64  	%rd2199, %rd2198, 255;
	add.s64 	%rd2200, %rd4, %rd2199;
	ld.local.u8 	%rs2628, [%rd2200];
	cvt.u64.u16 	%rd2201, %rs2595;
	and.b64  	%rd2202, %rd2201, 255;
	add.s64 	%rd2203, %rd4, %rd2202;
	ld.local.u8 	%rs2629, [%rd2203];
	cvt.u64.u16 	%rd2204, %rs2598;
	and.b64  	%rd2205, %rd2204, 255;
	add.s64 	%rd2206, %rd4, %rd2205;
	ld.local.u8 	%rs2630, [%rd2206];
	cvt.u64.u16 	%rd2207, %rs2601;
	and.b64  	%rd2208, %rd2207, 255;
	add.s64 	%rd2209, %rd4, %rd2208;
	ld.local.u8 	%rs2631, [%rd2209];
	cvt.u64.u16 	%rd2210, %rs2604;
	and.b64  	%rd2211, %rd2210, 255;
	add.s64 	%rd2212, %rd4, %rd2211;
	ld.local.u8 	%rs2632, [%rd2212];
	cvt.u64.u16 	%rd2213, %rs2607;
	and.b64  	%rd2214, %rd2213, 255;
	add.s64 	%rd2215, %rd4, %rd2214;
	ld.local.u8 	%rs2633, [%rd2215];
	cvt.u64.u16 	%rd2216, %rs2610;
	and.b64  	%rd2217, %rd2216, 255;
	add.s64 	%rd2218, %rd4, %rd2217;
	ld.local.u8 	%rs2634, [%rd2218];
	cvt.u64.u16 	%rd2219, %rs2613;
	and.b64  	%rd2220, %rd2219, 255;
	add.s64 	%rd2221, %rd4, %rd2220;
	ld.local.u8 	%rs2635, [%rd2221];
	cvt.u64.u16 	%rd2222, %rs2616;
	and.b64  	%rd2223, %rd2222, 255;
	add.s64 	%rd2224, %rd4, %rd2223;
	ld.local.u8 	%rs2636, [%rd2224];
	cvt.u64.u16 	%rd2225, %rs2619;
	and.b64  	%rd2226, %rd2225, 255;
	add.s64 	%rd2227, %rd4, %rd2226;
	ld.local.u8 	%rs2637, [%rd2227];
	cvt.u64.u16 	%rd2228, %rs2622;
	and.b64  	%rd2229, %rd2228, 255;
	add.s64 	%rd2230, %rd4, %rd2229;
	ld.local.u8 	%rs2638, [%rd2230];
	ld.local.v4.b32 	{%r635, %r636, %r637, %r638}, [%rd7+160];
	bfe.u32 	%r639, %r638, 24, 8;
	cvt.u16.u32 	%rs2639, %r639;
	bfe.u32 	%r640, %r638, 16, 8;
	cvt.u16.u32 	%rs2640, %r640;
	bfe.u32 	%r641, %r638, 8, 8;
	cvt.u16.u32 	%rs2641, %r641;
	bfe.u32 	%r642, %r638, 0, 8;
	cvt.u16.u32 	%rs2642, %r642;
	bfe.u32 	%r643, %r637, 24, 8;
	cvt.u16.u32 	%rs2643, %r643;
	bfe.u32 	%r644, %r637, 16, 8;
	cvt.u16.u32 	%rs2644, %r644;
	bfe.u32 	%r645, %r637, 8, 8;
	cvt.u16.u32 	%rs2645, %r645;
	bfe.u32 	%r646, %r637, 0, 8;
	cvt.u16.u32 	%rs2646, %r646;
	bfe.u32 	%r647, %r636, 24, 8;
	cvt.u16.u32 	%rs2647, %r647;
	bfe.u32 	%r648, %r636, 16, 8;
	cvt.u16.u32 	%rs2648, %r648;
	bfe.u32 	%r649, %r636, 8, 8;
	cvt.u16.u32 	%rs2649, %r649;
	bfe.u32 	%r650, %r636, 0, 8;
	cvt.u16.u32 	%rs2650, %r650;
	bfe.u32 	%r651, %r635, 24, 8;
	cvt.u16.u32 	%rs2651, %r651;
	bfe.u32 	%r652, %r635, 16, 8;
	cvt.u16.u32 	%rs2652, %r652;
	bfe.u32 	%r653, %r635, 8, 8;
	cvt.u16.u32 	%rs2653, %r653;
	bfe.u32 	%r654, %r635, 0, 8;
	cvt.u16.u32 	%rs2654, %r654;
	xor.b16  	%rs31, %rs2623, %rs2654;
	xor.b16  	%rs32, %rs2628, %rs2653;
	xor.b16  	%rs33, %rs2633, %rs2652;
	xor.b16  	%rs34, %rs2638, %rs2651;
	xor.b16  	%rs35, %rs2627, %rs2650;
	xor.b16  	%rs36, %rs2632, %rs2649;
	xor.b16  	%rs37, %rs2637, %rs2648;
	xor.b16  	%rs38, %rs2626, %rs2647;
	xor.b16  	%rs39, %rs2631, %rs2646;
	xor.b16  	%rs40, %rs2636, %rs2645;
	xor.b16  	%rs41, %rs2625, %rs2644;
	xor.b16  	%rs42, %rs2630, %rs2643;
	xor.b16  	%rs43, %rs2635, %rs2642;
	xor.b16  	%rs44, %rs2624, %rs2641;
	xor.b16  	%rs45, %rs2629, %rs2640;
	xor.b16  	%rs46, %rs2634, %rs2639;
	st.global.u8 	[%rd1174], %rs31;
	st.global.u8 	[%rd1174+1], %rs32;
	st.global.u8 	[%rd1174+2], %rs33;
	st.global.u8 	[%rd1174+3], %rs34;
	st.global.u8 	[%rd1174+4], %rs35;
	st.global.u8 	[%rd1174+5], %rs36;
	st.global.u8 	[%rd1174+6], %rs37;
	st.global.u8 	[%rd1174+7], %rs38;
	st.global.u8 	[%rd1174+8], %rs39;
	st.global.u8 	[%rd1174+9], %rs40;
	st.global.u8 	[%rd1174+10], %rs41;
	st.global.u8 	[%rd1174+11], %rs42;
	st.global.u8 	[%rd1174+12], %rs43;
	st.global.u8 	[%rd1174+13], %rs44;
	st.global.u8 	[%rd1174+14], %rs45;
	st.global.u8 	[%rd1174+15], %rs46;
	cvta.to.global.u64 	%rd2231, %rd3325;
	add.s64 	%rd2232, %rd2231, %rd1172;
	ld.global.u8 	%rs47, [%rd2232];
	ld.global.u8 	%rs48, [%rd2232+1];
	ld.global.u8 	%rs49, [%rd2232+2];
	ld.global.u8 	%rs50, [%rd2232+3];
	ld.global.u8 	%rs51, [%rd2232+4];
	ld.global.u8 	%rs52, [%rd2232+5];
	ld.global.u8 	%rs53, [%rd2232+6];
	ld.global.u8 	%rs54, [%rd2232+7];
	ld.global.u8 	%rs55, [%rd2232+8];
	ld.global.u8 	%rs56, [%rd2232+9];
	ld.global.u8 	%rs57, [%rd2232+10];
	ld.global.u8 	%rs58, [%rd2232+11];
	ld.global.u8 	%rs59, [%rd2232+12];
	ld.global.u8 	%rs60, [%rd2232+13];
	ld.global.u8 	%rs61, [%rd2232+14];
	ld.global.u8 	%rs62, [%rd2232+15];
	cvt.u32.u16 	%r655, %rs62;
	cvt.u32.u16 	%r656, %rs61;
	prmt.b32 	%r657, %r656, %r655, 0x3340U;
	cvt.u32.u16 	%r658, %rs60;
	cvt.u32.u16 	%r659, %rs59;
	prmt.b32 	%r660, %r659, %r658, 0x3340U;
	prmt.b32 	%r661, %r660, %r657, 0x5410U;
	cvt.u32.u16 	%r662, %rs58;
	cvt.u32.u16 	%r663, %rs57;
	prmt.b32 	%r664, %r663, %r662, 0x3340U;
	cvt.u32.u16 	%r665, %rs56;
	cvt.u32.u16 	%r666, %rs55;
	prmt.b32 	%r667, %r666, %r665, 0x3340U;
	prmt.b32 	%r668, %r667, %r664, 0x5410U;
	cvt.u32.u16 	%r669, %rs54;
	cvt.u32.u16 	%r670, %rs53;
	prmt.b32 	%r671, %r670, %r669, 0x3340U;
	cvt.u32.u16 	%r672, %rs52;
	cvt.u32.u16 	%r673, %rs51;
	prmt.b32 	%r674, %r673, %r672, 0x3340U;
	prmt.b32 	%r675, %r674, %r671, 0x5410U;
	cvt.u32.u16 	%r676, %rs50;
	cvt.u32.u16 	%r677, %rs49;
	prmt.b32 	%r678, %r677, %r676, 0x3340U;
	cvt.u32.u16 	%r679, %rs48;
	cvt.u32.u16 	%r680, %rs47;
	prmt.b32 	%r681, %r680, %r679, 0x3340U;
	prmt.b32 	%r682, %r681, %r678, 0x5410U;
	st.local.v4.b32 	[%rd3], {%r682, %r675, %r668, %r661};
	mov.b32 	%r1041, 0;
$L__BB0_14:
	not.b32 	%r683, %r1041;
	shr.u32 	%r684, %r1041, 3;
	cvt.u64.u32 	%rd2233, %r684;
	add.s64 	%rd2234, %rd3, %rd2233;
	ld.local.s8 	%r685, [%rd2234];
	and.b32  	%r686, %r683, 7;
	shr.u32 	%r687, %r685, %r686;
	and.b32  	%r688, %r687, 1;
	setp.eq.b32 	%p8, %r688, 1;
	not.pred 	%p9, %p8;
	@%p9 bra 	$L__BB0_16;
	ld.param.u64 	%rd3326, [_Z12GCMP_encryptPcS_S_S_S_jjS_S_S_S_S__param_7];
	cvta.to.global.u64 	%rd2235, %rd3326;
	ld.global.u8 	%rs2655, [%rd2235];
	xor.b16  	%rs2656, %rs2655, %rs4106;
	st.global.u8 	[%rd2235], %rs2656;
	ld.global.u8 	%rs2657, [%rd2235+1];
	xor.b16  	%rs2658, %rs2657, %rs4107;
	st.global.u8 	[%rd2235+1], %rs2658;
	ld.global.u8 	%rs2659, [%rd2235+2];
	xor.b16  	%rs2660, %rs2659, %rs4108;
	st.global.u8 	[%rd2235+2], %rs2660;
	ld.global.u8 	%rs2661, [%rd2235+3];
	xor.b16  	%rs2662, %rs2661, %rs4109;
	st.global.u8 	[%rd2235+3], %rs2662;
	ld.global.u8 	%rs2663, [%rd2235+4];
	xor.b16  	%rs2664, %rs2663, %rs4110;
	st.global.u8 	[%rd2235+4], %rs2664;
	ld.global.u8 	%rs2665, [%rd2235+5];
	xor.b16  	%rs2666, %rs2665, %rs4111;
	st.global.u8 	[%rd2235+5], %rs2666;
	ld.global.u8 	%rs2667, [%rd2235+6];
	xor.b16  	%rs2668, %rs2667, %rs4112;
	st.global.u8 	[%rd2235+6], %rs2668;
	ld.global.u8 	%rs2669, [%rd2235+7];
	xor.b16  	%rs2670, %rs2669, %rs4113;
	st.global.u8 	[%rd2235+7], %rs2670;
	ld.global.u8 	%rs2671, [%rd2235+8];
	xor.b16  	%rs2672, %rs2671, %rs4114;
	st.global.u8 	[%rd2235+8], %rs2672;
	ld.global.u8 	%rs2673, [%rd2235+9];
	xor.b16  	%rs2674, %rs2673, %rs4115;
	st.global.u8 	[%rd2235+9], %rs2674;
	ld.global.u8 	%rs2675, [%rd2235+10];
	xor.b16  	%rs2676, %rs2675, %rs4116;
	st.global.u8 	[%rd2235+10], %rs2676;
	ld.global.u8 	%rs2677, [%rd2235+11];
	xor.b16  	%rs2678, %rs2677, %rs4117;
	st.global.u8 	[%rd2235+11], %rs2678;
	ld.global.u8 	%rs2679, [%rd2235+12];
	xor.b16  	%rs2680, %rs2679, %rs4118;
	st.global.u8 	[%rd2235+12], %rs2680;
	ld.global.u8 	%rs2681, [%rd2235+13];
	xor.b16  	%rs2682, %rs2681, %rs4119;
	st.global.u8 	[%rd2235+13], %rs2682;
	ld.global.u8 	%rs2683, [%rd2235+14];
	xor.b16  	%rs2684, %rs2683, %rs4120;
	st.global.u8 	[%rd2235+14], %rs2684;
	ld.global.u8 	%rs2685, [%rd2235+15];
	xor.b16  	%rs2686, %rs2685, %rs4121;
	st.global.u8 	[%rd2235+15], %rs2686;
$L__BB0_16:
	cvt.s16.s8 	%rs2687, %rs4121;
	shr.s16 	%rs2688, %rs2687, 1;
	cvt.s16.s8 	%rs2689, %rs4120;
	shl.b16 	%rs2690, %rs4120, 7;
	or.b16  	%rs79, %rs2690, %rs2688;
	shr.s16 	%rs2691, %rs2689, 1;
	cvt.s16.s8 	%rs2692, %rs4119;
	shl.b16 	%rs2693, %rs4119, 7;
	or.b16  	%rs4120, %rs2693, %rs2691;
	shr.s16 	%rs2694, %rs2692, 1;
	cvt.s16.s8 	%rs2695, %rs4118;
	shl.b16 	%rs2696, %rs4118, 7;
	or.b16  	%rs4119, %rs2696, %rs2694;
	shr.s16 	%rs2697, %rs2695, 1;
	cvt.s16.s8 	%rs2698, %rs4117;
	shl.b16 	%rs2699, %rs4117, 7;
	or.b16  	%rs4118, %rs2699, %rs2697;
	shr.s16 	%rs2700, %rs2698, 1;
	cvt.s16.s8 	%rs2701, %rs4116;
	shl.b16 	%rs2702, %rs4116, 7;
	or.b16  	%rs4117, %rs2702, %rs2700;
	shr.s16 	%rs2703, %rs2701, 1;
	cvt.s16.s8 	%rs2704, %rs4115;
	shl.b16 	%rs2705, %rs4115, 7;
	or.b16  	%rs4116, %rs2705, %rs2703;
	shr.s16 	%rs2706, %rs2704, 1;
	cvt.s16.s8 	%rs2707, %rs4114;
	shl.b16 	%rs2708, %rs4114, 7;
	or.b16  	%rs4115, %rs2708, %rs2706;
	shr.s16 	%rs2709, %rs2707, 1;
	cvt.s16.s8 	%rs2710, %rs4113;
	shl.b16 	%rs2711, %rs4113, 7;
	or.b16  	%rs4114, %rs2711, %rs2709;
	shr.s16 	%rs2712, %rs2710, 1;
	cvt.s16.s8 	%rs2713, %rs4112;
	shl.b16 	%rs2714, %rs4112, 7;
	or.b16  	%rs4113, %rs2714, %rs2712;
	shr.s16 	%rs2715, %rs2713, 1;
	cvt.s16.s8 	%rs2716, %rs4111;
	shl.b16 	%rs2717, %rs4111, 7;
	or.b16  	%rs4112, %rs2717, %rs2715;
	shr.s16 	%rs2718, %rs2716, 1;
	cvt.s16.s8 	%rs2719, %rs4110;
	shl.b16 	%rs2720, %rs4110, 7;
	or.b16  	%rs4111, %rs2720, %rs2718;
	shr.s16 	%rs2721, %rs2719, 1;
	cvt.s16.s8 	%rs2722, %rs4109;
	shl.b16 	%rs2723, %rs4109, 7;
	or.b16  	%rs4110, %rs2723, %rs2721;
	shr.s16 	%rs2724, %rs2722, 1;
	cvt.s16.s8 	%rs2725, %rs4108;
	shl.b16 	%rs2726, %rs4108, 7;
	or.b16  	%rs4109, %rs2726, %rs2724;
	shr.s16 	%rs2727, %rs2725, 1;
	cvt.s16.s8 	%rs2728, %rs4107;
	shl.b16 	%rs2729, %rs4107, 7;
	or.b16  	%rs4108, %rs2729, %rs2727;
	shr.s16 	%rs2730, %rs2728, 1;
	cvt.s16.s8 	%rs2731, %rs4106;
	shl.b16 	%rs2732, %rs4106, 7;
	or.b16  	%rs4107, %rs2732, %rs2730;
	shr.s16 	%rs2733, %rs2731, 1;
	and.b16  	%rs2734, %rs4121, 1;
	setp.eq.b16 	%p10, %rs2734, 1;
	xor.b16  	%rs2735, %rs2733, -31;
	selp.b16 	%rs4106, %rs2735, %rs2733, %p10;
	add.s32 	%r1041, %r1041, 1;
	setp.ne.s32 	%p11, %r1041, 128;
	mov.u16 	%rs4121, %rs79;
	@%p11 bra 	$L__BB0_14;
	xor.b16  	%rs2737, %rs47, %rs31;
	xor.b16  	%rs2738, %rs48, %rs32;
	xor.b16  	%rs2739, %rs49, %rs33;
	xor.b16  	%rs2740, %rs50, %rs34;
	xor.b16  	%rs2741, %rs51, %rs35;
	xor.b16  	%rs2742, %rs52, %rs36;
	xor.b16  	%rs2743, %rs53, %rs37;
	xor.b16  	%rs2744, %rs54, %rs38;
	xor.b16  	%rs2745, %rs55, %rs39;
	xor.b16  	%rs2746, %rs56, %rs40;
	xor.b16  	%rs2747, %rs57, %rs41;
	xor.b16  	%rs2748, %rs58, %rs42;
	xor.b16  	%rs2749, %rs59, %rs43;
	xor.b16  	%rs2750, %rs60, %rs44;
	xor.b16  	%rs2751, %rs61, %rs45;
	xor.b16  	%rs2752, %rs62, %rs46;
	cvt.u32.u16 	%r690, %rs2752;
	cvt.u32.u16 	%r691, %rs2751;
	prmt.b32 	%r692, %r691, %r690, 0x3340U;
	cvt.u32.u16 	%r693, %rs2750;
	cvt.u32.u16 	%r694, %rs2749;
	prmt.b32 	%r695, %r694, %r693, 0x3340U;
	prmt.b32 	%r696, %r695, %r692, 0x5410U;
	cvt.u32.u16 	%r697, %rs2748;
	cvt.u32.u16 	%r698, %rs2747;
	prmt.b32 	%r699, %r698, %r697, 0x3340U;
	cvt.u32.u16 	%r700, %rs2746;
	cvt.u32.u16 	%r701, %rs2745;
	prmt.b32 	%r702, %r701, %r700, 0x3340U;
	prmt.b32 	%r703, %r702, %r699, 0x5410U;
	cvt.u32.u16 	%r704, %rs2744;
	cvt.u32.u16 	%r705, %rs2743;
	prmt.b32 	%r706, %r705, %r704, 0x3340U;
	cvt.u32.u16 	%r707, %rs2742;
	cvt.u32.u16 	%r708, %rs2741;
	prmt.b32 	%r709, %r708, %r707, 0x3340U;
	prmt.b32 	%r710, %r709, %r706, 0x5410U;
	cvt.u32.u16 	%r711, %rs2740;
	cvt.u32.u16 	%r712, %rs2739;
	prmt.b32 	%r713, %r712, %r711, 0x3340U;
	cvt.u32.u16 	%r714, %rs2738;
	cvt.u32.u16 	%r715, %rs2737;
	prmt.b32 	%r716, %r715, %r714, 0x3340U;
	prmt.b32 	%r717, %r716, %r713, 0x5410U;
	st.local.v4.b32 	[%rd3], {%r717, %r710, %r703, %r696};
	mov.b32 	%r1042, 0;
$L__BB0_18:
	not.b32 	%r718, %r1042;
	shr.u32 	%r719, %r1042, 3;
	cvt.u64.u32 	%rd2236, %r719;
	add.s64 	%rd2237, %rd3, %rd2236;
	ld.local.s8 	%r720, [%rd2237];
	and.b32  	%r721, %r718, 7;
	shr.u32 	%r722, %r720, %r721;
	and.b32  	%r723, %r722, 1;
	setp.eq.b32 	%p12, %r723, 1;
	not.pred 	%p13, %p12;
	@%p13 bra 	$L__BB0_20;
	ld.param.u64 	%rd3327, [_Z12GCMP_encryptPcS_S_S_S_jjS_S_S_S_S__param_7];
	cvta.to.global.u64 	%rd2238, %rd3327;
	ld.global.u8 	%rs2753, [%rd2238];
	xor.b16  	%rs2754, %rs2753, %rs4122;
	st.global.u8 	[%rd2238], %rs2754;
	ld.global.u8 	%rs2755, [%rd2238+1];
	xor.b16  	%rs2756, %rs2755, %rs4123;
	st.global.u8 	[%rd2238+1], %rs2756;
	ld.global.u8 	%rs2757, [%rd2238+2];
	xor.b16  	%rs2758, %rs2757, %rs4124;
	st.global.u8 	[%rd2238+2], %rs2758;
	ld.global.u8 	%rs2759, [%rd2238+3];
	xor.b16  	%rs2760, %rs2759, %rs4125;
	st.global.u8 	[%rd2238+3], %rs2760;
	ld.global.u8 	%rs2761, [%rd2238+4];
	xor.b16  	%rs2762, %rs2761, %rs4126;
	st.global.u8 	[%rd2238+4], %rs2762;
	ld.global.u8 	%rs2763, [%rd2238+5];
	xor.b16  	%rs2764, %rs2763, %rs4127;
	st.global.u8 	[%rd2238+5], %rs2764;
	ld.global.u8 	%rs2765, [%rd2238+6];
	xor.b16  	%rs2766, %rs2765, %rs4128;
	st.global.u8 	[%rd2238+6], %rs2766;
	ld.global.u8 	%rs2767, [%rd2238+7];
	xor.b16  	%rs2768, %rs2767, %rs4129;
	st.global.u8 	[%rd2238+7], %rs2768;
	ld.global.u8 	%rs2769, [%rd2238+8];
	xor.b16  	%rs2770, %rs2769, %rs4130;
	st.global.u8 	[%rd2238+8], %rs2770;
	ld.global.u8 	%rs2771, [%rd2238+9];
	xor.b16  	%rs2772, %rs2771, %rs4131;
	st.global.u8 	[%rd2238+9], %rs2772;
	ld.global.u8 	%rs2773, [%rd2238+10];
	xor.b16  	%rs2774, %rs2773, %rs4132;
	st.global.u8 	[%rd2238+10], %rs2774;
	ld.global.u8 	%rs2775, [%rd2238+11];
	xor.b16  	%rs2776, %rs2775, %rs4133;
	st.global.u8 	[%rd2238+11], %rs2776;
	ld.global.u8 	%rs2777, [%rd2238+12];
	xor.b16  	%rs2778, %rs2777, %rs4134;
	st.global.u8 	[%rd2238+12], %rs2778;
	ld.global.u8 	%rs2779, [%rd2238+13];
	xor.b16  	%rs2780, %rs2779, %rs4135;
	st.global.u8 	[%rd2238+13], %rs2780;
	ld.global.u8 	%rs2781, [%rd2238+14];
	xor.b16  	%rs2782, %rs2781, %rs4136;
	st.global.u8 	[%rd2238+14], %rs2782;
	ld.global.u8 	%rs2783, [%rd2238+15];
	xor.b16  	%rs2784, %rs2783, %rs4137;
	st.global.u8 	[%rd2238+15], %rs2784;
$L__BB0_20:
	cvt.s16.s8 	%rs2785, %rs4137;
	shr.s16 	%rs2786, %rs2785, 1;
	cvt.s16.s8 	%rs2787, %rs4136;
	shl.b16 	%rs2788, %rs4136, 7;
	or.b16  	%rs111, %rs2788, %rs2786;
	shr.s16 	%rs2789, %rs2787, 1;
	cvt.s16.s8 	%rs2790, %rs4135;
	shl.b16 	%rs2791, %rs4135, 7;
	or.b16  	%rs4136, %rs2791, %rs2789;
	shr.s16 	%rs2792, %rs2790, 1;
	cvt.s16.s8 	%rs2793, %rs4134;
	shl.b16 	%rs2794, %rs4134, 7;
	or.b16  	%rs4135, %rs2794, %rs2792;
	shr.s16 	%rs2795, %rs2793, 1;
	cvt.s16.s8 	%rs2796, %rs4133;
	shl.b16 	%rs2797, %rs4133, 7;
	or.b16  	%rs4134, %rs2797, %rs2795;
	shr.s16 	%rs2798, %rs2796, 1;
	cvt.s16.s8 	%rs2799, %rs4132;
	shl.b16 	%rs2800, %rs4132, 7;
	or.b16  	%rs4133, %rs2800, %rs2798;
	shr.s16 	%rs2801, %rs2799, 1;
	cvt.s16.s8 	%rs2802, %rs4131;
	shl.b16 	%rs2803, %rs4131, 7;
	or.b16  	%rs4132, %rs2803, %rs2801;
	shr.s16 	%rs2804, %rs2802, 1;
	cvt.s16.s8 	%rs2805, %rs4130;
	shl.b16 	%rs2806, %rs4130, 7;
	or.b16  	%rs4131, %rs2806, %rs2804;
	shr.s16 	%rs2807, %rs2805, 1;
	cvt.s16.s8 	%rs2808, %rs4129;
	shl.b16 	%rs2809, %rs4129, 7;
	or.b16  	%rs4130, %rs2809, %rs2807;
	shr.s16 	%rs2810, %rs2808, 1;
	cvt.s16.s8 	%rs2811, %rs4128;
	shl.b16 	%rs2812, %rs4128, 7;
	or.b16  	%rs4129, %rs2812, %rs2810;
	shr.s16 	%rs2813, %rs2811, 1;
	cvt.s16.s8 	%rs2814, %rs4127;
	shl.b16 	%rs2815, %rs4127, 7;
	or.b16  	%rs4128, %rs2815, %rs2813;
	shr.s16 	%rs2816, %rs2814, 1;
	cvt.s16.s8 	%rs2817, %rs4126;
	shl.b16 	%rs2818, %rs4126, 7;
	or.b16  	%rs4127, %rs2818, %rs2816;
	shr.s16 	%rs2819, %rs2817, 1;
	cvt.s16.s8 	%rs2820, %rs4125;
	shl.b16 	%rs2821, %rs4125, 7;
	or.b16  	%rs4126, %rs2821, %rs2819;
	shr.s16 	%rs2822, %rs2820, 1;
	cvt.s16.s8 	%rs2823, %rs4124;
	shl.b16 	%rs2824, %rs4124, 7;
	or.b16  	%rs4125, %rs2824, %rs2822;
	shr.s16 	%rs2825, %rs2823, 1;
	cvt.s16.s8 	%rs2826, %rs4123;
	shl.b16 	%rs2827, %rs4123, 7;
	or.b16  	%rs4124, %rs2827, %rs2825;
	shr.s16 	%rs2828, %rs2826, 1;
	cvt.s16.s8 	%rs2829, %rs4122;
	shl.b16 	%rs2830, %rs4122, 7;
	or.b16  	%rs4123, %rs2830, %rs2828;
	shr.s16 	%rs2831, %rs2829, 1;
	and.b16  	%rs2832, %rs4137, 1;
	setp.eq.b16 	%p14, %rs2832, 1;
	xor.b16  	%rs2833, %rs2831, -31;
	selp.b16 	%rs4122, %rs2833, %rs2831, %p14;
	add.s32 	%r1042, %r1042, 1;
	setp.ne.s32 	%p15, %r1042, 128;
	mov.u16 	%rs4137, %rs111;
	@%p15 bra 	$L__BB0_18;
	ld.param.u64 	%rd3338, [_Z12GCMP_encryptPcS_S_S_S_jjS_S_S_S_S__param_11];
	ld.param.u64 	%rd3336, [_Z12GCMP_encryptPcS_S_S_S_jjS_S_S_S_S__param_10];
	ld.param.u64 	%rd3333, [_Z12GCMP_encryptPcS_S_S_S_jjS_S_S_S_S__param_9];
	ld.param.u64 	%rd3330, [_Z12GCMP_encryptPcS_S_S_S_jjS_S_S_S_S__param_8];
	cvta.to.global.u64 	%rd2239, %rd3330;
	add.s64 	%rd3347, %rd2239, 3;
	cvta.to.global.u64 	%rd2240, %rd3333;
	add.s64 	%rd3345, %rd2240, 3;
	cvta.to.global.u64 	%rd2241, %rd3336;
	add.s64 	%rd3343, %rd2241, 3;
	cvta.to.global.u64 	%rd2242, %rd3338;
	add.s64 	%rd3341, %rd2242, 3;
	mov.b32 	%r1043, 0;
	mov.u64 	%rd3342, %rd5;
	mov.u64 	%rd3344, %rd4;
	mov.u64 	%rd3346, %rd3;
	mov.u64 	%rd3348, %rd6;
$L__BB0_22:
	ld.global.u8 	%r725, [%rd3347+4];
	ld.global.u8 	%r726, [%rd3347+3];
	prmt.b32 	%r727, %r726, %r725, 0x3340U;
	ld.global.u8 	%r728, [%rd3347+2];
	ld.global.u8 	%r729, [%rd3347+1];
	prmt.b32 	%r730, %r729, %r728, 0x3340U;
	prmt.b32 	%r731, %r730, %r727, 0x5410U;
	ld.global.u8 	%r732, [%rd3347];
	ld.global.u8 	%r733, [%rd3347+-1];
	prmt.b32 	%r734, %r733, %r732, 0x3340U;
	ld.global.u8 	%r735, [%rd3347+-2];
	ld.global.u8 	%r736, [%rd3347+-3];
	prmt.b32 	%r737, %r736, %r735, 0x3340U;
	prmt.b32 	%r738, %r737, %r734, 0x5410U;
	ld.global.u8 	%r739, [%rd3345+3];
	ld.global.u8 	%r740, [%rd3345+2];
	ld.global.u8 	%r741, [%rd3345+1];
	ld.global.u8 	%r742, [%rd3345+-2];
	ld.global.u8 	%r743, [%rd3345+-3];
	ld.global.u8 	%r744, [%rd3345];
	ld.global.u8 	%r745, [%rd3345+-1];
	ld.global.u8 	%r746, [%rd3343+3];
	ld.global.u8 	%r747, [%rd3343+2];
	ld.global.u8 	%r748, [%rd3343+1];
	ld.global.u8 	%r749, [%rd3343+-2];
	ld.global.u8 	%r750, [%rd3343+-3];
	ld.global.u8 	%r751, [%rd3343];
	ld.global.u8 	%r752, [%rd3343+-1];
	ld.global.u8 	%r753, [%rd3341+3];
	ld.global.u8 	%r754, [%rd3341+2];
	ld.global.u8 	%r755, [%rd3341+1];
	ld.global.u8 	%r756, [%rd3341+-2];
	ld.global.u8 	%r757, [%rd3341+-3];
	ld.global.u8 	%r758, [%rd3341];
	ld.global.u8 	%r759, [%rd3341+-1];
	st.local.v2.b32 	[%rd3346], {%r738, %r731};
	prmt.b32 	%r760, %r745, %r744, 0x3340U;
	prmt.b32 	%r761, %r743, %r742, 0x3340U;
	prmt.b32 	%r762, %r761, %r760, 0x5410U;
	prmt.b32 	%r763, %r741, %r740, 0x3340U;
	ld.global.u8 	%r764, [%rd3345+4];
	prmt.b32 	%r765, %r739, %r764, 0x3340U;
	prmt.b32 	%r766, %r763, %r765, 0x5410U;
	st.local.v2.b32 	[%rd3344], {%r762, %r766};
	prmt.b32 	%r767, %r752, %r751, 0x3340U;
	prmt.b32 	%r768, %r750, %r749, 0x3340U;
	prmt.b32 	%r769, %r768, %r767, 0x5410U;
	prmt.b32 	%r770, %r748, %r747, 0x3340U;
	ld.global.u8 	%r771, [%rd3343+4];
	prmt.b32 	%r772, %r746, %r771, 0x3340U;
	prmt.b32 	%r773, %r770, %r772, 0x5410U;
	st.local.v2.b32 	[%rd3342], {%r769, %r773};
	prmt.b32 	%r774, %r759, %r758, 0x3340U;
	prmt.b32 	%r775, %r757, %r756, 0x3340U;
	prmt.b32 	%r776, %r775, %r774, 0x5410U;
	prmt.b32 	%r777, %r755, %r754, 0x3340U;
	ld.global.u8 	%r778, [%rd3341+4];
	prmt.b32 	%r779, %r753, %r778, 0x3340U;
	prmt.b32 	%r780, %r777, %r779, 0x5410U;
	st.local.v2.b32 	[%rd3348], {%r776, %r780};
	add.s32 	%r1043, %r1043, 8;
	add.s64 	%rd3348, %rd3348, 8;
	add.s64 	%rd3347, %rd3347, 8;
	add.s64 	%rd3346, %rd3346, 8;
	add.s64 	%rd3345, %rd3345, 8;
	add.s64 	%rd3344, %rd3344, 8;
	add.s64 	%rd3343, %rd3343, 8;
	add.s64 	%rd3342, %rd3342, 8;
	add.s64 	%rd3341, %rd3341, 8;
	setp.ne.s32 	%p16, %r1043, 256;
	@%p16 bra 	$L__BB0_22;
	ld.param.u64 	%rd3324, [_Z12GCMP_encryptPcS_S_S_S_jjS_S_S_S_S__param_2];
	cvta.to.global.u64 	%rd2243, %rd3324;
	ld.global.u8 	%rs127, [%rd2243];
	ld.global.u8 	%rs2834, [%rd2243+3];
	ld.global.u8 	%r782, [%rd2243+2];
	prmt.b32 	%r783, %r782, %r784, 0x3340U;
	ld.global.u8 	%r785, [%rd2243+1];
	cvt.u32.u16 	%r786, %rs127;
	prmt.b32 	%r787, %r786, %r785, 0x3340U;
	prmt.b32 	%r788, %r787, %r783, 0x5410U;
	cvt.u32.u16 	%r789, %rs2834;
	bfi.b32 	%r790, %r789, %r788, 24, 8;
	ld.global.u8 	%r791, [%rd2243+15];
	ld.global.u8 	%r792, [%rd2243+14];
	prmt.b32 	%r793, %r792, %r791, 0x3340U;
	ld.global.u8 	%r794, [%rd2243+13];
	ld.global.u8 	%r795, [%rd2243+12];
	prmt.b32 	%r796, %r795, %r794, 0x3340U;
	prmt.b32 	%r797, %r796, %r793, 0x5410U;
	ld.global.u8 	%r798, [%rd2243+11];
	ld.global.u8 	%r799, [%rd2243+10];
	prmt.b32 	%r800, %r799, %r798, 0x3340U;
	ld.global.u8 	%r801, [%rd2243+9];
	ld.global.u8 	%r802, [%rd2243+8];
	prmt.b32 	%r803, %r802, %r801, 0x3340U;
	prmt.b32 	%r804, %r803, %r800, 0x5410U;
	ld.global.u8 	%r805, [%rd2243+7];
	ld.global.u8 	%r806, [%rd2243+6];
	prmt.b32 	%r807, %r806, %r805, 0x3340U;
	ld.global.u8 	%r808, [%rd2243+5];
	ld.global.u8 	%r809, [%rd2243+4];
	prmt.b32 	%r810, %r809, %r808, 0x3340U;
	prmt.b32 	%r811, %r810, %r807, 0x5410U;
	prmt.b32 	%r812, %r782, %r789, 0x3340U;
	prmt.b32 	%r813, %r787, %r812, 0x5410U;
	st.local.v4.b32 	[%rd7], {%r813, %r811, %r804, %r797};
	mov.b64 	%rd2244, {%r788, %r814};
	shr.u64 	%rd2245, %rd2244, 8;
	cvt.u16.u64 	%rs128, %rd2245;
	mov.b64 	%rd2246, {%r790, %r815};
	shr.u64 	%rd2247, %rd2246, 16;
	cvt.u16.u64 	%rs129, %rd2247;
	mov.b32 	%r1044, 16;
$L__BB0_24:
	add.s32 	%r816, %r1044, -4;
	cvt.u64.u32 	%rd2248, %r816;
	add.s64 	%rd37, %rd7, %rd2248;
	ld.local.u32 	%r817, [%rd37];
	bfe.u32 	%r818, %r817, 0, 8;
	cvt.u16.u32 	%rs4138, %r818;
	bfe.u32 	%r819, %r817, 8, 8;
	cvt.u16.u32 	%rs4139, %r819;
	bfe.u32 	%r820, %r817, 16, 8;
	cvt.u16.u32 	%rs4140, %r820;
	bfe.u32 	%r821, %r817, 24, 8;
	cvt.u16.u32 	%rs4141, %r821;
	and.b32  	%r822, %r1044, 8;
	setp.ne.s32 	%p17, %r822, 0;
	@%p17 bra 	$L__BB0_26;
	cvt.u64.u16 	%rd2249, %rs4139;
	and.b64  	%rd2250, %rd2249, 255;
	add.s64 	%rd2251, %rd4, %rd2250;
	ld.local.u8 	%rs2835, [%rd2251];
	cvt.u64.u16 	%rd2252, %rs4140;
	and.b64  	%rd2253, %rd2252, 255;
	add.s64 	%rd2254, %rd4, %rd2253;
	ld.local.u8 	%rs4139, [%rd2254];
	cvt.u64.u16 	%rd2255, %rs4141;
	and.b64  	%rd2256, %rd2255, 255;
	add.s64 	%rd2257, %rd4, %rd2256;
	ld.local.u8 	%rs4140, [%rd2257];
	cvt.u64.u16 	%rd2258, %rs4138;
	and.b64  	%rd2259, %rd2258, 255;
	add.s64 	%rd2260, %rd4, %rd2259;
	ld.local.u8 	%rs4141, [%rd2260];
	shr.u32 	%r823, %r1044, 4;
	cvt.u64.u32 	%rd2261, %r823;
	add.s64 	%rd2262, %rd3, %rd2261;
	ld.local.u8 	%rs2836, [%rd2262];
	xor.b16  	%rs4138, %rs2835, %rs2836;
$L__BB0_26:
	ld.local.v2.u8 	{%rs2837, %rs2838}, [%rd37+-12];
	xor.b16  	%rs2839, %rs4138, %rs2837;
	xor.b16  	%rs2840, %rs4139, %rs2838;
	st.local.v2.u8 	[%rd37+4], {%rs2839, %rs2840};
	ld.local.u8 	%rs2841, [%rd37+-10];
	xor.b16  	%rs2842, %rs4140, %rs2841;
	st.local.u8 	[%rd37+6], %rs2842;
	ld.local.u8 	%rs2843, [%rd37+-9];
	xor.b16  	%rs2844, %rs4141, %rs2843;
	st.local.u8 	[%rd37+7], %rs2844;
	ld.local.u8 	%rs2845, [%rd37+-8];
	xor.b16  	%rs2846, %rs2839, %rs2845;
	st.local.u8 	[%rd37+8], %rs2846;
	ld.local.u8 	%rs2847, [%rd37+-7];
	xor.b16  	%rs2848, %rs2840, %rs2847;
	st.local.u8 	[%rd37+9], %rs2848;
	ld.local.u8 	%rs2849, [%rd37+-6];
	xor.b16  	%rs2850, %rs2842, %rs2849;
	st.local.u8 	[%rd37+10], %rs2850;
	ld.local.u8 	%rs2851, [%rd37+-5];
	xor.b16  	%rs2852, %rs2844, %rs2851;
	st.local.u8 	[%rd37+11], %rs2852;
	add.s32 	%r12, %r1044, 8;
	setp.lt.u32 	%p18, %r1044, 168;
	mov.u32 	%r1044, %r12;
	@%p18 bra 	$L__BB0_24;
	ld.param.u64 	%rd3322, [_Z12GCMP_encryptPcS_S_S_S_jjS_S_S_S_S__param_1];
	shr.u16 	%rs2853, %rs129, 8;
	cvta.to.global.u64 	%rd2263, %rd3322;
	ld.global.u8 	%rs2854, [%rd2263];
	ld.global.u8 	%rs2855, [%rd2263+1];
	ld.global.u8 	%rs2856, [%rd2263+2];
	ld.global.u8 	%rs2857, [%rd2263+3];
	ld.global.u8 	%rs2858, [%rd2263+4];
	ld.global.u8 	%rs2859, [%rd2263+5];
	ld.global.u8 	%rs2860, [%rd2263+6];
	ld.global.u8 	%rs2861, [%rd2263+7];
	ld.global.u8 	%rs2862, [%rd2263+8];
	ld.global.u8 	%rs2863, [%rd2263+9];
	ld.global.u8 	%rs2864, [%rd2263+10];
	ld.global.u8 	%rs2865, [%rd2263+11];
	ld.global.u8 	%rs2866, [%rd2263+12];
	ld.global.u8 	%rs2867, [%rd2263+13];
	ld.global.u8 	%rs2868, [%rd2263+14];
	ld.global.u8 	%rs2869, [%rd2263+15];
	xor.b16  	%rs2870, %rs2854, %rs127;
	xor.b16  	%rs2871, %rs2855, %rs128;
	xor.b16  	%rs2872, %rs2856, %rs129;
	xor.b16  	%rs2873, %rs2857, %rs2853;
	ld.local.u32 	%r824, [%rd7+4];
	bfe.u32 	%r825, %r824, 0, 8;
	cvt.u16.u32 	%rs2874, %r825;
	bfe.u32 	%r826, %r824, 8, 8;
	cvt.u16.u32 	%rs2875, %r826;
	bfe.u32 	%r827, %r824, 16, 8;
	cvt.u16.u32 	%rs2876, %r827;
	bfe.u32 	%r828, %r824, 24, 8;
	cvt.u16.u32 	%rs2877, %r828;
	xor.b16  	%rs2878, %rs2858, %rs2874;
	xor.b16  	%rs2879, %rs2859, %rs2875;
	xor.b16  	%rs2880, %rs2860, %rs2876;
	xor.b16  	%rs2881, %rs2861, %rs2877;
	ld.local.v2.b32 	{%r829, %r830}, [%rd7+8];
	bfe.u32 	%r831, %r830, 24, 8;
	cvt.u16.u32 	%rs2882, %r831;
	bfe.u32 	%r832, %r830, 16, 8;
	cvt.u16.u32 	%rs2883, %r832;
	bfe.u32 	%r833, %r830, 8, 8;
	cvt.u16.u32 	%rs2884, %r833;
	bfe.u32 	%r834, %r830, 0, 8;
	cvt.u16.u32 	%rs2885, %r834;
	bfe.u32 	%r835, %r829, 24, 8;
	cvt.u16.u32 	%rs2886, %r835;
	bfe.u32 	%r836, %r829, 16, 8;
	cvt.u16.u32 	%rs2887, %r836;
	bfe.u32 	%r837, %r829, 8, 8;
	cvt.u16.u32 	%rs2888, %r837;
	bfe.u32 	%r838, %r829, 0, 8;
	cvt.u16.u32 	%rs2889, %r838;
	xor.b16  	%rs2890, %rs2862, %rs2889;
	xor.b16  	%rs2891, %rs2863, %rs2888;
	xor.b16  	%rs2892, %rs2864, %rs2887;
	xor.b16  	%rs2893, %rs2865, %rs2886;
	xor.b16  	%rs2894, %rs2866, %rs2885;
	xor.b16  	%rs2895, %rs2867, %rs2884;
	xor.b16  	%rs2896, %rs2868, %rs2883;
	xor.b16  	%rs2897, %rs2869, %rs2882;
	cvt.u64.u16 	%rd2264, %rs2870;
	and.b64  	%rd2265, %rd2264, 255;
	add.s64 	%rd2266, %rd4, %rd2265;
	ld.local.u8 	%rs2898, [%rd2266];
	cvt.u64.u16 	%rd2267, %rs2871;
	and.b64  	%rd2268, %rd2267, 255;
	add.s64 	%rd2269, %rd4, %rd2268;
	ld.local.u8 	%rs2899, [%rd2269];
	cvt.u64.u16 	%rd2270, %rs2872;
	and.b64  	%rd2271, %rd2270, 255;
	add.s64 	%rd2272, %rd4, %rd2271;
	ld.local.u8 	%rs2900, [%rd2272];
	cvt.u64.u16 	%rd2273, %rs2873;
	and.b64  	%rd2274, %rd2273, 255;
	add.s64 	%rd2275, %rd4, %rd2274;
	ld.local.u8 	%rs2901, [%rd2275];
	cvt.u64.u16 	%rd2276, %rs2878;
	and.b64  	%rd2277, %rd2276, 255;
	add.s64 	%rd2278, %rd4, %rd2277;
	ld.local.u8 	%rs2902, [%rd2278];
	cvt.u64.u16 	%rd2279, %rs2879;
	and.b64  	%rd2280, %rd2279, 255;
	add.s64 	%rd2281, %rd4, %rd2280;
	ld.local.u8 	%rs2903, [%rd2281];
	cvt.u64.u16 	%rd2282, %rs2880;
	and.b64  	%rd2283, %rd2282, 255;
	add.s64 	%rd2284, %rd4, %rd2283;
	ld.local.u8 	%rs2904, [%rd2284];
	cvt.u64.u16 	%rd2285, %rs2881;
	and.b64  	%rd2286, %rd2285, 255;
	add.s64 	%rd2287, %rd4, %rd2286;
	ld.local.u8 	%rs2905, [%rd2287];
	cvt.u64.u16 	%rd2288, %rs2890;
	and.b64  	%rd2289, %rd2288, 255;
	add.s64 	%rd2290, %rd4, %rd2289;
	ld.local.u8 	%rs2906, [%rd2290];
	cvt.u64.u16 	%rd2291, %rs2891;
	and.b64  	%rd2292, %rd2291, 255;
	add.s64 	%rd2293, %rd4, %rd2292;
	ld.local.u8 	%rs2907, [%rd2293];
	cvt.u64.u16 	%rd2294, %rs2892;
	and.b64  	%rd2295, %rd2294, 255;
	add.s64 	%rd2296, %rd4, %rd2295;
	ld.local.u8 	%rs2908, [%rd2296];
	cvt.u64.u16 	%rd2297, %rs2893;
	and.b64  	%rd2298, %rd2297, 255;
	add.s64 	%rd2299, %rd4, %rd2298;
	ld.local.u8 	%rs2909, [%rd2299];
	cvt.u64.u16 	%rd2300, %rs2894;
	and.b64  	%rd2301, %rd2300, 255;
	add.s64 	%rd2302, %rd4, %rd2301;
	ld.local.u8 	%rs2910, [%rd2302];
	cvt.u64.u16 	%rd2303, %rs2895;
	and.b64  	%rd2304, %rd2303, 255;
	add.s64 	%rd2305, %rd4, %rd2304;
	ld.local.u8 	%rs2911, [%rd2305];
	cvt.u64.u16 	%rd2306, %rs2896;
	and.b64  	%rd2307, %rd2306, 255;
	add.s64 	%rd2308, %rd4, %rd2307;
	ld.local.u8 	%rs2912, [%rd2308];
	cvt.u64.u16 	%rd2309, %rs2897;
	and.b64  	%rd2310, %rd2309, 255;
	add.s64 	%rd2311, %rd4, %rd2310;
	ld.local.u8 	%rs2913, [%rd2311];
	cvt.u64.u16 	%rd2312, %rs2898;
	and.b64  	%rd2313, %rd2312, 255;
	add.s64 	%rd2314, %rd5, %rd2313;
	ld.local.u8 	%rs2914, [%rd2314];
	cvt.u64.u16 	%rd2315, %rs2903;
	and.b64  	%rd2316, %rd2315, 255;
	add.s64 	%rd2317, %rd6, %rd2316;
	ld.local.u8 	%rs2915, [%rd2317];
	xor.b16  	%rs2916, %rs2915, %rs2914;
	add.s64 	%rd2318, %rd5, %rd2316;
	ld.local.u8 	%rs2917, [%rd2318];
	cvt.u64.u16 	%rd2319, %rs2908;
	and.b64  	%rd2320, %rd2319, 255;
	add.s64 	%rd2321, %rd6, %rd2320;
	ld.local.u8 	%rs2918, [%rd2321];
	xor.b16  	%rs2919, %rs2917, %rs2918;
	add.s64 	%rd2322, %rd5, %rd2320;
	ld.local.u8 	%rs2920, [%rd2322];
	cvt.u64.u16 	%rd2323, %rs2913;
	and.b64  	%rd2324, %rd2323, 255;
	add.s64 	%rd2325, %rd6, %rd2324;
	ld.local.u8 	%rs2921, [%rd2325];
	xor.b16  	%rs2922, %rs2920, %rs2921;
	add.s64 	%rd2326, %rd6, %rd2313;
	ld.local.u8 	%rs2923, [%rd2326];
	add.s64 	%rd2327, %rd5, %rd2324;
	ld.local.u8 	%rs2924, [%rd2327];
	xor.b16  	%rs2925, %rs2923, %rs2924;
	cvt.u64.u16 	%rd2328, %rs2902;
	and.b64  	%rd2329, %rd2328, 255;
	add.s64 	%rd2330, %rd5, %rd2329;
	ld.local.u8 	%rs2926, [%rd2330];
	cvt.u64.u16 	%rd2331, %rs2907;
	and.b64  	%rd2332, %rd2331, 255;
	add.s64 	%rd2333, %rd6, %rd2332;
	ld.local.u8 	%rs2927, [%rd2333];
	xor.b16  	%rs2928, %rs2927, %rs2926;
	add.s64 	%rd2334, %rd5, %rd2332;
	ld.local.u8 	%rs2929, [%rd2334];
	cvt.u64.u16 	%rd2335, %rs2912;
	and.b64  	%rd2336, %rd2335, 255;
	add.s64 	%rd2337, %rd6, %rd2336;
	ld.local.u8 	%rs2930, [%rd2337];
	xor.b16  	%rs2931, %rs2929, %rs2930;
	add.s64 	%rd2338, %rd5, %rd2336;
	ld.local.u8 	%rs2932, [%rd2338];
	cvt.u64.u16 	%rd2339, %rs2901;
	and.b64  	%rd2340, %rd2339, 255;
	add.s64 	%rd2341, %rd6, %rd2340;
	ld.local.u8 	%rs2933, [%rd2341];
	xor.b16  	%rs2934, %rs2932, %rs2933;
	add.s64 	%rd2342, %rd6, %rd2329;
	ld.local.u8 	%rs2935, [%rd2342];
	add.s64 	%rd2343, %rd5, %rd2340;
	ld.local.u8 	%rs2936, [%rd2343];
	xor.b16  	%rs2937, %rs2935, %rs2936;
	cvt.u64.u16 	%rd2344, %rs2906;
	and.b64  	%rd2345, %rd2344, 255;
	add.s64 	%rd2346, %rd5, %rd2345;
	ld.local.u8 	%rs2938, [%rd2346];
	cvt.u64.u16 	%rd2347, %rs2911;
	and.b64  	%rd2348, %rd2347, 255;
	add.s64 	%rd2349, %rd6, %rd2348;
	ld.local.u8 	%rs2939, [%rd2349];
	xor.b16  	%rs2940, %rs2939, %rs2938;
	add.s64 	%rd2350, %rd5, %rd2348;
	ld.local.u8 	%rs2941, [%rd2350];
	cvt.u64.u16 	%rd2351, %rs2900;
	and.b64  	%rd2352, %rd2351, 255;
	add.s64 	%rd2353, %rd6, %rd2352;
	ld.local.u8 	%rs2942, [%rd2353];
	xor.b16  	%rs2943, %rs2941, %rs2942;
	add.s64 	%rd2354, %rd5, %rd2352;
	ld.local.u8 	%rs2944, [%rd2354];
	cvt.u64.u16 	%rd2355, %rs2905;
	and.b64  	%rd2356, %rd2355, 255;
	add.s64 	%rd2357, %rd6, %rd2356;
	ld.local.u8 	%rs2945, [%rd2357];
	xor.b16  	%rs2946, %rs2944, %rs2945;
	add.s64 	%rd2358, %rd6, %rd2345;
	ld.local.u8 	%rs2947, [%rd2358];
	add.s64 	%rd2359, %rd5, %rd2356;
	ld.local.u8 	%rs2948, [%rd2359];
	xor.b16  	%rs2949, %rs2947, %rs2948;
	cvt.u64.u16 	%rd2360, %rs2910;
	and.b64  	%rd2361, %rd2360, 255;
	add.s64 	%rd2362, %rd5, %rd2361;
	ld.local.u8 	%rs2950, [%rd2362];
	cvt.u64.u16 	%rd2363, %rs2899;
	and.b64  	%rd2364, %rd2363, 255;
	add.s64 	%rd2365, %rd6, %rd2364;
	ld.local.u8 	%rs2951, [%rd2365];
	xor.b16  	%rs2952, %rs2951, %rs2950;
	add.s64 	%rd2366, %rd5, %rd2364;
	ld.local.u8 	%rs2953, [%rd2366];
	cvt.u64.u16 	%rd2367, %rs2904;
	and.b64  	%rd2368, %rd2367, 255;
	add.s64 	%rd2369, %rd6, %rd2368;
	ld.local.u8 	%rs2954, [%rd2369];
	xor.b16  	%rs2955, %rs2953, %rs2954;
	add.s64 	%rd2370, %rd5, %rd2368;
	ld.local.u8 	%rs2956, [%rd2370];
	cvt.u64.u16 	%rd2371, %rs2909;
	and.b64  	%rd2372, %rd2371, 255;
	add.s64 	%rd2373, %rd6, %rd2372;
	ld.local.u8 	%rs2957, [%rd2373];
	xor.b16  	%rs2958, %rs2956, %rs2957;
	add.s64 	%rd2374, %rd6, %rd2361;
	ld.local.u8 	%rs2959, [%rd2374];
	add.s64 	%rd2375, %rd5, %rd2372;
	ld.local.u8 	%rs2960, [%rd2375];
	xor.b16  	%rs2961, %rs2959, %rs2960;
	ld.local.v4.b32 	{%r839, %r840, %r841, %r842}, [%rd7+16];
	bfe.u32 	%r843, %r842, 24, 8;
	cvt.u16.u32 	%rs2962, %r843;
	bfe.u32 	%r844, %r842, 16, 8;
	cvt.u16.u32 	%rs2963, %r844;
	bfe.u32 	%r845, %r842, 8, 8;
	cvt.u16.u32 	%rs2964, %r845;
	bfe.u32 	%r846, %r842, 0, 8;
	cvt.u16.u32 	%rs2965, %r846;
	bfe.u32 	%r847, %r841, 24, 8;
	cvt.u16.u32 	%rs2966, %r847;
	bfe.u32 	%r848, %r841, 16, 8;
	cvt.u16.u32 	%rs2967, %r848;
	bfe.u32 	%r849, %r841, 8, 8;
	cvt.u16.u32 	%rs2968, %r849;
	bfe.u32 	%r850, %r841, 0, 8;
	cvt.u16.u32 	%rs2969, %r850;
	bfe.u32 	%r851, %r840, 24, 8;
	cvt.u16.u32 	%rs2970, %r851;
	bfe.u32 	%r852, %r840, 16, 8;
	cvt.u16.u32 	%rs2971, %r852;
	bfe.u32 	%r853, %r840, 8, 8;
	cvt.u16.u32 	%rs2972, %r853;
	bfe.u32 	%r854, %r840, 0, 8;
	cvt.u16.u32 	%rs2973, %r854;
	bfe.u32 	%r855, %r839, 24, 8;
	cvt.u16.u32 	%rs2974, %r855;
	bfe.u32 	%r856, %r839, 16, 8;
	cvt.u16.u32 	%rs2975, %r856;
	bfe.u32 	%r857, %r839, 8, 8;
	cvt.u16.u32 	%rs2976, %r857;
	bfe.u32 	%r858, %r839, 0, 8;
	cvt.u16.u32 	%rs2977, %r858;
	xor.b16  	%rs2978, %rs2916, %rs2977;
	xor.b16  	%rs2979, %rs2978, %rs2908;
	xor.b16  	%rs2980, %rs2979, %rs2913;
	xor.b16  	%rs2981, %rs2919, %rs2976;
	xor.b16  	%rs2982, %rs2981, %rs2898;
	xor.b16  	%rs2983, %rs2982, %rs2913;
	xor.b16  	%rs2984, %rs2922, %rs2975;
	xor.b16  	%rs2985, %rs2984, %rs2898;
	xor.b16  	%rs2986, %rs2985, %rs2903;
	xor.b16  	%rs2987, %rs2925, %rs2974;
	xor.b16  	%rs2988, %rs2987, %rs2903;
	xor.b16  	%rs2989, %rs2988, %rs2908;
	xor.b16  	%rs2990, %rs2928, %rs2973;
	xor.b16  	%rs2991, %rs2990, %rs2912;
	xor.b16  	%rs2992, %rs2991, %rs2901;
	xor.b16  	%rs2993, %rs2931, %rs2972;
	xor.b16  	%rs2994, %rs2993, %rs2902;
	xor.b16  	%rs2995, %rs2994, %rs2901;
	xor.b16  	%rs2996, %rs2934, %rs2971;
	xor.b16  	%rs2997, %rs2996, %rs2902;
	xor.b16  	%rs2998, %rs2997, %rs2907;
	xor.b16  	%rs2999, %rs2937, %rs2970;
	xor.b16  	%rs3000, %rs2999, %rs2907;
	xor.b16  	%rs3001, %rs3000, %rs2912;
	xor.b16  	%rs3002, %rs2940, %rs2969;
	xor.b16  	%rs3003, %rs3002, %rs2900;
	xor.b16  	%rs3004, %rs3003, %rs2905;
	xor.b16  	%rs3005, %rs2943, %rs2968;
	xor.b16  	%rs3006, %rs3005, %rs2906;
	xor.b16  	%rs3007, %rs3006, %rs2905;
	xor.b16  	%rs3008, %rs2946, %rs2967;
	xor.b16  	%rs3009, %rs3008, %rs2906;
	xor.b16  	%rs3010, %rs3009, %rs2911;
	xor.b16  	%rs3011, %rs2949, %rs2966;
	xor.b16  	%rs3012, %rs3011, %rs2911;
	xor.b16  	%rs3013, %rs3012, %rs2900;
	xor.b16  	%rs3014, %rs2952, %rs2965;
	xor.b16  	%rs3015, %rs3014, %rs2904;
	xor.b16  	%rs3016, %rs3015, %rs2909;
	xor.b16  	%rs3017, %rs2955, %rs2964;
	xor.b16  	%rs3018, %rs3017, %rs2910;
	xor.b16  	%rs3019, %rs3018, %rs2909;
	xor.b16  	%rs3020, %rs2958, %rs2963;
	xor.b16  	%rs3021, %rs3020, %rs2910;
	xor.b16  	%rs3022, %rs3021, %rs2899;
	xor.b16  	%rs3023, %rs2961, %rs2962;
	xor.b16  	%rs3024, %rs3023, %rs2899;
	xor.b16  	%rs3025, %rs3024, %rs2904;
	cvt.u64.u16 	%rd2376, %rs2980;
	and.b64  	%rd2377, %rd2376, 255;
	add.s64 	%rd2378, %rd4, %rd2377;
	ld.local.u8 	%rs3026, [%rd2378];
	cvt.u64.u16 	%rd2379, %rs2983;
	and.b64  	%rd2380, %rd2379, 255;
	add.s64 	%rd2381, %rd4, %rd2380;
	ld.local.u8 	%rs3027, [%rd2381];
	cvt.u64.u16 	%rd2382, %rs2986;
	and.b64  	%rd2383, %rd2382, 255;
	add.s64 	%rd2384, %rd4, %rd2383;
	ld.local.u8 	%rs3028, [%rd2384];
	cvt.u64.u16 	%rd2385, %rs2989;
	and.b64  	%rd2386, %rd2385, 255;
	add.s64 	%rd2387, %rd4, %rd2386;
	ld.local.u8 	%rs3029, [%rd2387];
	cvt.u64.u16 	%rd2388, %rs2992;
	and.b64  	%rd2389, %rd2388, 255;
	add.s64 	%rd2390, %rd4, %rd2389;
	ld.local.u8 	%rs3030, [%rd2390];
	cvt.u64.u16 	%rd2391, %rs2995;
	and.b64  	%rd2392, %rd2391, 255;
	add.s64 	%rd2393, %rd4, %rd2392;
	ld.local.u8 	%rs3031, [%rd2393];
	cvt.u64.u16 	%rd2394, %rs2998;
	and.b64  	%rd2395, %rd2394, 255;
	add.s64 	%rd2396, %rd4, %rd2395;
	ld.local.u8 	%rs3032, [%rd2396];
	cvt.u64.u16 	%rd2397, %rs3001;
	and.b64  	%rd2398, %rd2397, 255;
	add.s64 	%rd2399, %rd4, %rd2398;
	ld.local.u8 	%rs3033, [%rd2399];
	cvt.u64.u16 	%rd2400, %rs3004;
	and.b64  	%rd2401, %rd2400, 255;
	add.s64 	%rd2402, %rd4, %rd2401;
	ld.local.u8 	%rs3034, [%rd2402];
	cvt.u64.u16 	%rd2403, %rs3007;
	and.b64  	%rd2404, %rd2403, 255;
	add.s64 	%rd2405, %rd4, %rd2404;
	ld.local.u8 	%rs3035, [%rd2405];
	cvt.u64.u16 	%rd2406, %rs3010;
	and.b64  	%rd2407, %rd2406, 255;
	add.s64 	%rd2408, %rd4, %rd2407;
	ld.local.u8 	%rs3036, [%rd2408];
	cvt.u64.u16 	%rd2409, %rs3013;
	and.b64  	%rd2410, %rd2409, 255;
	add.s64 	%rd2411, %rd4, %rd2410;
	ld.local.u8 	%rs3037, [%rd2411];
	cvt.u64.u16 	%rd2412, %rs3016;
	and.b64  	%rd2413, %rd2412, 255;
	add.s64 	%rd2414, %rd4, %rd2413;
	ld.local.u8 	%rs3038, [%rd2414];
	cvt.u64.u16 	%rd2415, %rs3019;
	and.b64  	%rd2416, %rd2415, 255;
	add.s64 	%rd2417, %rd4, %rd2416;
	ld.local.u8 	%rs3039, [%rd2417];
	cvt.u64.u16 	%rd2418, %rs3022;
	and.b64  	%rd2419, %rd2418, 255;
	add.s64 	%rd2420, %rd4, %rd2419;
	ld.local.u8 	%rs3040, [%rd2420];
	cvt.u64.u16 	%rd2421, %rs3025;
	and.b64  	%rd2422, %rd2421, 255;
	add.s64 	%rd2423, %rd4, %rd2422;
	ld.local.u8 	%rs3041, [%rd2423];
	cvt.u64.u16 	%rd2424, %rs3026;
	and.b64  	%rd2425, %rd2424, 255;
	add.s64 	%rd2426, %rd5, %rd2425;
	ld.local.u8 	%rs3042, [%rd2426];
	cvt.u64.u16 	%rd2427, %rs3031;
	and.b64  	%rd2428, %rd2427, 255;
	add.s64 	%rd2429, %rd6, %rd2428;
	ld.local.u8 	%rs3043, [%rd2429];
	xor.b16  	%rs3044, %rs3043, %rs3042;
	add.s64 	%rd2430, %rd5, %rd2428;
	ld.local.u8 	%rs3045, [%rd2430];
	cvt.u64.u16 	%rd2431, %rs3036;
	and.b64  	%rd2432, %rd2431, 255;
	add.s64 	%rd2433, %rd6, %rd2432;
	ld.local.u8 	%rs3046, [%rd2433];
	xor.b16  	%rs3047, %rs3045, %rs3046;
	add.s64 	%rd2434, %rd5, %rd2432;
	ld.local.u8 	%rs3048, [%rd2434];
	cvt.u64.u16 	%rd2435, %rs3041;
	and.b64  	%rd2436, %rd2435, 255;
	add.s64 	%rd2437, %rd6, %rd2436;
	ld.local.u8 	%rs3049, [%rd2437];
	xor.b16  	%rs3050, %rs3048, %rs3049;
	add.s64 	%rd2438, %rd6, %rd2425;
	ld.local.u8 	%rs3051, [%rd2438];
	add.s64 	%rd2439, %rd5, %rd2436;
	ld.local.u8 	%rs3052, [%rd2439];
	xor.b16  	%rs3053, %rs3051, %rs3052;
	cvt.u64.u16 	%rd2440, %rs3030;
	and.b64  	%rd2441, %rd2440, 255;
	add.s64 	%rd2442, %rd5, %rd2441;
	ld.local.u8 	%rs3054, [%rd2442];
	cvt.u64.u16 	%rd2443, %rs3035;
	and.b64  	%rd2444, %rd2443, 255;
	add.s64 	%rd2445, %rd6, %rd2444;
	ld.local.u8 	%rs3055, [%rd2445];
	xor.b16  	%rs3056, %rs3055, %rs3054;
	add.s64 	%rd2446, %rd5, %rd2444;
	ld.local.u8 	%rs3057, [%rd2446];
	cvt.u64.u16 	%rd2447, %rs3040;
	and.b64  	%rd2448, %rd2447, 255;
	add.s64 	%rd2449, %rd6, %rd2448;
	ld.local.u8 	%rs3058, [%rd2449];
	xor.b16  	%rs3059, %rs3057, %rs3058;
	add.s64 	%rd2450, %rd5, %rd2448;
	ld.local.u8 	%rs3060, [%rd2450];
	cvt.u64.u16 	%rd2451, %rs3029;
	and.b64  	%rd2452, %rd2451, 255;
	add.s64 	%rd2453, %rd6, %rd2452;
	ld.local.u8 	%rs3061, [%rd2453];
	xor.b16  	%rs3062, %rs3060, %rs3061;
	add.s64 	%rd2454, %rd6, %rd2441;
	ld.local.u8 	%rs3063, [%rd2454];
	add.s64 	%rd2455, %rd5, %rd2452;
	ld.local.u8 	%rs3064, [%rd2455];
	xor.b16  	%rs3065, %rs3063, %rs3064;
	cvt.u64.u16 	%rd2456, %rs3034;
	and.b64  	%rd2457, %rd2456, 255;
	add.s64 	%rd2458, %rd5, %rd2457;
	ld.local.u8 	%rs3066, [%rd2458];
	cvt.u64.u16 	%rd2459, %rs3039;
	and.b64  	%rd2460, %rd2459, 255;
	add.s64 	%rd2461, %rd6, %rd2460;
	ld.local.u8 	%rs3067, [%rd2461];
	xor.b16  	%rs3068, %rs3067, %rs3066;
	add.s64 	%rd2462, %rd5, %rd2460;
	ld.local.u8 	%rs3069, [%rd2462];
	cvt.u64.u16 	%rd2463, %rs3028;
	and.b64  	%rd2464, %rd2463, 255;
	add.s64 	%rd2465, %rd6, %rd2464;
	ld.local.u8 	%rs3070, [%rd2465];
	xor.b16  	%rs3071, %rs3069, %rs3070;
	add.s64 	%rd2466, %rd5, %rd2464;
	ld.local.u8 	%rs3072, [%rd2466];
	cvt.u64.u16 	%rd2467, %rs3033;
	and.b64  	%rd2468, %rd2467, 255;
	add.s64 	%rd2469, %rd6, %rd2468;
	ld.local.u8 	%rs3073, [%rd2469];
	xor.b16  	%rs3074, %rs3072, %rs3073;
	add.s64 	%rd2470, %rd6, %rd2457;
	ld.local.u8 	%rs3075, [%rd2470];
	add.s64 	%rd2471, %rd5, %rd2468;
	ld.local.u8 	%rs3076, [%rd2471];
	xor.b16  	%rs3077, %rs3075, %rs3076;
	cvt.u64.u16 	%rd2472, %rs3038;
	and.b64  	%rd2473, %rd2472, 255;
	add.s64 	%rd2474, %rd5, %rd2473;
	ld.local.u8 	%rs3078, [%rd2474];
	cvt.u64.u16 	%rd2475, %rs3027;
	and.b64  	%rd2476, %rd2475, 255;
	add.s64 	%rd2477, %rd6, %rd2476;
	ld.local.u8 	%rs3079, [%rd2477];
	xor.b16  	%rs3080, %rs3079, %rs3078;
	add.s64 	%rd2478, %rd5, %rd2476;
	ld.local.u8 	%rs3081, [%rd2478];
	cvt.u64.u16 	%rd2479, %rs3032;
	and.b64  	%rd2480, %rd2479, 255;
	add.s64 	%rd2481, %rd6, %rd2480;
	ld.local.u8 	%rs3082, [%rd2481];
	xor.b16  	%rs3083, %rs3081, %rs3082;
	add.s64 	%rd2482, %rd5, %rd2480;
	ld.local.u8 	%rs3084, [%rd2482];
	cvt.u64.u16 	%rd2483, %rs3037;
	and.b64  	%rd2484, %rd2483, 255;
	add.s64 	%rd2485, %rd6, %rd2484;
	ld.local.u8 	%rs3085, [%rd2485];
	xor.b16  	%rs3086, %rs3084, %rs3085;
	add.s64 	%rd2486, %rd6, %rd2473;
	ld.local.u8 	%rs3087, [%rd2486];
	add.s64 	%rd2487, %rd5, %rd2484;
	ld.local.u8 	%rs3088, [%rd2487];
	xor.b16  	%rs3089, %rs3087, %rs3088;
	ld.local.v4.b32 	{%r859, %r860, %r861, %r862}, [%rd7+32];
	bfe.u32 	%r863, %r862, 24, 8;
	cvt.u16.u32 	%rs3090, %r863;
	bfe.u32 	%r864, %r862, 16, 8;
	cvt.u16.u32 	%rs3091, %r864;
	bfe.u32 	%r865, %r862, 8, 8;
	cvt.u16.u32 	%rs3092, %r865;
	bfe.u32 	%r866, %r862, 0, 8;
	cvt.u16.u32 	%rs3093, %r866;
	bfe.u32 	%r867, %r861, 24, 8;
	cvt.u16.u32 	%rs3094, %r867;
	bfe.u32 	%r868, %r861, 16, 8;
	cvt.u16.u32 	%rs3095, %r868;
	bfe.u32 	%r869, %r861, 8, 8;
	cvt.u16.u32 	%rs3096, %r869;
	bfe.u32 	%r870, %r861, 0, 8;
	cvt.u16.u32 	%rs3097, %r870;
	bfe.u32 	%r871, %r860, 24, 8;
	cvt.u16.u32 	%rs3098, %r871;
	bfe.u32 	%r872, %r860, 16, 8;
	cvt.u16.u32 	%rs3099, %r872;
	bfe.u32 	%r873, %r860, 8, 8;
	cvt.u16.u32 	%rs3100, %r873;
	bfe.u32 	%r874, %r860, 0, 8;
	cvt.u16.u32 	%rs3101, %r874;
	bfe.u32 	%r875, %r859, 24, 8;
	cvt.u16.u32 	%rs3102, %r875;
	bfe.u32 	%r876, %r859, 16, 8;
	cvt.u16.u32 	%rs3103, %r876;
	bfe.u32 	%r877, %r859, 8, 8;
	cvt.u16.u32 	%rs3104, %r877;
	bfe.u32 	%r878, %r859, 0, 8;
	cvt.u16.u32 	%rs3105, %r878;
	xor.b16  	%rs3106, %rs3044, %rs3105;
	xor.b16  	%rs3107, %rs3106, %rs3036;
	xor.b16  	%rs3108, %rs3107, %rs3041;
	xor.b16  	%rs3109, %rs3047, %rs3104;
	xor.b16  	%rs3110, %rs3109, %rs3026;
	xor.b16  	%rs3111, %rs3110, %rs3041;
	xor.b16  	%rs3112, %rs3050, %rs3103;
	xor.b16  	%rs3113, %rs3112, %rs3026;
	xor.b16  	%rs3114, %rs3113, %rs3031;
	xor.b16  	%rs3115, %rs3053, %rs3102;
	xor.b16  	%rs3116, %rs3115, %rs3031;
	xor.b16  	%rs3117, %rs3116, %rs3036;
	xor.b16  	%rs3118, %rs3056, %rs3101;
	xor.b16  	%rs3119, %rs3118, %rs3040;
	xor.b16  	%rs3120, %rs3119, %rs3029;
	xor.b16  	%rs3121, %rs3059, %rs3100;
	xor.b16  	%rs3122, %rs3121, %rs3030;
	xor.b16  	%rs3123, %rs3122, %rs3029;
	xor.b16  	%rs3124, %rs3062, %rs3099;
	xor.b16  	%rs3125, %rs3124, %rs3030;
	xor.b16  	%rs3126, %rs3125, %rs3035;
	xor.b16  	%rs3127, %rs3065, %rs3098;
	xor.b16  	%rs3128, %rs3127, %rs3035;
	xor.b16  	%rs3129, %rs3128, %rs3040;
	xor.b16  	%rs3130, %rs3068, %rs3097;
	xor.b16  	%rs3131, %rs3130, %rs3028;
	xor.b16  	%rs3132, %rs3131, %rs3033;
	xor.b16  	%rs3133, %rs3071, %rs3096;
	xor.b16  	%rs3134, %rs3133, %rs3034;
	xor.b16  	%rs3135, %rs3134, %rs3033;
	xor.b16  	%rs3136, %rs3074, %rs3095;
	xor.b16  	%rs3137, %rs3136, %rs3034;
	xor.b16  	%rs3138, %rs3137, %rs3039;
	xor.b16  	%rs3139, %rs3077, %rs3094;
	xor.b16  	%rs3140, %rs3139, %rs3039;
	xor.b16  	%rs3141, %rs3140, %rs3028;
	xor.b16  	%rs3142, %rs3080, %rs3093;
	xor.b16  	%rs3143, %rs3142, %rs3032;
	xor.b16  	%rs3144, %rs3143, %rs3037;
	xor.b16  	%rs3145, %rs3083, %rs3092;
	xor.b16  	%rs3146, %rs3145, %rs3038;
	xor.b16  	%rs3147, %rs3146, %rs3037;
	xor.b16  	%rs3148, %rs3086, %rs3091;
	xor.b16  	%rs3149, %rs3148, %rs3038;
	xor.b16  	%rs3150, %rs3149, %rs3027;
	xor.b16  	%rs3151, %rs3089, %rs3090;
	xor.b16  	%rs3152, %rs3151, %rs3027;
	xor.b16  	%rs3153, %rs3152, %rs3032;
	cvt.u64.u16 	%rd2488, %rs3108;
	and.b64  	%rd2489, %rd2488, 255;
	add.s64 	%rd2490, %rd4, %rd2489;
	ld.local.u8 	%rs3154, [%rd2490];
	cvt.u64.u16 	%rd2491, %rs3111;
	and.b64  	%rd2492, %rd2491, 255;
	add.s64 	%rd2493, %rd4, %rd2492;
	ld.local.u8 	%rs3155, [%rd2493];
	cvt.u64.u16 	%rd2494, %rs3114;
	and.b64  	%rd2495, %rd2494, 255;
	add.s64 	%rd2496, %rd4, %rd2495;
	ld.local.u8 	%rs3156, [%rd2496];
	cvt.u64.u16 	%rd2497, %rs3117;
	and.b64  	%rd2498, %rd2497, 255;
	add.s64 	%rd2499, %rd4, %rd2498;
	ld.local.u8 	%rs3157, [%rd2499];
	cvt.u64.u16 	%rd2500, %rs3120;
	and.b64  	%rd2501, %rd2500, 255;
	add.s64 	%rd2502, %rd4, %rd2501;
	ld.local.u8 	%rs3158, [%rd2502];
	cvt.u64.u16 	%rd2503, %rs3123;
	and.b64  	%rd2504, %rd2503, 255;
	add.s64 	%rd2505, %rd4, %rd2504;
	ld.local.u8 	%rs3159, [%rd2505];
	cvt.u64.u16 	%rd2506, %rs3126;
	and.b64  	%rd2507, %rd2506, 255;
	add.s64 	%rd2508, %rd4, %rd2507;
	ld.local.u8 	%rs3160, [%rd2508];
	cvt.u64.u16 	%rd2509, %rs3129;
	and.b64  	%rd2510, %rd2509, 255;
	add.s64 	%rd2511, %rd4, %rd2510;
	ld.local.u8 	%rs3161, [%rd2511];
	cvt.u64.u16 	%rd2512, %rs3132;
	and.b64  	%rd2513, %rd2512, 255;
	add.s64 	%rd2514, %rd4, %rd2513;
	ld.local.u8 	%rs3162, [%rd2514];
	cvt.u64.u16 	%rd2515, %rs3135;
	and.b64  	%rd2516, %rd2515, 255;
	add.s64 	%rd2517, %rd4, %rd2516;
	ld.local.u8 	%rs3163, [%rd2517];
	cvt.u64.u16 	%rd2518, %rs3138;
	and.b64  	%rd2519, %rd2518, 255;
	add.s64 	%rd2520, %rd4, %rd2519;
	ld.local.u8 	%rs3164, [%rd2520];
	cvt.u64.u16 	%rd2521, %rs3141;
	and.b64  	%rd2522, %rd2521, 255;
	add.s64 	%rd2523, %rd4, %rd2522;
	ld.local.u8 	%rs3165, [%rd2523];
	cvt.u64.u16 	%rd2524, %rs3144;
	and.b64  	%rd2525, %rd2524, 255;
	add.s64 	%rd2526, %rd4, %rd2525;
	ld.local.u8 	%rs3166, [%rd2526];
	cvt.u64.u16 	%rd2527, %rs3147;
	and.b64  	%rd2528, %rd2527, 255;
	add.s64 	%rd2529, %rd4, %rd2528;
	ld.local.u8 	%rs3167, [%rd2529];
	cvt.u64.u16 	%rd2530, %rs3150;
	and.b64  	%rd2531, %rd2530, 255;
	add.s64 	%rd2532, %rd4, %rd2531;
	ld.local.u8 	%rs3168, [%rd2532];
	cvt.u64.u16 	%rd2533, %rs3153;
	and.b64  	%rd2534, %rd2533, 255;
	add.s64 	%rd2535, %rd4, %rd2534;
	ld.local.u8 	%rs3169, [%rd2535];
	cvt.u64.u16 	%rd2536, %rs3154;
	and.b64  	%rd2537, %rd2536, 255;
	add.s64 	%rd2538, %rd5, %rd2537;
	ld.local.u8 	%rs3170, [%rd2538];
	cvt.u64.u16 	%rd2539, %rs3159;
	and.b64  	%rd2540, %rd2539, 255;
	add.s64 	%rd2541, %rd6, %rd2540;
	ld.local.u8 	%rs3171, [%rd2541];
	xor.b16  	%rs3172, %rs3171, %rs3170;
	add.s64 	%rd2542, %rd5, %rd2540;
	ld.local.u8 	%rs3173, [%rd2542];
	cvt.u64.u16 	%rd2543, %rs3164;
	and.b64  	%rd2544, %rd2543, 255;
	add.s64 	%rd2545, %rd6, %rd2544;
	ld.local.u8 	%rs3174, [%rd2545];
	xor.b16  	%rs3175, %rs3173, %rs3174;
	add.s64 	%rd2546, %rd5, %rd2544;
	ld.local.u8 	%rs3176, [%rd2546];
	cvt.u64.u16 	%rd2547, %rs3169;
	and.b64  	%rd2548, %rd2547, 255;
	add.s64 	%rd2549, %rd6, %rd2548;
	ld.local.u8 	%rs3177, [%rd2549];
	xor.b16  	%rs3178, %rs3176, %rs3177;
	add.s64 	%rd2550, %rd6, %rd2537;
	ld.local.u8 	%rs3179, [%rd2550];
	add.s64 	%rd2551, %rd5, %rd2548;
	ld.local.u8 	%rs3180, [%rd2551];
	xor.b16  	%rs3181, %rs3179, %rs3180;
	cvt.u64.u16 	%rd2552, %rs3158;
	and.b64  	%rd2553, %rd2552, 255;
	add.s64 	%rd2554, %rd5, %rd2553;
	ld.local.u8 	%rs3182, [%rd2554];
	cvt.u64.u16 	%rd2555, %rs3163;
	and.b64  	%rd2556, %rd2555, 255;
	add.s64 	%rd2557, %rd6, %rd2556;
	ld.local.u8 	%rs3183, [%rd2557];
	xor.b16  	%rs3184, %rs3183, %rs3182;
	add.s64 	%rd2558, %rd5, %rd2556;
	ld.local.u8 	%rs3185, [%rd2558];
	cvt.u64.u16 	%rd2559, %rs3168;
	and.b64  	%rd2560, %rd2559, 255;
	add.s64 	%rd2561, %rd6, %rd2560;
	ld.local.u8 	%rs3186, [%rd2561];
	xor.b16  	%rs3187, %rs3185, %rs3186;
	add.s64 	%rd2562, %rd5, %rd2560;
	ld.local.u8 	%rs3188, [%rd2562];
	cvt.u64.u16 	%rd2563, %rs3157;
	and.b64  	%rd2564, %rd2563, 255;
	add.s64 	%rd2565, %rd6, %rd2564;
	ld.local.u8 	%rs3189, [%rd2565];
	xor.b16  	%rs3190, %rs3188, %rs3189;
	add.s64 	%rd2566, %rd6, %rd2553;
	ld.local.u8 	%rs3191, [%rd2566];
	add.s64 	%rd2567, %rd5, %rd2564;
	ld.local.u8 	%rs3192, [%rd2567];
	xor.b16  	%rs3193, %rs3191, %rs3192;
	cvt.u64.u16 	%rd2568, %rs3162;
	and.b64  	%rd2569, %rd2568, 255;
	add.s64 	%rd2570, %rd5, %rd2569;
	ld.local.u8 	%rs3194, [%rd2570];
	cvt.u64.u16 	%rd2571, %rs3167;
	and.b64  	%rd2572, %rd2571, 255;
	add.s64 	%rd2573, %rd6, %rd2572;
	ld.local.u8 	%rs3195, [%rd2573];
	xor.b16  	%rs3196, %rs3195, %rs3194;
	add.s64 	%rd2574, %rd5, %rd2572;
	ld.local.u8 	%rs3197, [%rd2574];
	cvt.u64.u16 	%rd2575, %rs3156;
	and.b64  	%rd2576, %rd2575, 255;
	add.s64 	%rd2577, %rd6, %rd2576;
	ld.local.u8 	%rs3198, [%rd2577];
	xor.b16  	%rs3199, %rs3197, %rs3198;
	add.s64 	%rd2578, %rd5, %rd2576;
	ld.local.u8 	%rs3200, [%rd2578];
	cvt.u64.u16 	%rd2579, %rs3161;
	and.b64  	%rd2580, %rd2579, 255;
	add.s64 	%rd2581, %rd6, %rd2580;
	ld.local.u8 	%rs3201, [%rd2581];
	xor.b16  	%rs3202, %rs3200, %rs3201;
	add.s64 	%rd2582, %rd6, %rd2569;
	ld.local.u8 	%rs3203, [%rd2582];
	add.s64 	%rd2583, %rd5, %rd2580;
	ld.local.u8 	%rs3204, [%rd2583];
	xor.b16  	%rs3205, %rs3203, %rs3204;
	cvt.u64.u16 	%rd2584, %rs3166;
	and.b64  	%rd2585, %rd2584, 255;
	add.s64 	%rd2586, %rd5, %rd2585;
	ld.local.u8 	%rs3206, [%rd2586];
	cvt.u64.u16 	%rd2587, %rs3155;
	and.b64  	%rd2588, %rd2587, 255;
	add.s64 	%rd2589, %rd6, %rd2588;
	ld.local.u8 	%rs3207, [%rd2589];
	xor.b16  	%rs3208, %rs3207, %rs3206;
	add.s64 	%rd2590, %rd5, %rd2588;
	ld.local.u8 	%rs3209, [%rd2590];
	cvt.u64.u16 	%rd2591, %rs3160;
	and.b64  	%rd2592, %rd2591, 255;
	add.s64 	%rd2593, %rd6, %rd2592;
	ld.local.u8 	%rs3210, [%rd2593];
	xor.b16  	%rs3211, %rs3209, %rs3210;
	add.s64 	%rd2594, %rd5, %rd2592;
	ld.local.u8 	%rs3212, [%rd2594];
	cvt.u64.u16 	%rd2595, %rs3165;
	and.b64  	%rd2596, %rd2595, 255;
	add.s64 	%rd2597, %rd6, %rd2596;
	ld.local.u8 	%rs3213, [%rd2597];
	xor.b16  	%rs3214, %rs3212, %rs3213;
	add.s64 	%rd2598, %rd6, %rd2585;
	ld.local.u8 	%rs3215, [%rd2598];
	add.s64 	%rd2599, %rd5, %rd2596;
	ld.local.u8 	%rs3216, [%rd2599];
	xor.b16  	%rs3217, %rs3215, %rs3216;
	ld.local.v4.b32 	{%r879, %r880, %r881, %r882}, [%rd7+48];
	bfe.u32 	%r883, %r882, 24, 8;
	cvt.u16.u32 	%rs3218, %r883;
	bfe.u32 	%r884, %r882, 16, 8;
	cvt.u16.u32 	%rs3219, %r884;
	bfe.u32 	%r885, %r882, 8, 8;
	cvt.u16.u32 	%rs3220, %r885;
	bfe.u32 	%r886, %r882, 0, 8;
	cvt.u16.u32 	%rs3221, %r886;
	bfe.u32 	%r887, %r881, 24, 8;
	cvt.u16.u32 	%rs3222, %r887;
	bfe.u32 	%r888, %r881, 16, 8;
	cvt.u16.u32 	%rs3223, %r888;
	bfe.u32 	%r889, %r881, 8, 8;
	cvt.u16.u32 	%rs3224, %r889;
	bfe.u32 	%r890, %r881, 0, 8;
	cvt.u16.u32 	%rs3225, %r890;
	bfe.u32 	%r891, %r880, 24, 8;
	cvt.u16.u32 	%rs3226, %r891;
	bfe.u32 	%r892, %r880, 16, 8;
	cvt.u16.u32 	%rs3227, %r892;
	bfe.u32 	%r893, %r880, 8, 8;
	cvt.u16.u32 	%rs3228, %r893;
	bfe.u32 	%r894, %r880, 0, 8;
	cvt.u16.u32 	%rs3229, %r894;
	bfe.u32 	%r895, %r879, 24, 8;
	cvt.u16.u32 	%rs3230, %r895;
	bfe.u32 	%r896, %r879, 16, 8;
	cvt.u16.u32 	%rs3231, %r896;
	bfe.u32 	%r897, %r879, 8, 8;
	cvt.u16.u32 	%rs3232, %r897;
	bfe.u32 	%r898, %r879, 0, 8;
	cvt.u16.u32 	%rs3233, %r898;
	xor.b16  	%rs3234, %rs3172, %rs3233;
	xor.b16  	%rs3235, %rs3234, %rs3164;
	xor.b16  	%rs3236, %rs3235, %rs3169;
	xor.b16  	%rs3237, %rs3175, %rs3232;
	xor.b16  	%rs3238, %rs3237, %rs3154;
	xor.b16  	%rs3239, %rs3238, %rs3169;
	xor.b16  	%rs3240, %rs3178, %rs3231;
	xor.b16  	%rs3241, %rs3240, %rs3154;
	xor.b16  	%rs3242, %rs3241, %rs3159;
	xor.b16  	%rs3243, %rs3181, %rs3230;
	xor.b16  	%rs3244, %rs3243, %rs3159;
	xor.b16  	%rs3245, %rs3244, %rs3164;
	xor.b16  	%rs3246, %rs3184, %rs3229;
	xor.b16  	%rs3247, %rs3246, %rs3168;
	xor.b16  	%rs3248, %rs3247, %rs3157;
	xor.b16  	%rs3249, %rs3187, %rs3228;
	xor.b16  	%rs3250, %rs3249, %rs3158;
	xor.b16  	%rs3251, %rs3250, %rs3157;
	xor.b16  	%rs3252, %rs3190, %rs3227;
	xor.b16  	%rs3253, %rs3252, %rs3158;
	xor.b16  	%rs3254, %rs3253, %rs3163;
	xor.b16  	%rs3255, %rs3193, %rs3226;
	xor.b16  	%rs3256, %rs3255, %rs3163;
	xor.b16  	%rs3257, %rs3256, %rs3168;
	xor.b16  	%rs3258, %rs3196, %rs3225;
	xor.b16  	%rs3259, %rs3258, %rs3156;
	xor.b16  	%rs3260, %rs3259, %rs3161;
	xor.b16  	%rs3261, %rs3199, %rs3224;
	xor.b16  	%rs3262, %rs3261, %rs3162;
	xor.b16  	%rs3263, %rs3262, %rs3161;
	xor.b16  	%rs3264, %rs3202, %rs3223;
	xor.b16  	%rs3265, %rs3264, %rs3162;
	xor.b16  	%rs3266, %rs3265, %rs3167;
	xor.b16  	%rs3267, %rs3205, %rs3222;
	xor.b16  	%rs3268, %rs3267, %rs3167;
	xor.b16  	%rs3269, %rs3268, %rs3156;
	xor.b16  	%rs3270, %rs3208, %rs3221;
	xor.b16  	%rs3271, %rs3270, %rs3160;
	xor.b16  	%rs3272, %rs3271, %rs3165;
	xor.b16  	%rs3273, %rs3211, %rs3220;
	xor.b16  	%rs3274, %rs3273, %rs3166;
	xor.b16  	%rs3275, %rs3274, %rs3165;
	xor.b16  	%rs3276, %rs3214, %rs3219;
	xor.b16  	%rs3277, %rs3276, %rs3166;
	xor.b16  	%rs3278, %rs3277, %rs3155;
	xor.b16  	%rs3279, %rs3217, %rs3218;
	xor.b16  	%rs3280, %rs3279, %rs3155;
	xor.b16  	%rs3281, %rs3280, %rs3160;
	cvt.u64.u16 	%rd2600, %rs3236;
	and.b64  	%rd2601, %rd2600, 255;
	add.s64 	%rd2602, %rd4, %rd2601;
	ld.local.u8 	%rs3282, [%rd2602];
	cvt.u64.u16 	%rd2603, %rs3239;
	and.b64  	%rd2604, %rd2603, 255;
	add.s64 	%rd2605, %rd4, %rd2604;
	ld.local.u8 	%rs3283, [%rd2605];
	cvt.u64.u16 	%rd2606, %rs3242;
	and.b64  	%rd2607, %rd2606, 255;
	add.s64 	%rd2608, %rd4, %rd2607;
	ld.local.u8 	%rs3284, [%rd2608];
	cvt.u64.u16 	%rd2609, %rs3245;
	and.b64  	%rd2610, %rd2609, 255;
	add.s64 	%rd2611, %rd4, %rd2610;
	ld.local.u8 	%rs3285, [%rd2611];
	cvt.u64.u16 	%rd2612, %rs3248;
	and.b64  	%rd2613, %rd2612, 255;
	add.s64 	%rd2614, %rd4, %rd2613;
	ld.local.u8 	%rs3286, [%rd2614];
	cvt.u64.u16 	%rd2615, %rs3251;
	and.b64  	%rd2616, %rd2615, 255;
	add.s64 	%rd2617, %rd4, %rd2616;
	ld.local.u8 	%rs3287, [%rd2617];
	cvt.u64.u16 	%rd2618, %rs3254;
	and.b64  	%rd2619, %rd2618, 255;
	add.s64 	%rd2620, %rd4, %rd2619;
	ld.local.u8 	%rs3288, [%rd2620];
	cvt.u64.u16 	%rd2621, %rs3257;
	and.b64  	%rd2622, %rd2621, 255;
	add.s64 	%rd2623, %rd4, %rd2622;
	ld.local.u8 	%rs3289, [%rd2623];
	cvt.u64.u16 	%rd2624, %rs3260;
	and.b64  	%rd2625, %rd2624, 255;
	add.s64 	%rd2626, %rd4, %rd2625;
	ld.local.u8 	%rs3290, [%rd2626];
	cvt.u64.u16 	%rd2627, %rs3263;
	and.b64  	%rd2628, %rd2627, 255;
	add.s64 	%rd2629, %rd4, %rd2628;
	ld.local.u8 	%rs3291, [%rd2629];
	cvt.u64.u16 	%rd2630, %rs3266;
	and.b64  	%rd2631, %rd2630, 255;
	add.s64 	%rd2632, %rd4, %rd2631;
	ld.local.u8 	%rs3292, [%rd2632];
	cvt.u64.u16 	%rd2633, %rs3269;
	and.b64  	%rd2634, %rd2633, 255;
	add.s64 	%rd2635, %rd4, %rd2634;
	ld.local.u8 	%rs3293, [%rd2635];
	cvt.u64.u16 	%rd2636, %rs3272;
	and.b64  	%rd2637, %rd2636, 255;
	add.s64 	%rd2638, %rd4, %rd2637;
	ld.local.u8 	%rs3294, [%rd2638];
	cvt.u64.u16 	%rd2639, %rs3275;
	and.b64  	%rd2640, %rd2639, 255;
	add.s64 	%rd2641, %rd4, %rd2640;
	ld.local.u8 	%rs3295, [%rd2641];
	cvt.u64.u16 	%rd2642, %rs3278;
	and.b64  	%rd2643, %rd2642, 255;
	add.s64 	%rd2644, %rd4, %rd2643;
	ld.local.u8 	%rs3296, [%rd2644];
	cvt.u64.u16 	%rd2645, %rs3281;
	and.b64  	%rd2646, %rd2645, 255;
	add.s64 	%rd2647, %rd4, %rd2646;
	ld.local.u8 	%rs3297, [%rd2647];
	cvt.u64.u16 	%rd2648, %rs3282;
	and.b64  	%rd2649, %rd2648, 255;
	add.s64 	%rd2650, %rd5, %rd2649;
	ld.local.u8 	%rs3298, [%rd2650];
	cvt.u64.u16 	%rd2651, %rs3287;
	and.b64  	%rd2652, %rd2651, 255;
	add.s64 	%rd2653, %rd6, %rd2652;
	ld.local.u8 	%rs3299, [%rd2653];
	xor.b16  	%rs3300, %rs3299, %rs3298;
	add.s64 	%rd2654, %rd5, %rd2652;
	ld.local.u8 	%rs3301, [%rd2654];
	cvt.u64.u16 	%rd2655, %rs3292;
	and.b64  	%rd2656, %rd2655, 255;
	add.s64 	%rd2657, %rd6, %rd2656;
	ld.local.u8 	%rs3302, [%rd2657];
	xor.b16  	%rs3303, %rs3301, %rs3302;
	add.s64 	%rd2658, %rd5, %rd2656;
	ld.local.u8 	%rs3304, [%rd2658];
	cvt.u64.u16 	%rd2659, %rs3297;
	and.b64  	%rd2660, %rd2659, 255;
	add.s64 	%rd2661, %rd6, %rd2660;
	ld.local.u8 	%rs3305, [%rd2661];
	xor.b16  	%rs3306, %rs3304, %rs3305;
	add.s64 	%rd2662, %rd6, %rd2649;
	ld.local.u8 	%rs3307, [%rd2662];
	add.s64 	%rd2663, %rd5, %rd2660;
	ld.local.u8 	%rs3308, [%rd2663];
	xor.b16  	%rs3309, %rs3307, %rs3308;
	cvt.u64.u16 	%rd2664, %rs3286;
	and.b64  	%rd2665, %rd2664, 255;
	add.s64 	%rd2666, %rd5, %rd2665;
	ld.local.u8 	%rs3310, [%rd2666];
	cvt.u64.u16 	%rd2667, %rs3291;
	and.b64  	%rd2668, %rd2667, 255;
	add.s64 	%rd2669, %rd6, %rd2668;
	ld.local.u8 	%rs3311, [%rd2669];
	xor.b16  	%rs3312, %rs3311, %rs3310;
	add.s64 	%rd2670, %rd5, %rd2668;
	ld.local.u8 	%rs3313, [%rd2670];
	cvt.u64.u16 	%rd2671, %rs3296;
	and.b64  	%rd2672, %rd2671, 255;
	add.s64 	%rd2673, %rd6, %rd2672;
	ld.local.u8 	%rs3314, [%rd2673];
	xor.b16  	%rs3315, %rs3313, %rs3314;
	add.s64 	%rd2674, %rd5, %rd2672;
	ld.local.u8 	%rs3316, [%rd2674];
	cvt.u64.u16 	%rd2675, %rs3285;
	and.b64  	%rd2676, %rd2675, 255;
	add.s64 	%rd2677, %rd6, %rd2676;
	ld.local.u8 	%rs3317, [%rd2677];
	xor.b16  	%rs3318, %rs3316, %rs3317;
	add.s64 	%rd2678, %rd6, %rd2665;
	ld.local.u8 	%rs3319, [%rd2678];
	add.s64 	%rd2679, %rd5, %rd2676;
	ld.local.u8 	%rs3320, [%rd2679];
	xor.b16  	%rs3321, %rs3319, %rs3320;
	cvt.u64.u16 	%rd2680, %rs3290;
	and.b64  	%rd2681, %rd2680, 255;
	add.s64 	%rd2682, %rd5, %rd2681;
	ld.local.u8 	%rs3322, [%rd2682];
	cvt.u64.u16 	%rd2683, %rs3295;
	and.b64  	%rd2684, %rd2683, 255;
	add.s64 	%rd2685, %rd6, %rd2684;
	ld.local.u8 	%rs3323, [%rd2685];
	xor.b16  	%rs3324, %rs3323, %rs3322;
	add.s64 	%rd2686, %rd5, %rd2684;
	ld.local.u8 	%rs3325, [%rd2686];
	cvt.u64.u16 	%rd2687, %rs3284;
	and.b64  	%rd2688, %rd2687, 255;
	add.s64 	%rd2689, %rd6, %rd2688;
	ld.local.u8 	%rs3326, [%rd2689];
	xor.b16  	%rs3327, %rs3325, %rs3326;
	add.s64 	%rd2690, %rd5, %rd2688;
	ld.local.u8 	%rs3328, [%rd2690];
	cvt.u64.u16 	%rd2691, %rs3289;
	and.b64  	%rd2692, %rd2691, 255;
	add.s64 	%rd2693, %rd6, %rd2692;
	ld.local.u8 	%rs3329, [%rd2693];
	xor.b16  	%rs3330, %rs3328, %rs3329;
	add.s64 	%rd2694, %rd6, %rd2681;
	ld.local.u8 	%rs3331, [%rd2694];
	add.s64 	%rd2695, %rd5, %rd2692;
	ld.local.u8 	%rs3332, [%rd2695];
	xor.b16  	%rs3333, %rs3331, %rs3332;
	cvt.u64.u16 	%rd2696, %rs3294;
	and.b64  	%rd2697, %rd2696, 255;
	add.s64 	%rd2698, %rd5, %rd2697;
	ld.local.u8 	%rs3334, [%rd2698];
	cvt.u64.u16 	%rd2699, %rs3283;
	and.b64  	%rd2700, %rd2699, 255;
	add.s64 	%rd2701, %rd6, %rd2700;
	ld.local.u8 	%rs3335, [%rd2701];
	xor.b16  	%rs3336, %rs3335, %rs3334;
	add.s64 	%rd2702, %rd5, %rd2700;
	ld.local.u8 	%rs3337, [%rd2702];
	cvt.u64.u16 	%rd2703, %rs3288;
	and.b64  	%rd2704, %rd2703, 255;
	add.s64 	%rd2705, %rd6, %rd2704;
	ld.local.u8 	%rs3338, [%rd2705];
	xor.b16  	%rs3339, %rs3337, %rs3338;
	add.s64 	%rd2706, %rd5, %rd2704;
	ld.local.u8 	%rs3340, [%rd2706];
	cvt.u64.u16 	%rd2707, %rs3293;
	and.b64  	%rd2708, %rd2707, 255;
	add.s64 	%rd2709, %rd6, %rd2708;
	ld.local.u8 	%rs3341, [%rd2709];
	xor.b16  	%rs3342, %rs3340, %rs3341;
	add.s64 	%rd2710, %rd6, %rd2697;
	ld.local.u8 	%rs3343, [%rd2710];
	add.s64 	%rd2711, %rd5, %rd2708;
	ld.local.u8 	%rs3344, [%rd2711];
	xor.b16  	%rs3345, %rs3343, %rs3344;
	ld.local.v4.b32 	{%r899, %r900, %r901, %r902}, [%rd7+64];
	bfe.u32 	%r903, %r902, 24, 8;
	cvt.u16.u32 	%rs3346, %r903;
	bfe.u32 	%r904, %r902, 16, 8;
	cvt.u16.u32 	%rs3347, %r904;
	bfe.u32 	%r905, %r902, 8, 8;
	cvt.u16.u32 	%rs3348, %r905;
	bfe.u32 	%r906, %r902, 0, 8;
	cvt.u16.u32 	%rs3349, %r906;
	bfe.u32 	%r907, %r901, 24, 8;
	cvt.u16.u32 	%rs3350, %r907;
	bfe.u32 	%r908, %r901, 16, 8;
	cvt.u16.u32 	%rs3351, %r908;
	bfe.u32 	%r909, %r901, 8, 8;
	cvt.u16.u32 	%rs3352, %r909;
	bfe.u32 	%r910, %r901, 0, 8;
	cvt.u16.u32 	%rs3353, %r910;
	bfe.u32 	%r911, %r900, 24, 8;
	cvt.u16.u32 	%rs3354, %r911;
	bfe.u32 	%r912, %r900, 16, 8;
	cvt.u16.u32 	%rs3355, %r912;
	bfe.u32 	%r913, %r900, 8, 8;
	cvt.u16.u32 	%rs3356, %r913;
	bfe.u32 	%r914, %r900, 0, 8;
	cvt.u16.u32 	%rs3357, %r914;
	bfe.u32 	%r915, %r899, 24, 8;
	cvt.u16.u32 	%rs3358, %r915;
	bfe.u32 	%r916, %r899, 16, 8;
	cvt.u16.u32 	%rs3359, %r916;
	bfe.u32 	%r917, %r899, 8, 8;
	cvt.u16.u32 	%rs3360, %r917;
	bfe.u32 	%r918, %r899, 0, 8;
	cvt.u16.u32 	%rs3361, %r918;
	xor.b16  	%rs3362, %rs3300, %rs3361;
	xor.b16  	%rs3363, %rs3362, %rs3292;
	xor.b16  	%rs3364, %rs3363, %rs3297;
	xor.b16  	%rs3365, %rs3303, %rs3360;
	xor.b16  	%rs3366, %rs3365, %rs3282;
	xor.b16  	%rs3367, %rs3366, %rs3297;
	xor.b16  	%rs3368, %rs3306, %rs3359;
	xor.b16  	%rs3369, %rs3368, %rs3282;
	xor.b16  	%rs3370, %rs3369, %rs3287;
	xor.b16  	%rs3371, %rs3309, %rs3358;
	xor.b16  	%rs3372, %rs3371, %rs3287;
	xor.b16  	%rs3373, %rs3372, %rs3292;
	xor.b16  	%rs3374, %rs3312, %rs3357;
	xor.b16  	%rs3375, %rs3374, %rs3296;
	xor.b16  	%rs3376, %rs3375, %rs3285;
	xor.b16  	%rs3377, %rs3315, %rs3356;
	xor.b16  	%rs3378, %rs3377, %rs3286;
	xor.b16  	%rs3379, %rs3378, %rs3285;
	xor.b16  	%rs3380, %rs3318, %rs3355;
	xor.b16  	%rs3381, %rs3380, %rs3286;
	xor.b16  	%rs3382, %rs3381, %rs3291;
	xor.b16  	%rs3383, %rs3321, %rs3354;
	xor.b16  	%rs3384, %rs3383, %rs3291;
	xor.b16  	%rs3385, %rs3384, %rs3296;
	xor.b16  	%rs3386, %rs3324, %rs3353;
	xor.b16  	%rs3387, %rs3386, %rs3284;
	xor.b16  	%rs3388, %rs3387, %rs3289;
	xor.b16  	%rs3389, %rs3327, %rs3352;
	xor.b16  	%rs3390, %rs3389, %rs3290;
	xor.b16  	%rs3391, %rs3390, %rs3289;
	xor.b16  	%rs3392, %rs3330, %rs3351;
	xor.b16  	%rs3393, %rs3392, %rs3290;
	xor.b16  	%rs3394, %rs3393, %rs3295;
	xor.b16  	%rs3395, %rs3333, %rs3350;
	xor.b16  	%rs3396, %rs3395, %rs3295;
	xor.b16  	%rs3397, %rs3396, %rs3284;
	xor.b16  	%rs3398, %rs3336, %rs3349;
	xor.b16  	%rs3399, %rs3398, %rs3288;
	xor.b16  	%rs3400, %rs3399, %rs3293;
	xor.b16  	%rs3401, %rs3339, %rs3348;
	xor.b16  	%rs3402, %rs3401, %rs3294;
	xor.b16  	%rs3403, %rs3402, %rs3293;
	xor.b16  	%rs3404, %rs3342, %rs3347;
	xor.b16  	%rs3405, %rs3404, %rs3294;
	xor.b16  	%rs3406, %rs3405, %rs3283;
	xor.b16  	%rs3407, %rs3345, %rs3346;
	xor.b16  	%rs3408, %rs3407, %rs3283;
	xor.b16  	%rs3409, %rs3408, %rs3288;
	cvt.u64.u16 	%rd2712, %rs3364;
	and.b64  	%rd2713, %rd2712, 255;
	add.s64 	%rd2714, %rd4, %rd2713;
	ld.local.u8 	%rs3410, [%rd2714];
	cvt.u64.u16 	%rd2715, %rs3367;
	and.b64  	%rd2716, %rd2715, 255;
	add.s64 	%rd2717, %rd4, %rd2716;
	ld.local.u8 	%rs3411, [%rd2717];
	cvt.u64.u16 	%rd2718, %rs3370;
	and.b64  	%rd2719, %rd2718, 255;
	add.s64 	%rd2720, %rd4, %rd2719;
	ld.local.u8 	%rs3412, [%rd2720];
	cvt.u64.u16 	%rd2721, %rs3373;
	and.b64  	%rd2722, %rd2721, 255;
	add.s64 	%rd2723, %rd4, %rd2722;
	ld.local.u8 	%rs3413, [%rd2723];
	cvt.u64.u16 	%rd2724, %rs3376;
	and.b64  	%rd2725, %rd2724, 255;
	add.s64 	%rd2726, %rd4, %rd2725;
	ld.local.u8 	%rs3414, [%rd2726];
	cvt.u64.u16 	%rd2727, %rs3379;
	and.b64  	%rd2728, %rd2727, 255;
	add.s64 	%rd2729, %rd4, %rd2728;
	ld.local.u8 	%rs3415, [%rd2729];
	cvt.u64.u16 	%rd2730, %rs3382;
	and.b64  	%rd2731, %rd2730, 255;
	add.s64 	%rd2732, %rd4, %rd2731;
	ld.local.u8 	%rs3416, [%rd2732];
	cvt.u64.u16 	%rd2733, %rs3385;
	and.b64  	%rd2734, %rd2733, 255;
	add.s64 	%rd2735, %rd4, %rd2734;
	ld.local.u8 	%rs3417, [%rd2735];
	cvt.u64.u16 	%rd2736, %rs3388;
	and.b64  	%rd2737, %rd2736, 255;
	add.s64 	%rd2738, %rd4, %rd2737;
	ld.local.u8 	%rs3418, [%rd2738];
	cvt.u64.u16 	%rd2739, %rs3391;
	and.b64  	%rd2740, %rd2739, 255;
	add.s64 	%rd2741, %rd4, %rd2740;
	ld.local.u8 	%rs3419, [%rd2741];
	cvt.u64.u16 	%rd2742, %rs3394;
	and.b64  	%rd2743, %rd2742, 255;
	add.s64 	%rd2744, %rd4, %rd2743;
	ld.local.u8 	%rs3420, [%rd2744];
	cvt.u64.u16 	%rd2745, %rs3397;
	and.b64  	%rd2746, %rd2745, 255;
	add.s64 	%rd2747, %rd4, %rd2746;
	ld.local.u8 	%rs3421, [%rd2747];
	cvt.u64.u16 	%rd2748, %rs3400;
	and.b64  	%rd2749, %rd2748, 255;
	add.s64 	%rd2750, %rd4, %rd2749;
	ld.local.u8 	%rs3422, [%rd2750];
	cvt.u64.u16 	%rd2751, %rs3403;
	and.b64  	%rd2752, %rd2751, 255;
	add.s64 	%rd2753, %rd4, %rd2752;
	ld.local.u8 	%rs3423, [%rd2753];
	cvt.u64.u16 	%rd2754, %rs3406;
	and.b64  	%rd2755, %rd2754, 255;
	add.s64 	%rd2756, %rd4, %rd2755;
	ld.local.u8 	%rs3424, [%rd2756];
	cvt.u64.u16 	%rd2757, %rs3409;
	and.b64  	%rd2758, %rd2757, 255;
	add.s64 	%rd2759, %rd4, %rd2758;
	ld.local.u8 	%rs3425, [%rd2759];
	cvt.u64.u16 	%rd2760, %rs3410;
	and.b64  	%rd2761, %rd2760, 255;
	add.s64 	%rd2762, %rd5, %rd2761;
	ld.local.u8 	%rs3426, [%rd2762];
	cvt.u64.u16 	%rd2763, %rs3415;
	and.b64  	%rd2764, %rd2763, 255;
	add.s64 	%rd2765, %rd6, %rd2764;
	ld.local.u8 	%rs3427, [%rd2765];
	xor.b16  	%rs3428, %rs3427, %rs3426;
	add.s64 	%rd2766, %rd5, %rd2764;
	ld.local.u8 	%rs3429, [%rd2766];
	cvt.u64.u16 	%rd2767, %rs3420;
	and.b64  	%rd2768, %rd2767, 255;
	add.s64 	%rd2769, %rd6, %rd2768;
	ld.local.u8 	%rs3430, [%rd2769];
	xor.b16  	%rs3431, %rs3429, %rs3430;
	add.s64 	%rd2770, %rd5, %rd2768;
	ld.local.u8 	%rs3432, [%rd2770];
	cvt.u64.u16 	%rd2771, %rs3425;
	and.b64  	%rd2772, %rd2771, 255;
	add.s64 	%rd2773, %rd6, %rd2772;
	ld.local.u8 	%rs3433, [%rd2773];
	xor.b16  	%rs3434, %rs3432, %rs3433;
	add.s64 	%rd2774, %rd6, %rd2761;
	ld.local.u8 	%rs3435, [%rd2774];
	add.s64 	%rd2775, %rd5, %rd2772;
	ld.local.u8 	%rs3436, [%rd2775];
	xor.b16  	%rs3437, %rs3435, %rs3436;
	cvt.u64.u16 	%rd2776, %rs3414;
	and.b64  	%rd2777, %rd2776, 255;
	add.s64 	%rd2778, %rd5, %rd2777;
	ld.local.u8 	%rs3438, [%rd2778];
	cvt.u64.u16 	%rd2779, %rs3419;
	and.b64  	%rd2780, %rd2779, 255;
	add.s64 	%rd2781, %rd6, %rd2780;
	ld.local.u8 	%rs3439, [%rd2781];
	xor.b16  	%rs3440, %rs3439, %rs3438;
	add.s64 	%rd2782, %rd5, %rd2780;
	ld.local.u8 	%rs3441, [%rd2782];
	cvt.u64.u16 	%rd2783, %rs3424;
	and.b64  	%rd2784, %rd2783, 255;
	add.s64 	%rd2785, %rd6, %rd2784;
	ld.local.u8 	%rs3442, [%rd2785];
	xor.b16  	%rs3443, %rs3441, %rs3442;
	add.s64 	%rd2786, %rd5, %rd2784;
	ld.local.u8 	%rs3444, [%rd2786];
	cvt.u64.u16 	%rd2787, %rs3413;
	and.b64  	%rd2788, %rd2787, 255;
	add.s64 	%rd2789, %rd6, %rd2788;
	ld.local.u8 	%rs3445, [%rd2789];
	xor.b16  	%rs3446, %rs3444, %rs3445;
	add.s64 	%rd2790, %rd6, %rd2777;
	ld.local.u8 	%rs3447, [%rd2790];
	add.s64 	%rd2791, %rd5, %rd2788;
	ld.local.u8 	%rs3448, [%rd2791];
	xor.b16  	%rs3449, %rs3447, %rs3448;
	cvt.u64.u16 	%rd2792, %rs3418;
	and.b64  	%rd2793, %rd2792, 255;
	add.s64 	%rd2794, %rd5, %rd2793;
	ld.local.u8 	%rs3450, [%rd2794];
	cvt.u64.u16 	%rd2795, %rs3423;
	and.b64  	%rd2796, %rd2795, 255;
	add.s64 	%rd2797, %rd6, %rd2796;
	ld.local.u8 	%rs3451, [%rd2797];
	xor.b16  	%rs3452, %rs3451, %rs3450;
	add.s64 	%rd2798, %rd5, %rd2796;
	ld.local.u8 	%rs3453, [%rd2798];
	cvt.u64.u16 	%rd2799, %rs3412;
	and.b64  	%rd2800, %rd2799, 255;
	add.s64 	%rd2801, %rd6, %rd2800;
	ld.local.u8 	%rs3454, [%rd2801];
	xor.b16  	%rs3455, %rs3453, %rs3454;
	add.s64 	%rd2802, %rd5, %rd2800;
	ld.local.u8 	%rs3456, [%rd2802];
	cvt.u64.u16 	%rd2803, %rs3417;
	and.b64  	%rd2804, %rd2803, 255;
	add.s64 	%rd2805, %rd6, %rd2804;
	ld.local.u8 	%rs3457, [%rd2805];
	xor.b16  	%rs3458, %rs3456, %rs3457;
	add.s64 	%rd2806, %rd6, %rd2793;
	ld.local.u8 	%rs3459, [%rd2806];
	add.s64 	%rd2807, %rd5, %rd2804;
	ld.local.u8 	%rs3460, [%rd2807];
	xor.b16  	%rs3461, %rs3459, %rs3460;
	cvt.u64.u16 	%rd2808, %rs3422;
	and.b64  	%rd2809, %rd2808, 255;
	add.s64 	%rd2810, %rd5, %rd2809;
	ld.local.u8 	%rs3462, [%rd2810];
	cvt.u64.u16 	%rd2811, %rs3411;
	and.b64  	%rd2812, %rd2811, 255;
	add.s64 	%rd2813, %rd6, %rd2812;
	ld.local.u8 	%rs3463, [%rd2813];
	xor.b16  	%rs3464, %rs3463, %rs3462;
	add.s64 	%rd2814, %rd5, %rd2812;
	ld.local.u8 	%rs3465, [%rd2814];
	cvt.u64.u16 	%rd2815, %rs3416;
	and.b64  	%rd2816, %rd2815, 255;
	add.s64 	%rd2817, %rd6, %rd2816;
	ld.local.u8 	%rs3466, [%rd2817];
	xor.b16  	%rs3467, %rs3465, %rs3466;
	add.s64 	%rd2818, %rd5, %rd2816;
	ld.local.u8 	%rs3468, [%rd2818];
	cvt.u64.u16 	%rd2819, %rs3421;
	and.b64  	%rd2820, %rd2819, 255;
	add.s64 	%rd2821, %rd6, %rd2820;
	ld.local.u8 	%rs3469, [%rd2821];
	xor.b16  	%rs3470, %rs3468, %rs3469;
	add.s64 	%rd2822, %rd6, %rd2809;
	ld.local.u8 	%rs3471, [%rd2822];
	add.s64 	%rd2823, %rd5, %rd2820;
	ld.local.u8 	%rs3472, [%rd2823];
	xor.b16  	%rs3473, %rs3471, %rs3472;
	ld.local.v4.b32 	{%r919, %r920, %r921, %r922}, [%rd7+80];
	bfe.u32 	%r923, %r922, 24, 8;
	cvt.u16.u32 	%rs3474, %r923;
	bfe.u32 	%r924, %r922, 16, 8;
	cvt.u16.u32 	%rs3475, %r924;
	bfe.u32 	%r925, %r922, 8, 8;
	cvt.u16.u32 	%rs3476, %r925;
	bfe.u32 	%r926, %r922, 0, 8;
	cvt.u16.u32 	%rs3477, %r926;
	bfe.u32 	%r927, %r921, 24, 8;
	cvt.u16.u32 	%rs3478, %r927;
	bfe.u32 	%r928, %r921, 16, 8;
	cvt.u16.u32 	%rs3479, %r928;
	bfe.u32 	%r929, %r921, 8, 8;
	cvt.u16.u32 	%rs3480, %r929;
	bfe.u32 	%r930, %r921, 0, 8;
	cvt.u16.u32 	%rs3481, %r930;
	bfe.u32 	%r931, %r920, 24, 8;
	cvt.u16.u32 	%rs3482, %r931;
	bfe.u32 	%r932, %r920, 16, 8;
	cvt.u16.u32 	%rs3483, %r932;
	bfe.u32 	%r933, %r920, 8, 8;
	cvt.u16.u32 	%rs3484, %r933;
	bfe.u32 	%r934, %r920, 0, 8;
	cvt.u16.u32 	%rs3485, %r934;
	bfe.u32 	%r935, %r919, 24, 8;
	cvt.u16.u32 	%rs3486, %r935;
	bfe.u32 	%r936, %r919, 16, 8;
	cvt.u16.u32 	%rs3487, %r936;
	bfe.u32 	%r937, %r919, 8, 8;
	cvt.u16.u32 	%rs3488, %r937;
	bfe.u32 	%r938, %r919, 0, 8;
	cvt.u16.u32 	%rs3489, %r938;
	xor.b16  	%rs3490, %rs3428, %rs3489;
	xor.b16  	%rs3491, %rs3490, %rs3420;
	xor.b16  	%rs3492, %rs3491, %rs3425;
	xor.b16  	%rs3493, %rs3431, %rs3488;
	xor.b16  	%rs3494, %rs3493, %rs3410;
	xor.b16  	%rs3495, %rs3494, %rs3425;
	xor.b16  	%rs3496, %rs3434, %rs3487;
	xor.b16  	%rs3497, %rs3496, %rs3410;
	xor.b16  	%rs3498, %rs3497, %rs3415;
	xor.b16  	%rs3499, %rs3437, %rs3486;
	xor.b16  	%rs3500, %rs3499, %rs3415;
	xor.b16  	%rs3501, %rs3500, %rs3420;
	xor.b16  	%rs3502, %rs3440, %rs3485;
	xor.b16  	%rs3503, %rs3502, %rs3424;
	xor.b16  	%rs3504, %rs3503, %rs3413;
	xor.b16  	%rs3505, %rs3443, %rs3484;
	xor.b16  	%rs3506, %rs3505, %rs3414;
	xor.b16  	%rs3507, %rs3506, %rs3413;
	xor.b16  	%rs3508, %rs3446, %rs3483;
	xor.b16  	%rs3509, %rs3508, %rs3414;
	xor.b16  	%rs3510, %rs3509, %rs3419;
	xor.b16  	%rs3511, %rs3449, %rs3482;
	xor.b16  	%rs3512, %rs3511, %rs3419;
	xor.b16  	%rs3513, %rs3512, %rs3424;
	xor.b16  	%rs3514, %rs3452, %rs3481;
	xor.b16  	%rs3515, %rs3514, %rs3412;
	xor.b16  	%rs3516, %rs3515, %rs3417;
	xor.b16  	%rs3517, %rs3455, %rs3480;
	xor.b16  	%rs3518, %rs3517, %rs3418;
	xor.b16  	%rs3519, %rs3518, %rs3417;
	xor.b16  	%rs3520, %rs3458, %rs3479;
	xor.b16  	%rs3521, %rs3520, %rs3418;
	xor.b16  	%rs3522, %rs3521, %rs3423;
	xor.b16  	%rs3523, %rs3461, %rs3478;
	xor.b16  	%rs3524, %rs3523, %rs3423;
	xor.b16  	%rs3525, %rs3524, %rs3412;
	xor.b16  	%rs3526, %rs3464, %rs3477;
	xor.b16  	%rs3527, %rs3526, %rs3416;
	xor.b16  	%rs3528, %rs3527, %rs3421;
	xor.b16  	%rs3529, %rs3467, %rs3476;
	xor.b16  	%rs3530, %rs3529, %rs3422;
	xor.b16  	%rs3531, %rs3530, %rs3421;
	xor.b16  	%rs3532, %rs3470, %rs3475;
	xor.b16  	%rs3533, %rs3532, %rs3422;
	xor.b16  	%rs3534, %rs3533, %rs3411;
	xor.b16  	%rs3535, %rs3473, %rs3474;
	xor.b16  	%rs3536, %rs3535, %rs3411;
	xor.b16  	%rs3537, %rs3536, %rs3416;
	cvt.u64.u16 	%rd2824, %rs3492;
	and.b64  	%rd2825, %rd2824, 255;
	add.s64 	%rd2826, %rd4, %rd2825;
	ld.local.u8 	%rs3538, [%rd2826];
	cvt.u64.u16 	%rd2827, %rs3495;
	and.b64  	%rd2828, %rd2827, 255;
	add.s64 	%rd2829, %rd4, %rd2828;
	ld.local.u8 	%rs3539, [%rd2829];
	cvt.u64.u16 	%rd2830, %rs3498;
	and.b64  	%rd2831, %rd2830, 255;
	add.s64 	%rd2832, %rd4, %rd2831;
	ld.local.u8 	%rs3540, [%rd2832];
	cvt.u64.u16 	%rd2833, %rs3501;
	and.b64  	%rd2834, %rd2833, 255;
	add.s64 	%rd2835, %rd4, %rd2834;
	ld.local.u8 	%rs3541, [%rd2835];
	cvt.u64.u16 	%rd2836, %rs3504;
	and.b64  	%rd2837, %rd2836, 255;
	add.s64 	%rd2838, %rd4, %rd2837;
	ld.local.u8 	%rs3542, [%rd2838];
	cvt.u64.u16 	%rd2839, %rs3507;
	and.b64  	%rd2840, %rd2839, 255;
	add.s64 	%rd2841, %rd4, %rd2840;
	ld.local.u8 	%rs3543, [%rd2841];
	cvt.u64.u16 	%rd2842, %rs3510;
	and.b64  	%rd2843, %rd2842, 255;
	add.s64 	%rd2844, %rd4, %rd2843;
	ld.local.u8 	%rs3544, [%rd2844];
	cvt.u64.u16 	%rd2845, %rs3513;
	and.b64  	%rd2846, %rd2845, 255;
	add.s64 	%rd2847, %rd4, %rd2846;
	ld.local.u8 	%rs3545, [%rd2847];
	cvt.u64.u16 	%rd2848, %rs3516;
	and.b64  	%rd2849, %rd2848, 255;
	add.s64 	%rd2850, %rd4, %rd2849;
	ld.local.u8 	%rs3546, [%rd2850];
	cvt.u64.u16 	%rd2851, %rs3519;
	and.b64  	%rd2852, %rd2851, 255;
	add.s64 	%rd2853, %rd4, %rd2852;
	ld.local.u8 	%rs3547, [%rd2853];
	cvt.u64.u16 	%rd2854, %rs3522;
	and.b64  	%rd2855, %rd2854, 255;
	add.s64 	%rd2856, %rd4, %rd2855;
	ld.local.u8 	%rs3548, [%rd2856];
	cvt.u64.u16 	%rd2857, %rs3525;
	and.b64  	%rd2858, %rd2857, 255;
	add.s64 	%rd2859, %rd4, %rd2858;
	ld.local.u8 	%rs3549, [%rd2859];
	cvt.u64.u16 	%rd2860, %rs3528;
	and.b64  	%rd2861, %rd2860, 255;
	add.s64 	%rd2862, %rd4, %rd2861;
	ld.local.u8 	%rs3550, [%rd2862];
	cvt.u64.u16 	%rd2863, %rs3531;
	and.b64  	%rd2864, %rd2863, 255;
	add.s64 	%rd2865, %rd4, %rd2864;
	ld.local.u8 	%rs3551, [%rd2865];
	cvt.u64.u16 	%rd2866, %rs3534;
	and.b64  	%rd2867, %rd2866, 255;
	add.s64 	%rd2868, %rd4, %rd2867;
	ld.local.u8 	%rs3552, [%rd2868];
	cvt.u64.u16 	%rd2869, %rs3537;
	and.b64  	%rd2870, %rd2869, 255;
	add.s64 	%rd2871, %rd4, %rd2870;
	ld.local.u8 	%rs3553, [%rd2871];
	cvt.u64.u16 	%rd2872, %rs3538;
	and.b64  	%rd2873, %rd2872, 255;
	add.s64 	%rd2874, %rd5, %rd2873;
	ld.local.u8 	%rs3554, [%rd2874];
	cvt.u64.u16 	%rd2875, %rs3543;
	and.b64  	%rd2876, %rd2875, 255;
	add.s64 	%rd2877, %rd6, %rd2876;
	ld.local.u8 	%rs3555, [%rd2877];
	xor.b16  	%rs3556, %rs3555, %rs3554;
	add.s64 	%rd2878, %rd5, %rd2876;
	ld.local.u8 	%rs3557, [%rd2878];
	cvt.u64.u16 	%rd2879, %rs3548;
	and.b64  	%rd2880, %rd2879, 255;
	add.s64 	%rd2881, %rd6, %rd2880;
	ld.local.u8 	%rs3558, [%rd2881];
	xor.b16  	%rs3559, %rs3557, %rs3558;
	add.s64 	%rd2882, %rd5, %rd2880;
	ld.local.u8 	%rs3560, [%rd2882];
	cvt.u64.u16 	%rd2883, %rs3553;
	and.b64  	%rd2884, %rd2883, 255;
	add.s64 	%rd2885, %rd6, %rd2884;
	ld.local.u8 	%rs3561, [%rd2885];
	xor.b16  	%rs3562, %rs3560, %rs3561;
	add.s64 	%rd2886, %rd6, %rd2873;
	ld.local.u8 	%rs3563, [%rd2886];
	add.s64 	%rd2887, %rd5, %rd2884;
	ld.local.u8 	%rs3564, [%rd2887];
	xor.b16  	%rs3565, %rs3563, %rs3564;
	cvt.u64.u16 	%rd2888, %rs3542;
	and.b64  	%rd2889, %rd2888, 255;
	add.s64 	%rd2890, %rd5, %rd2889;
	ld.local.u8 	%rs3566, [%rd2890];
	cvt.u64.u16 	%rd2891, %rs3547;
	and.b64  	%rd2892, %rd2891, 255;
	add.s64 	%rd2893, %rd6, %rd2892;
	ld.local.u8 	%rs3567, [%rd2893];
	xor.b16  	%rs3568, %rs3567, %rs3566;
	add.s64 	%rd2894, %rd5, %rd2892;
	ld.local.u8 	%rs3569, [%rd2894];
	cvt.u64.u16 	%rd2895, %rs3552;
	and.b64  	%rd2896, %rd2895, 255;
	add.s64 	%rd2897, %rd6, %rd2896;
	ld.local.u8 	%rs3570, [%rd2897];
	xor.b16  	%rs3571, %rs3569, %rs3570;
	add.s64 	%rd2898, %rd5, %rd2896;
	ld.local.u8 	%rs3572, [%rd2898];
	cvt.u64.u16 	%rd2899, %rs3541;
	and.b64  	%rd2900, %rd2899, 255;
	add.s64 	%rd2901, %rd6, %rd2900;
	ld.local.u8 	%rs3573, [%rd2901];
	xor.b16  	%rs3574, %rs3572, %rs3573;
	add.s64 	%rd2902, %rd6, %rd2889;
	ld.local.u8 	%rs3575, [%rd2902];
	add.s64 	%rd2903, %rd5, %rd2900;
	ld.local.u8 	%rs3576, [%rd2903];
	xor.b16  	%rs3577, %rs3575, %rs3576;
	cvt.u64.u16 	%rd2904, %rs3546;
	and.b64  	%rd2905, %rd2904, 255;
	add.s64 	%rd2906, %rd5, %rd2905;
	ld.local.u8 	%rs3578, [%rd2906];
	cvt.u64.u16 	%rd2907, %rs3551;
	and.b64  	%rd2908, %rd2907, 255;
	add.s64 	%rd2909, %rd6, %rd2908;
	ld.local.u8 	%rs3579, [%rd2909];
	xor.b16  	%rs3580, %rs3579, %rs3578;
	add.s64 	%rd2910, %rd5, %rd2908;
	ld.local.u8 	%rs3581, [%rd2910];
	cvt.u64.u16 	%rd2911, %rs3540;
	and.b64  	%rd2912, %rd2911, 255;
	add.s64 	%rd2913, %rd6, %rd2912;
	ld.local.u8 	%rs3582, [%rd2913];
	xor.b16  	%rs3583, %rs3581, %rs3582;
	add.s64 	%rd2914, %rd5, %rd2912;
	ld.local.u8 	%rs3584, [%rd2914];
	cvt.u64.u16 	%rd2915, %rs3545;
	and.b64  	%rd2916, %rd2915, 255;
	add.s64 	%rd2917, %rd6, %rd2916;
	ld.local.u8 	%rs3585, [%rd2917];
	xor.b16  	%rs3586, %rs3584, %rs3585;
	add.s64 	%rd2918, %rd6, %rd2905;
	ld.local.u8 	%rs3587, [%rd2918];
	add.s64 	%rd2919, %rd5, %rd2916;
	ld.local.u8 	%rs3588, [%rd2919];
	xor.b16  	%rs3589, %rs3587, %rs3588;
	cvt.u64.u16 	%rd2920, %rs3550;
	and.b64  	%rd2921, %rd2920, 255;
	add.s64 	%rd2922, %rd5, %rd2921;
	ld.local.u8 	%rs3590, [%rd2922];
	cvt.u64.u16 	%rd2923, %rs3539;
	and.b64  	%rd2924, %rd2923, 255;
	add.s64 	%rd2925, %rd6, %rd2924;
	ld.local.u8 	%rs3591, [%rd2925];
	xor.b16  	%rs3592, %rs3591, %rs3590;
	add.s64 	%rd2926, %rd5, %rd2924;
	ld.local.u8 	%rs3593, [%rd2926];
	cvt.u64.u16 	%rd2927, %rs3544;
	and.b64  	%rd2928, %rd2927, 255;
	add.s64 	%rd2929, %rd6, %rd2928;
	ld.local.u8 	%rs3594, [%rd2929];
	xor.b16  	%rs3595, %rs3593, %rs3594;
	add.s64 	%rd2930, %rd5, %rd2928;
	ld.local.u8 	%rs3596, [%rd2930];
	cvt.u64.u16 	%rd2931, %rs3549;
	and.b64  	%rd2932, %rd2931, 255;
	add.s64 	%rd2933, %rd6, %rd2932;
	ld.local.u8 	%rs3597, [%rd2933];
	xor.b16  	%rs3598, %rs3596, %rs3597;
	add.s64 	%rd2934, %rd6, %rd2921;
	ld.local.u8 	%rs3599, [%rd2934];
	add.s64 	%rd2935, %rd5, %rd2932;
	ld.local.u8 	%rs3600, [%rd2935];
	xor.b16  	%rs3601, %rs3599, %rs3600;
	ld.local.v4.b32 	{%r939, %r940, %r941, %r942}, [%rd7+96];
	bfe.u32 	%r943, %r942, 24, 8;
	cvt.u16.u32 	%rs3602, %r943;
	bfe.u32 	%r944, %r942, 16, 8;
	cvt.u16.u32 	%rs3603, %r944;
	bfe.u32 	%r945, %r942, 8, 8;
	cvt.u16.u32 	%rs3604, %r945;
	bfe.u32 	%r946, %r942, 0, 8;
	cvt.u16.u32 	%rs3605, %r946;
	bfe.u32 	%r947, %r941, 24, 8;
	cvt.u16.u32 	%rs3606, %r947;
	bfe.u32 	%r948, %r941, 16, 8;
	cvt.u16.u32 	%rs3607, %r948;
	bfe.u32 	%r949, %r941, 8, 8;
	cvt.u16.u32 	%rs3608, %r949;
	bfe.u32 	%r950, %r941, 0, 8;
	cvt.u16.u32 	%rs3609, %r950;
	bfe.u32 	%r951, %r940, 24, 8;
	cvt.u16.u32 	%rs3610, %r951;
	bfe.u32 	%r952, %r940, 16, 8;
	cvt.u16.u32 	%rs3611, %r952;
	bfe.u32 	%r953, %r940, 8, 8;
	cvt.u16.u32 	%rs3612, %r953;
	bfe.u32 	%r954, %r940, 0, 8;
	cvt.u16.u32 	%rs3613, %r954;
	bfe.u32 	%r955, %r939, 24, 8;
	cvt.u16.u32 	%rs3614, %r955;
	bfe.u32 	%r956, %r939, 16, 8;
	cvt.u16.u32 	%rs3615, %r956;
	bfe.u32 	%r957, %r939, 8, 8;
	cvt.u16.u32 	%rs3616, %r957;
	bfe.u32 	%r958, %r939, 0, 8;
	cvt.u16.u32 	%rs3617, %r958;
	xor.b16  	%rs3618, %rs3556, %rs3617;
	xor.b16  	%rs3619, %rs3618, %rs3548;
	xor.b16  	%rs3620, %rs3619, %rs3553;
	xor.b16  	%rs3621, %rs3559, %rs3616;
	xor.b16  	%rs3622, %rs3621, %rs3538;
	xor.b16  	%rs3623, %rs3622, %rs3553;
	xor.b16  	%rs3624, %rs3562, %rs3615;
	xor.b16  	%rs3625, %rs3624, %rs3538;
	xor.b16  	%rs3626, %rs3625, %rs3543;
	xor.b16  	%rs3627, %rs3565, %rs3614;
	xor.b16  	%rs3628, %rs3627, %rs3543;
	xor.b16  	%rs3629, %rs3628, %rs3548;
	xor.b16  	%rs3630, %rs3568, %rs3613;
	xor.b16  	%rs3631, %rs3630, %rs3552;
	xor.b16  	%rs3632, %rs3631, %rs3541;
	xor.b16  	%rs3633, %rs3571, %rs3612;
	xor.b16  	%rs3634, %rs3633, %rs3542;
	xor.b16  	%rs3635, %rs3634, %rs3541;
	xor.b16  	%rs3636, %rs3574, %rs3611;
	xor.b16  	%rs3637, %rs3636, %rs3542;
	xor.b16  	%rs3638, %rs3637, %rs3547;
	xor.b16  	%rs3639, %rs3577, %rs3610;
	xor.b16  	%rs3640, %rs3639, %rs3547;
	xor.b16  	%rs3641, %rs3640, %rs3552;
	xor.b16  	%rs3642, %rs3580, %rs3609;
	xor.b16  	%rs3643, %rs3642, %rs3540;
	xor.b16  	%rs3644, %rs3643, %rs3545;
	xor.b16  	%rs3645, %rs3583, %rs3608;
	xor.b16  	%rs3646, %rs3645, %rs3546;
	xor.b16  	%rs3647, %rs3646, %rs3545;
	xor.b16  	%rs3648, %rs3586, %rs3607;
	xor.b16  	%rs3649, %rs3648, %rs3546;
	xor.b16  	%rs3650, %rs3649, %rs3551;
	xor.b16  	%rs3651, %rs3589, %rs3606;
	xor.b16  	%rs3652, %rs3651, %rs3551;
	xor.b16  	%rs3653, %rs3652, %rs3540;
	xor.b16  	%rs3654, %rs3592, %rs3605;
	xor.b16  	%rs3655, %rs3654, %rs3544;
	xor.b16  	%rs3656, %rs3655, %rs3549;
	xor.b16  	%rs3657, %rs3595, %rs3604;
	xor.b16  	%rs3658, %rs3657, %rs3550;
	xor.b16  	%rs3659, %rs3658, %rs3549;
	xor.b16  	%rs3660, %rs3598, %rs3603;
	xor.b16  	%rs3661, %rs3660, %rs3550;
	xor.b16  	%rs3662, %rs3661, %rs3539;
	xor.b16  	%rs3663, %rs3601, %rs3602;
	xor.b16  	%rs3664, %rs3663, %rs3539;
	xor.b16  	%rs3665, %rs3664, %rs3544;
	cvt.u64.u16 	%rd2936, %rs3620;
	and.b64  	%rd2937, %rd2936, 255;
	add.s64 	%rd2938, %rd4, %rd2937;
	ld.local.u8 	%rs3666, [%rd2938];
	cvt.u64.u16 	%rd2939, %rs3623;
	and.b64  	%rd2940, %rd2939, 255;
	add.s64 	%rd2941, %rd4, %rd2940;
	ld.local.u8 	%rs3667, [%rd2941];
	cvt.u64.u16 	%rd2942, %rs3626;
	and.b64  	%rd2943, %rd2942, 255;
	add.s64 	%rd2944, %rd4, %rd2943;
	ld.local.u8 	%rs3668, [%rd2944];
	cvt.u64.u16 	%rd2945, %rs3629;
	and.b64  	%rd2946, %rd2945, 255;
	add.s64 	%rd2947, %rd4, %rd2946;
	ld.local.u8 	%rs3669, [%rd2947];
	cvt.u64.u16 	%rd2948, %rs3632;
	and.b64  	%rd2949, %rd2948, 255;
	add.s64 	%rd2950, %rd4, %rd2949;
	ld.local.u8 	%rs3670, [%rd2950];
	cvt.u64.u16 	%rd2951, %rs3635;
	and.b64  	%rd2952, %rd2951, 255;
	add.s64 	%rd2953, %rd4, %rd2952;
	ld.local.u8 	%rs3671, [%rd2953];
	cvt.u64.u16 	%rd2954, %rs3638;
	and.b64  	%rd2955, %rd2954, 255;
	add.s64 	%rd2956, %rd4, %rd2955;
	ld.local.u8 	%rs3672, [%rd2956];
	cvt.u64.u16 	%rd2957, %rs3641;
	and.b64  	%rd2958, %rd2957, 255;
	add.s64 	%rd2959, %rd4, %rd2958;
	ld.local.u8 	%rs3673, [%rd2959];
	cvt.u64.u16 	%rd2960, %rs3644;
	and.b64  	%rd2961, %rd2960, 255;
	add.s64 	%rd2962, %rd4, %rd2961;
	ld.local.u8 	%rs3674, [%rd2962];
	cvt.u64.u16 	%rd2963, %rs3647;
	and.b64  	%rd2964, %rd2963, 255;
	add.s64 	%rd2965, %rd4, %rd2964;
	ld.local.u8 	%rs3675, [%rd2965];
	cvt.u64.u16 	%rd2966, %rs3650;
	and.b64  	%rd2967, %rd2966, 255;
	add.s64 	%rd2968, %rd4, %rd2967;
	ld.local.u8 	%rs3676, [%rd2968];
	cvt.u64.u16 	%rd2969, %rs3653;
	and.b64  	%rd2970, %rd2969, 255;
	add.s64 	%rd2971, %rd4, %rd2970;
	ld.local.u8 	%rs3677, [%rd2971];
	cvt.u64.u16 	%rd2972, %rs3656;
	and.b64  	%rd2973, %rd2972, 255;
	add.s64 	%rd2974, %rd4, %rd2973;
	ld.local.u8 	%rs3678, [%rd2974];
	cvt.u64.u16 	%rd2975, %rs3659;
	and.b64  	%rd2976, %rd2975, 255;
	add.s64 	%rd2977, %rd4, %rd2976;
	ld.local.u8 	%rs3679, [%rd2977];
	cvt.u64.u16 	%rd2978, %rs3662;
	and.b64  	%rd2979, %rd2978, 255;
	add.s64 	%rd2980, %rd4, %rd2979;
	ld.local.u8 	%rs3680, [%rd2980];
	cvt.u64.u16 	%rd2981, %rs3665;
	and.b64  	%rd2982, %rd2981, 255;
	add.s64 	%rd2983, %rd4, %rd2982;
	ld.local.u8 	%rs3681, [%rd2983];
	cvt.u64.u16 	%rd2984, %rs3666;
	and.b64  	%rd2985, %rd2984, 255;
	add.s64 	%rd2986, %rd5, %rd2985;
	ld.local.u8 	%rs3682, [%rd2986];
	cvt.u64.u16 	%rd2987, %rs3671;
	and.b64  	%rd2988, %rd2987, 255;
	add.s64 	%rd2989, %rd6, %rd2988;
	ld.local.u8 	%rs3683, [%rd2989];
	xor.b16  	%rs3684, %rs3683, %rs3682;
	add.s64 	%rd2990, %rd5, %rd2988;
	ld.local.u8 	%rs3685, [%rd2990];
	cvt.u64.u16 	%rd2991, %rs3676;
	and.b64  	%rd2992, %rd2991, 255;
	add.s64 	%rd2993, %rd6, %rd2992;
	ld.local.u8 	%rs3686, [%rd2993];
	xor.b16  	%rs3687, %rs3685, %rs3686;
	add.s64 	%rd2994, %rd5, %rd2992;
	ld.local.u8 	%rs3688, [%rd2994];
	cvt.u64.u16 	%rd2995, %rs3681;
	and.b64  	%rd2996, %rd2995, 255;
	add.s64 	%rd2997, %rd6, %rd2996;
	ld.local.u8 	%rs3689, [%rd2997];
	xor.b16  	%rs3690, %rs3688, %rs3689;
	add.s64 	%rd2998, %rd6, %rd2985;
	ld.local.u8 	%rs3691, [%rd2998];
	add.s64 	%rd2999, %rd5, %rd2996;
	ld.local.u8 	%rs3692, [%rd2999];
	xor.b16  	%rs3693, %rs3691, %rs3692;
	cvt.u64.u16 	%rd3000, %rs3670;
	and.b64  	%rd3001, %rd3000, 255;
	add.s64 	%rd3002, %rd5, %rd3001;
	ld.local.u8 	%rs3694, [%rd3002];
	cvt.u64.u16 	%rd3003, %rs3675;
	and.b64  	%rd3004, %rd3003, 255;
	add.s64 	%rd3005, %rd6, %rd3004;
	ld.local.u8 	%rs3695, [%rd3005];
	xor.b16  	%rs3696, %rs3695, %rs3694;
	add.s64 	%rd3006, %rd5, %rd3004;
	ld.local.u8 	%rs3697, [%rd3006];
	cvt.u64.u16 	%rd3007, %rs3680;
	and.b64  	%rd3008, %rd3007, 255;
	add.s64 	%rd3009, %rd6, %rd3008;
	ld.local.u8 	%rs3698, [%rd3009];
	xor.b16  	%rs3699, %rs3697, %rs3698;
	add.s64 	%rd3010, %rd5, %rd3008;
	ld.local.u8 	%rs3700, [%rd3010];
	cvt.u64.u16 	%rd3011, %rs3669;
	and.b64  	%rd3012, %rd3011, 255;
	add.s64 	%rd3013, %rd6, %rd3012;
	ld.local.u8 	%rs3701, [%rd3013];
	xor.b16  	%rs3702, %rs3700, %rs3701;
	add.s64 	%rd3014, %rd6, %rd3001;
	ld.local.u8 	%rs3703, [%rd3014];
	add.s64 	%rd3015, %rd5, %rd3012;
	ld.local.u8 	%rs3704, [%rd3015];
	xor.b16  	%rs3705, %rs3703, %rs3704;
	cvt.u64.u16 	%rd3016, %rs3674;
	and.b64  	%rd3017, %rd3016, 255;
	add.s64 	%rd3018, %rd5, %rd3017;
	ld.local.u8 	%rs3706, [%rd3018];
	cvt.u64.u16 	%rd3019, %rs3679;
	and.b64  	%rd3020, %rd3019, 255;
	add.s64 	%rd3021, %rd6, %rd3020;
	ld.local.u8 	%rs3707, [%rd3021];
	xor.b16  	%rs3708, %rs3707, %rs3706;
	add.s64 	%rd3022, %rd5, %rd3020;
	ld.local.u8 	%rs3709, [%rd3022];
	cvt.u64.u16 	%rd3023, %rs3668;
	and.b64  	%rd3024, %rd3023, 255;
	add.s64 	%rd3025, %rd6, %rd3024;
	ld.local.u8 	%rs3710, [%rd3025];
	xor.b16  	%rs3711, %rs3709, %rs3710;
	add.s64 	%rd3026, %rd5, %rd3024;
	ld.local.u8 	%rs3712, [%rd3026];
	cvt.u64.u16 	%rd3027, %rs3673;
	and.b64  	%rd3028, %rd3027, 255;
	add.s64 	%rd3029, %rd6, %rd3028;
	ld.local.u8 	%rs3713, [%rd3029];
	xor.b16  	%rs3714, %rs3712, %rs3713;
	add.s64 	%rd3030, %rd6, %rd3017;
	ld.local.u8 	%rs3715, [%rd3030];
	add.s64 	%rd3031, %rd5, %rd3028;
	ld.local.u8 	%rs3716, [%rd3031];
	xor.b16  	%rs3717, %rs3715, %rs3716;
	cvt.u64.u16 	%rd3032, %rs3678;
	and.b64  	%rd3033, %rd3032, 255;
	add.s64 	%rd3034, %rd5, %rd3033;
	ld.local.u8 	%rs3718, [%rd3034];
	cvt.u64.u16 	%rd3035, %rs3667;
	and.b64  	%rd3036, %rd3035, 255;
	add.s64 	%rd3037, %rd6, %rd3036;
	ld.local.u8 	%rs3719, [%rd3037];
	xor.b16  	%rs3720, %rs3719, %rs3718;
	add.s64 	%rd3038, %rd5, %rd3036;
	ld.local.u8 	%rs3721, [%rd3038];
	cvt.u64.u16 	%rd3039, %rs3672;
	and.b64  	%rd3040, %rd3039, 255;
	add.s64 	%rd3041, %rd6, %rd3040;
	ld.local.u8 	%rs3722, [%rd3041];
	xor.b16  	%rs3723, %rs3721, %rs3722;
	add.s64 	%rd3042, %rd5, %rd3040;
	ld.local.u8 	%rs3724, [%rd3042];
	cvt.u64.u16 	%rd3043, %rs3677;
	and.b64  	%rd3044, %rd3043, 255;
	add.s64 	%rd3045, %rd6, %rd3044;
	ld.local.u8 	%rs3725, [%rd3045];
	xor.b16  	%rs3726, %rs3724, %rs3725;
	add.s64 	%rd3046, %rd6, %rd3033;
	ld.local.u8 	%rs3727, [%rd3046];
	add.s64 	%rd3047, %rd5, %rd3044;
	ld.local.u8 	%rs3728, [%rd3047];
	xor.b16  	%rs3729, %rs3727, %rs3728;
	ld.local.v4.b32 	{%r959, %r960, %r961, %r962}, [%rd7+112];
	bfe.u32 	%r963, %r962, 24, 8;
	cvt.u16.u32 	%rs3730, %r963;
	bfe.u32 	%r964, %r962, 16, 8;
	cvt.u16.u32 	%rs3731, %r964;
	bfe.u32 	%r965, %r962, 8, 8;
	cvt.u16.u32 	%rs3732, %r965;
	bfe.u32 	%r966, %r962, 0, 8;
	cvt.u16.u32 	%rs3733, %r966;
	bfe.u32 	%r967, %r961, 24, 8;
	cvt.u16.u32 	%rs3734, %r967;
	bfe.u32 	%r968, %r961, 16, 8;
	cvt.u16.u32 	%rs3735, %r968;
	bfe.u32 	%r969, %r961, 8, 8;
	cvt.u16.u32 	%rs3736, %r969;
	bfe.u32 	%r970, %r961, 0, 8;
	cvt.u16.u32 	%rs3737, %r970;
	bfe.u32 	%r971, %r960, 24, 8;
	cvt.u16.u32 	%rs3738, %r971;
	bfe.u32 	%r972, %r960, 16, 8;
	cvt.u16.u32 	%rs3739, %r972;
	bfe.u32 	%r973, %r960, 8, 8;
	cvt.u16.u32 	%rs3740, %r973;
	bfe.u32 	%r974, %r960, 0, 8;
	cvt.u16.u32 	%rs3741, %r974;
	bfe.u32 	%r975, %r959, 24, 8;
	cvt.u16.u32 	%rs3742, %r975;
	bfe.u32 	%r976, %r959, 16, 8;
	cvt.u16.u32 	%rs3743, %r976;
	bfe.u32 	%r977, %r959, 8, 8;
	cvt.u16.u32 	%rs3744, %r977;
	bfe.u32 	%r978, %r959, 0, 8;
	cvt.u16.u32 	%rs3745, %r978;
	xor.b16  	%rs3746, %rs3684, %rs3745;
	xor.b16  	%rs3747, %rs3746, %rs3676;
	xor.b16  	%rs3748, %rs3747, %rs3681;
	xor.b16  	%rs3749, %rs3687, %rs3744;
	xor.b16  	%rs3750, %rs3749, %rs3666;
	xor.b16  	%rs3751, %rs3750, %rs3681;
	xor.b16  	%rs3752, %rs3690, %rs3743;
	xor.b16  	%rs3753, %rs3752, %rs3666;
	xor.b16  	%rs3754, %rs3753, %rs3671;
	xor.b16  	%rs3755, %rs3693, %rs3742;
	xor.b16  	%rs3756, %rs3755, %rs3671;
	xor.b16  	%rs3757, %rs3756, %rs3676;
	xor.b16  	%rs3758, %rs3696, %rs3741;
	xor.b16  	%rs3759, %rs3758, %rs3680;
	xor.b16  	%rs3760, %rs3759, %rs3669;
	xor.b16  	%rs3761, %rs3699, %rs3740;
	xor.b16  	%rs3762, %rs3761, %rs3670;
	xor.b16  	%rs3763, %rs3762, %rs3669;
	xor.b16  	%rs3764, %rs3702, %rs3739;
	xor.b16  	%rs3765, %rs3764, %rs3670;
	xor.b16  	%rs3766, %rs3765, %rs3675;
	xor.b16  	%rs3767, %rs3705, %rs3738;
	xor.b16  	%rs3768, %rs3767, %rs3675;
	xor.b16  	%rs3769, %rs3768, %rs3680;
	xor.b16  	%rs3770, %rs3708, %rs3737;
	xor.b16  	%rs3771, %rs3770, %rs3668;
	xor.b16  	%rs3772, %rs3771, %rs3673;
	xor.b16  	%rs3773, %rs3711, %rs3736;
	xor.b16  	%rs3774, %rs3773, %rs3674;
	xor.b16  	%rs3775, %rs3774, %rs3673;
	xor.b16  	%rs3776, %rs3714, %rs3735;
	xor.b16  	%rs3777, %rs3776, %rs3674;
	xor.b16  	%rs3778, %rs3777, %rs3679;
	xor.b16  	%rs3779, %rs3717, %rs3734;
	xor.b16  	%rs3780, %rs3779, %rs3679;
	xor.b16  	%rs3781, %rs3780, %rs3668;
	xor.b16  	%rs3782, %rs3720, %rs3733;
	xor.b16  	%rs3783, %rs3782, %rs3672;
	xor.b16  	%rs3784, %rs3783, %rs3677;
	xor.b16  	%rs3785, %rs3723, %rs3732;
	xor.b16  	%rs3786, %rs3785, %rs3678;
	xor.b16  	%rs3787, %rs3786, %rs3677;
	xor.b16  	%rs3788, %rs3726, %rs3731;
	xor.b16  	%rs3789, %rs3788, %rs3678;
	xor.b16  	%rs3790, %rs3789, %rs3667;
	xor.b16  	%rs3791, %rs3729, %rs3730;
	xor.b16  	%rs3792, %rs3791, %rs3667;
	xor.b16  	%rs3793, %rs3792, %rs3672;
	cvt.u64.u16 	%rd3048, %rs3748;
	and.b64  	%rd3049, %rd3048, 255;
	add.s64 	%rd3050, %rd4, %rd3049;
	ld.local.u8 	%rs3794, [%rd3050];
	cvt.u64.u16 	%rd3051, %rs3751;
	and.b64  	%rd3052, %rd3051, 255;
	add.s64 	%rd3053, %rd4, %rd3052;
	ld.local.u8 	%rs3795, [%rd3053];
	cvt.u64.u16 	%rd3054, %rs3754;
	and.b64  	%rd3055, %rd3054, 255;
	add.s64 	%rd3056, %rd4, %rd3055;
	ld.local.u8 	%rs3796, [%rd3056];
	cvt.u64.u16 	%rd3057, %rs3757;
	and.b64  	%rd3058, %rd3057, 255;
	add.s64 	%rd3059, %rd4, %rd3058;
	ld.local.u8 	%rs3797, [%rd3059];
	cvt.u64.u16 	%rd3060, %rs3760;
	and.b64  	%rd3061, %rd3060, 255;
	add.s64 	%rd3062, %rd4, %rd3061;
	ld.local.u8 	%rs3798, [%rd3062];
	cvt.u64.u16 	%rd3063, %rs3763;
	and.b64  	%rd3064, %rd3063, 255;
	add.s64 	%rd3065, %rd4, %rd3064;
	ld.local.u8 	%rs3799, [%rd3065];
	cvt.u64.u16 	%rd3066, %rs3766;
	and.b64  	%rd3067, %rd3066, 255;
	add.s64 	%rd3068, %rd4, %rd3067;
	ld.local.u8 	%rs3800, [%rd3068];
	cvt.u64.u16 	%rd3069, %rs3769;
	and.b64  	%rd3070, %rd3069, 255;
	add.s64 	%rd3071, %rd4, %rd3070;
	ld.local.u8 	%rs3801, [%rd3071];
	cvt.u64.u16 	%rd3072, %rs3772;
	and.b64  	%rd3073, %rd3072, 255;
	add.s64 	%rd3074, %rd4, %rd3073;
	ld.local.u8 	%rs3802, [%rd3074];
	cvt.u64.u16 	%rd3075, %rs3775;
	and.b64  	%rd3076, %rd3075, 255;
	add.s64 	%rd3077, %rd4, %rd3076;
	ld.local.u8 	%rs3803, [%rd3077];
	cvt.u64.u16 	%rd3078, %rs3778;
	and.b64  	%rd3079, %rd3078, 255;
	add.s64 	%rd3080, %rd4, %rd3079;
	ld.local.u8 	%rs3804, [%rd3080];
	cvt.u64.u16 	%rd3081, %rs3781;
	and.b64  	%rd3082, %rd3081, 255;
	add.s64 	%rd3083, %rd4, %rd3082;
	ld.local.u8 	%rs3805, [%rd3083];
	cvt.u64.u16 	%rd3084, %rs3784;
	and.b64  	%rd3085, %rd3084, 255;
	add.s64 	%rd3086, %rd4, %rd3085;
	ld.local.u8 	%rs3806, [%rd3086];
	cvt.u64.u16 	%rd3087, %rs3787;
	and.b64  	%rd3088, %rd3087, 255;
	add.s64 	%rd3089, %rd4, %rd3088;
	ld.local.u8 	%rs3807, [%rd3089];
	cvt.u64.u16 	%rd3090, %rs3790;
	and.b64  	%rd3091, %rd3090, 255;
	add.s64 	%rd3092, %rd4, %rd3091;
	ld.local.u8 	%rs3808, [%rd3092];
	cvt.u64.u16 	%rd3093, %rs3793;
	and.b64  	%rd3094, %rd3093, 255;
	add.s64 	%rd3095, %rd4, %rd3094;
	ld.local.u8 	%rs3809, [%rd3095];
	cvt.u64.u16 	%rd3096, %rs3794;
	and.b64  	%rd3097, %rd3096, 255;
	add.s64 	%rd3098, %rd5, %rd3097;
	ld.local.u8 	%rs3810, [%rd3098];
	cvt.u64.u16 	%rd3099, %rs3799;
	and.b64  	%rd3100, %rd3099, 255;
	add.s64 	%rd3101, %rd6, %rd3100;
	ld.local.u8 	%rs3811, [%rd3101];
	xor.b16  	%rs3812, %rs3811, %rs3810;
	add.s64 	%rd3102, %rd5, %rd3100;
	ld.local.u8 	%rs3813, [%rd3102];
	cvt.u64.u16 	%rd3103, %rs3804;
	and.b64  	%rd3104, %rd3103, 255;
	add.s64 	%rd3105, %rd6, %rd3104;
	ld.local.u8 	%rs3814, [%rd3105];
	xor.b16  	%rs3815, %rs3813, %rs3814;
	add.s64 	%rd3106, %rd5, %rd3104;
	ld.local.u8 	%rs3816, [%rd3106];
	cvt.u64.u16 	%rd3107, %rs3809;
	and.b64  	%rd3108, %rd3107, 255;
	add.s64 	%rd3109, %rd6, %rd3108;
	ld.local.u8 	%rs3817, [%rd3109];
	xor.b16  	%rs3818, %rs3816, %rs3817;
	add.s64 	%rd3110, %rd6, %rd3097;
	ld.local.u8 	%rs3819, [%rd3110];
	add.s64 	%rd3111, %rd5, %rd3108;
	ld.local.u8 	%rs3820, [%rd3111];
	xor.b16  	%rs3821, %rs3819, %rs3820;
	cvt.u64.u16 	%rd3112, %rs3798;
	and.b64  	%rd3113, %rd3112, 255;
	add.s64 	%rd3114, %rd5, %rd3113;
	ld.local.u8 	%rs3822, [%rd3114];
	cvt.u64.u16 	%rd3115, %rs3803;
	and.b64  	%rd3116, %rd3115, 255;
	add.s64 	%rd3117, %rd6, %rd3116;
	ld.local.u8 	%rs3823, [%rd3117];
	xor.b16  	%rs3824, %rs3823, %rs3822;
	add.s64 	%rd3118, %rd5, %rd3116;
	ld.local.u8 	%rs3825, [%rd3118];
	cvt.u64.u16 	%rd3119, %rs3808;
	and.b64  	%rd3120, %rd3119, 255;
	add.s64 	%rd3121, %rd6, %rd3120;
	ld.local.u8 	%rs3826, [%rd3121];
	xor.b16  	%rs3827, %rs3825, %rs3826;
	add.s64 	%rd3122, %rd5, %rd3120;
	ld.local.u8 	%rs3828, [%rd3122];
	cvt.u64.u16 	%rd3123, %rs3797;
	and.b64  	%rd3124, %rd3123, 255;
	add.s64 	%rd3125, %rd6, %rd3124;
	ld.local.u8 	%rs3829, [%rd3125];
	xor.b16  	%rs3830, %rs3828, %rs3829;
	add.s64 	%rd3126, %rd6, %rd3113;
	ld.local.u8 	%rs3831, [%rd3126];
	add.s64 	%rd3127, %rd5, %rd3124;
	ld.local.u8 	%rs3832, [%rd3127];
	xor.b16  	%rs3833, %rs3831, %rs3832;
	cvt.u64.u16 	%rd3128, %rs3802;
	and.b64  	%rd3129, %rd3128, 255;
	add.s64 	%rd3130, %rd5, %rd3129;
	ld.local.u8 	%rs3834, [%rd3130];
	cvt.u64.u16 	%rd3131, %rs3807;
	and.b64  	%rd3132, %rd3131, 255;
	add.s64 	%rd3133, %rd6, %rd3132;
	ld.local.u8 	%rs3835, [%rd3133];
	xor.b16  	%rs3836, %rs3835, %rs3834;
	add.s64 	%rd3134, %rd5, %rd3132;
	ld.local.u8 	%rs3837, [%rd3134];
	cvt.u64.u16 	%rd3135, %rs3796;
	and.b64  	%rd3136, %rd3135, 255;
	add.s64 	%rd3137, %rd6, %rd3136;
	ld.local.u8 	%rs3838, [%rd3137];
	xor.b16  	%rs3839, %rs3837, %rs3838;
	add.s64 	%rd3138, %rd5, %rd3136;
	ld.local.u8 	%rs3840, [%rd3138];
	cvt.u64.u16 	%rd3139, %rs3801;
	and.b64  	%rd3140, %rd3139, 255;
	add.s64 	%rd3141, %rd6, %rd3140;
	ld.local.u8 	%rs3841, [%rd3141];
	xor.b16  	%rs3842, %rs3840, %rs3841;
	add.s64 	%rd3142, %rd6, %rd3129;
	ld.local.u8 	%rs3843, [%rd3142];
	add.s64 	%rd3143, %rd5, %rd3140;
	ld.local.u8 	%rs3844, [%rd3143];
	xor.b16  	%rs3845, %rs3843, %rs3844;
	cvt.u64.u16 	%rd3144, %rs3806;
	and.b64  	%rd3145, %rd3144, 255;
	add.s64 	%rd3146, %rd5, %rd3145;
	ld.local.u8 	%rs3846, [%rd3146];
	cvt.u64.u16 	%rd3147, %rs3795;
	and.b64  	%rd3148, %rd3147, 255;
	add.s64 	%rd3149, %rd6, %rd3148;
	ld.local.u8 	%rs3847, [%rd3149];
	xor.b16  	%rs3848, %rs3847, %rs3846;
	add.s64 	%rd3150, %rd5, %rd3148;
	ld.local.u8 	%rs3849, [%rd3150];
	cvt.u64.u16 	%rd3151, %rs3800;
	and.b64  	%rd3152, %rd3151, 255;
	add.s64 	%rd3153, %rd6, %rd3152;
	ld.local.u8 	%rs3850, [%rd3153];
	xor.b16  	%rs3851, %rs3849, %rs3850;
	add.s64 	%rd3154, %rd5, %rd3152;
	ld.local.u8 	%rs3852, [%rd3154];
	cvt.u64.u16 	%rd3155, %rs3805;
	and.b64  	%rd3156, %rd3155, 255;
	add.s64 	%rd3157, %rd6, %rd3156;
	ld.local.u8 	%rs3853, [%rd3157];
	xor.b16  	%rs3854, %rs3852, %rs3853;
	add.s64 	%rd3158, %rd6, %rd3145;
	ld.local.u8 	%rs3855, [%rd3158];
	add.s64 	%rd3159, %rd5, %rd3156;
	ld.local.u8 	%rs3856, [%rd3159];
	xor.b16  	%rs3857, %rs3855, %rs3856;
	ld.local.v4.b32 	{%r979, %r980, %r981, %r982}, [%rd7+128];
	bfe.u32 	%r983, %r982, 24, 8;
	cvt.u16.u32 	%rs3858, %r983;
	bfe.u32 	%r984, %r982, 16, 8;
	cvt.u16.u32 	%rs3859, %r984;
	bfe.u32 	%r985, %r982, 8, 8;
	cvt.u16.u32 	%rs3860, %r985;
	bfe.u32 	%r986, %r982, 0, 8;
	cvt.u16.u32 	%rs3861, %r986;
	bfe.u32 	%r987, %r981, 24, 8;
	cvt.u16.u32 	%rs3862, %r987;
	bfe.u32 	%r988, %r981, 16, 8;
	cvt.u16.u32 	%rs3863, %r988;
	bfe.u32 	%r989, %r981, 8, 8;
	cvt.u16.u32 	%rs3864, %r989;
	bfe.u32 	%r990, %r981, 0, 8;
	cvt.u16.u32 	%rs3865, %r990;
	bfe.u32 	%r991, %r980, 24, 8;
	cvt.u16.u32 	%rs3866, %r991;
	bfe.u32 	%r992, %r980, 16, 8;
	cvt.u16.u32 	%rs3867, %r992;
	bfe.u32 	%r993, %r980, 8, 8;
	cvt.u16.u32 	%rs3868, %r993;
	bfe.u32 	%r994, %r980, 0, 8;
	cvt.u16.u32 	%rs3869, %r994;
	bfe.u32 	%r995, %r979, 24, 8;
	cvt.u16.u32 	%rs3870, %r995;
	bfe.u32 	%r996, %r979, 16, 8;
	cvt.u16.u32 	%rs3871, %r996;
	bfe.u32 	%r997, %r979, 8, 8;
	cvt.u16.u32 	%rs3872, %r997;
	bfe.u32 	%r998, %r979, 0, 8;
	cvt.u16.u32 	%rs3873, %r998;
	xor.b16  	%rs3874, %rs3812, %rs3873;
	xor.b16  	%rs3875, %rs3874, %rs3804;
	xor.b16  	%rs3876, %rs3875, %rs3809;
	xor.b16  	%rs3877, %rs3815, %rs3872;
	xor.b16  	%rs3878, %rs3877, %rs3794;
	xor.b16  	%rs3879, %rs3878, %rs3809;
	xor.b16  	%rs3880, %rs3818, %rs3871;
	xor.b16  	%rs3881, %rs3880, %rs3794;
	xor.b16  	%rs3882, %rs3881, %rs3799;
	xor.b16  	%rs3883, %rs3821, %rs3870;
	xor.b16  	%rs3884, %rs3883, %rs3799;
	xor.b16  	%rs3885, %rs3884, %rs3804;
	xor.b16  	%rs3886, %rs3824, %rs3869;
	xor.b16  	%rs3887, %rs3886, %rs3808;
	xor.b16  	%rs3888, %rs3887, %rs3797;
	xor.b16  	%rs3889, %rs3827, %rs3868;
	xor.b16  	%rs3890, %rs3889, %rs3798;
	xor.b16  	%rs3891, %rs3890, %rs3797;
	xor.b16  	%rs3892, %rs3830, %rs3867;
	xor.b16  	%rs3893, %rs3892, %rs3798;
	xor.b16  	%rs3894, %rs3893, %rs3803;
	xor.b16  	%rs3895, %rs3833, %rs3866;
	xor.b16  	%rs3896, %rs3895, %rs3803;
	xor.b16  	%rs3897, %rs3896, %rs3808;
	xor.b16  	%rs3898, %rs3836, %rs3865;
	xor.b16  	%rs3899, %rs3898, %rs3796;
	xor.b16  	%rs3900, %rs3899, %rs3801;
	xor.b16  	%rs3901, %rs3839, %rs3864;
	xor.b16  	%rs3902, %rs3901, %rs3802;
	xor.b16  	%rs3903, %rs3902, %rs3801;
	xor.b16  	%rs3904, %rs3842, %rs3863;
	xor.b16  	%rs3905, %rs3904, %rs3802;
	xor.b16  	%rs3906, %rs3905, %rs3807;
	xor.b16  	%rs3907, %rs3845, %rs3862;
	xor.b16  	%rs3908, %rs3907, %rs3807;
	xor.b16  	%rs3909, %rs3908, %rs3796;
	xor.b16  	%rs3910, %rs3848, %rs3861;
	xor.b16  	%rs3911, %rs3910, %rs3800;
	xor.b16  	%rs3912, %rs3911, %rs3805;
	xor.b16  	%rs3913, %rs3851, %rs3860;
	xor.b16  	%rs3914, %rs3913, %rs3806;
	xor.b16  	%rs3915, %rs3914, %rs3805;
	xor.b16  	%rs3916, %rs3854, %rs3859;
	xor.b16  	%rs3917, %rs3916, %rs3806;
	xor.b16  	%rs3918, %rs3917, %rs3795;
	xor.b16  	%rs3919, %rs3857, %rs3858;
	xor.b16  	%rs3920, %rs3919, %rs3795;
	xor.b16  	%rs3921, %rs3920, %rs3800;
	cvt.u64.u16 	%rd3160, %rs3876;
	and.b64  	%rd3161, %rd3160, 255;
	add.s64 	%rd3162, %rd4, %rd3161;
	ld.local.u8 	%rs3922, [%rd3162];
	cvt.u64.u16 	%rd3163, %rs3879;
	and.b64  	%rd3164, %rd3163, 255;
	add.s64 	%rd3165, %rd4, %rd3164;
	ld.local.u8 	%rs3923, [%rd3165];
	cvt.u64.u16 	%rd3166, %rs3882;
	and.b64  	%rd3167, %rd3166, 255;
	add.s64 	%rd3168, %rd4, %rd3167;
	ld.local.u8 	%rs3924, [%rd3168];
	cvt.u64.u16 	%rd3169, %rs3885;
	and.b64  	%rd3170, %rd3169, 255;
	add.s64 	%rd3171, %rd4, %rd3170;
	ld.local.u8 	%rs3925, [%rd3171];
	cvt.u64.u16 	%rd3172, %rs3888;
	and.b64  	%rd3173, %rd3172, 255;
	add.s64 	%rd3174, %rd4, %rd3173;
	ld.local.u8 	%rs3926, [%rd3174];
	cvt.u64.u16 	%rd3175, %rs3891;
	and.b64  	%rd3176, %rd3175, 255;
	add.s64 	%rd3177, %rd4, %rd3176;
	ld.local.u8 	%rs3927, [%rd3177];
	cvt.u64.u16 	%rd3178, %rs3894;
	and.b64  	%rd3179, %rd3178, 255;
	add.s64 	%rd3180, %rd4, %rd3179;
	ld.local.u8 	%rs3928, [%rd3180];
	cvt.u64.u16 	%rd3181, %rs3897;
	and.b64  	%rd3182, %rd3181, 255;
	add.s64 	%rd3183, %rd4, %rd3182;
	ld.local.u8 	%rs3929, [%rd3183];
	cvt.u64.u16 	%rd3184, %rs3900;
	and.b64  	%rd3185, %rd3184, 255;
	add.s64 	%rd3186, %rd4, %rd3185;
	ld.local.u8 	%rs3930, [%rd3186];
	cvt.u64.u16 	%rd3187, %rs3903;
	and.b64  	%rd3188, %rd3187, 255;
	add.s64 	%rd3189, %rd4, %rd3188;
	ld.local.u8 	%rs3931, [%rd3189];
	cvt.u64.u16 	%rd3190, %rs3906;
	and.b64  	%rd3191, %rd3190, 255;
	add.s64 	%rd3192, %rd4, %rd3191;
	ld.local.u8 	%rs3932, [%rd3192];
	cvt.u64.u16 	%rd3193, %rs3909;
	and.b64  	%rd3194, %rd3193, 255;
	add.s64 	%rd3195, %rd4, %rd3194;
	ld.local.u8 	%rs3933, [%rd3195];
	cvt.u64.u16 	%rd3196, %rs3912;
	and.b64  	%rd3197, %rd3196, 255;
	add.s64 	%rd3198, %rd4, %rd3197;
	ld.local.u8 	%rs3934, [%rd3198];
	cvt.u64.u16 	%rd3199, %rs3915;
	and.b64  	%rd3200, %rd3199, 255;
	add.s64 	%rd3201, %rd4, %rd3200;
	ld.local.u8 	%rs3935, [%rd3201];
	cvt.u64.u16 	%rd3202, %rs3918;
	and.b64  	%rd3203, %rd3202, 255;
	add.s64 	%rd3204, %rd4, %rd3203;
	ld.local.u8 	%rs3936, [%rd3204];
	cvt.u64.u16 	%rd3205, %rs3921;
	and.b64  	%rd3206, %rd3205, 255;
	add.s64 	%rd3207, %rd4, %rd3206;
	ld.local.u8 	%rs3937, [%rd3207];
	cvt.u64.u16 	%rd3208, %rs3922;
	and.b64  	%rd3209, %rd3208, 255;
	add.s64 	%rd3210, %rd5, %rd3209;
	ld.local.u8 	%rs3938, [%rd3210];
	cvt.u64.u16 	%rd3211, %rs3927;
	and.b64  	%rd3212, %rd3211, 255;
	add.s64 	%rd3213, %rd6, %rd3212;
	ld.local.u8 	%rs3939, [%rd3213];
	xor.b16  	%rs3940, %rs3939, %rs3938;
	add.s64 	%rd3214, %rd5, %rd3212;
	ld.local.u8 	%rs3941, [%rd3214];
	cvt.u64.u16 	%rd3215, %rs3932;
	and.b64  	%rd3216, %rd3215, 255;
	add.s64 	%rd3217, %rd6, %rd3216;
	ld.local.u8 	%rs3942, [%rd3217];
	xor.b16  	%rs3943, %rs3941, %rs3942;
	add.s64 	%rd3218, %rd5, %rd3216;
	ld.local.u8 	%rs3944, [%rd3218];
	cvt.u64.u16 	%rd3219, %rs3937;
	and.b64  	%rd3220, %rd3219, 255;
	add.s64 	%rd3221, %rd6, %rd3220;
	ld.local.u8 	%rs3945, [%rd3221];
	xor.b16  	%rs3946, %rs3944, %rs3945;
	add.s64 	%rd3222, %rd6, %rd3209;
	ld.local.u8 	%rs3947, [%rd3222];
	add.s64 	%rd3223, %rd5, %rd3220;
	ld.local.u8 	%rs3948, [%rd3223];
	xor.b16  	%rs3949, %rs3947, %rs3948;
	cvt.u64.u16 	%rd3224, %rs3926;
	and.b64  	%rd3225, %rd3224, 255;
	add.s64 	%rd3226, %rd5, %rd3225;
	ld.local.u8 	%rs3950, [%rd3226];
	cvt.u64.u16 	%rd3227, %rs3931;
	and.b64  	%rd3228, %rd3227, 255;
	add.s64 	%rd3229, %rd6, %rd3228;
	ld.local.u8 	%rs3951, [%rd3229];
	xor.b16  	%rs3952, %rs3951, %rs3950;
	add.s64 	%rd3230, %rd5, %rd3228;
	ld.local.u8 	%rs3953, [%rd3230];
	cvt.u64.u16 	%rd3231, %rs3936;
	and.b64  	%rd3232, %rd3231, 255;
	add.s64 	%rd3233, %rd6, %rd3232;
	ld.local.u8 	%rs3954, [%rd3233];
	xor.b16  	%rs3955, %rs3953, %rs3954;
	add.s64 	%rd3234, %rd5, %rd3232;
	ld.local.u8 	%rs3956, [%rd3234];
	cvt.u64.u16 	%rd3235, %rs3925;
	and.b64  	%rd3236, %rd3235, 255;
	add.s64 	%rd3237, %rd6, %rd3236;
	ld.local.u8 	%rs3957, [%rd3237];
	xor.b16  	%rs3958, %rs3956, %rs3957;
	add.s64 	%rd3238, %rd6, %rd3225;
	ld.local.u8 	%rs3959, [%rd3238];
	add.s64 	%rd3239, %rd5, %rd3236;
	ld.local.u8 	%rs3960, [%rd3239];
	xor.b16  	%rs3961, %rs3959, %rs3960;
	cvt.u64.u16 	%rd3240, %rs3930;
	and.b64  	%rd3241, %rd3240, 255;
	add.s64 	%rd3242, %rd5, %rd3241;
	ld.local.u8 	%rs3962, [%rd3242];
	cvt.u64.u16 	%rd3243, %rs3935;
	and.b64  	%rd3244, %rd3243, 255;
	add.s64 	%rd3245, %rd6, %rd3244;
	ld.local.u8 	%rs3963, [%rd3245];
	xor.b16  	%rs3964, %rs3963, %rs3962;
	add.s64 	%rd3246, %rd5, %rd3244;
	ld.local.u8 	%rs3965, [%rd3246];
	cvt.u64.u16 	%rd3247, %rs3924;
	and.b64  	%rd3248, %rd3247, 255;
	add.s64 	%rd3249, %rd6, %rd3248;
	ld.local.u8 	%rs3966, [%rd3249];
	xor.b16  	%rs3967, %rs3965, %rs3966;
	add.s64 	%rd3250, %rd5, %rd3248;
	ld.local.u8 	%rs3968, [%rd3250];
	cvt.u64.u16 	%rd3251, %rs3929;
	and.b64  	%rd3252, %rd3251, 255;
	add.s64 	%rd3253, %rd6, %rd3252;
	ld.local.u8 	%rs3969, [%rd3253];
	xor.b16  	%rs3970, %rs3968, %rs3969;
	add.s64 	%rd3254, %rd6, %rd3241;
	ld.local.u8 	%rs3971, [%rd3254];
	add.s64 	%rd3255, %rd5, %rd3252;
	ld.local.u8 	%rs3972, [%rd3255];
	xor.b16  	%rs3973, %rs3971, %rs3972;
	cvt.u64.u16 	%rd3256, %rs3934;
	and.b64  	%rd3257, %rd3256, 255;
	add.s64 	%rd3258, %rd5, %rd3257;
	ld.local.u8 	%rs3974, [%rd3258];
	cvt.u64.u16 	%rd3259, %rs3923;
	and.b64  	%rd3260, %rd3259, 255;
	add.s64 	%rd3261, %rd6, %rd3260;
	ld.local.u8 	%rs3975, [%rd3261];
	xor.b16  	%rs3976, %rs3975, %rs3974;
	add.s64 	%rd3262, %rd5, %rd3260;
	ld.local.u8 	%rs3977, [%rd3262];
	cvt.u64.u16 	%rd3263, %rs3928;
	and.b64  	%rd3264, %rd3263, 255;
	add.s64 	%rd3265, %rd6, %rd3264;
	ld.local.u8 	%rs3978, [%rd3265];
	xor.b16  	%rs3979, %rs3977, %rs3978;
	add.s64 	%rd3266, %rd5, %rd3264;
	ld.local.u8 	%rs3980, [%rd3266];
	cvt.u64.u16 	%rd3267, %rs3933;
	and.b64  	%rd3268, %rd3267, 255;
	add.s64 	%rd3269, %rd6, %rd3268;
	ld.local.u8 	%rs3981, [%rd3269];
	xor.b16  	%rs3982, %rs3980, %rs3981;
	add.s64 	%rd3270, %rd6, %rd3257;
	ld.local.u8 	%rs3983, [%rd3270];
	add.s64 	%rd3271, %rd5, %rd3268;
	ld.local.u8 	%rs3984, [%rd3271];
	xor.b16  	%rs3985, %rs3983, %rs3984;
	ld.local.v4.b32 	{%r999, %r1000, %r1001, %r1002}, [%rd7+144];
	bfe.u32 	%r1003, %r1002, 24, 8;
	cvt.u16.u32 	%rs3986, %r1003;
	bfe.u32 	%r1004, %r1002, 16, 8;
	cvt.u16.u32 	%rs3987, %r1004;
	bfe.u32 	%r1005, %r1002, 8, 8;
	cvt.u16.u32 	%rs3988, %r1005;
	bfe.u32 	%r1006, %r1002, 0, 8;
	cvt.u16.u32 	%rs3989, %r1006;
	bfe.u32 	%r1007, %r1001, 24, 8;
	cvt.u16.u32 	%rs3990, %r1007;
	bfe.u32 	%r1008, %r1001, 16, 8;
	cvt.u16.u32 	%rs3991, %r1008;
	bfe.u32 	%r1009, %r1001, 8, 8;
	cvt.u16.u32 	%rs3992, %r1009;
	bfe.u32 	%r1010, %r1001, 0, 8;
	cvt.u16.u32 	%rs3993, %r1010;
	bfe.u32 	%r1011, %r1000, 24, 8;
	cvt.u16.u32 	%rs3994, %r1011;
	bfe.u32 	%r1012, %r1000, 16, 8;
	cvt.u16.u32 	%rs3995, %r1012;
	bfe.u32 	%r1013, %r1000, 8, 8;
	cvt.u16.u32 	%rs3996, %r1013;
	bfe.u32 	%r1014, %r1000, 0, 8;
	cvt.u16.u32 	%rs3997, %r1014;
	bfe.u32 	%r1015, %r999, 24, 8;
	cvt.u16.u32 	%rs3998, %r1015;
	bfe.u32 	%r1016, %r999, 16, 8;
	cvt.u16.u32 	%rs3999, %r1016;
	bfe.u32 	%r1017, %r999, 8, 8;
	cvt.u16.u32 	%rs4000, %r1017;
	bfe.u32 	%r1018, %r999, 0, 8;
	cvt.u16.u32 	%rs4001, %r1018;
	xor.b16  	%rs4002, %rs3940, %rs4001;
	xor.b16  	%rs4003, %rs4002, %rs3932;
	xor.b16  	%rs4004, %rs4003, %rs3937;
	xor.b16  	%rs4005, %rs3943, %rs4000;
	xor.b16  	%rs4006, %rs4005, %rs3922;
	xor.b16  	%rs4007, %rs4006, %rs3937;
	xor.b16  	%rs4008, %rs3946, %rs3999;
	xor.b16  	%rs4009, %rs4008, %rs3922;
	xor.b16  	%rs4010, %rs4009, %rs3927;
	xor.b16  	%rs4011, %rs3949, %rs3998;
	xor.b16  	%rs4012, %rs4011, %rs3927;
	xor.b16  	%rs4013, %rs4012, %rs3932;
	xor.b16  	%rs4014, %rs3952, %rs3997;
	xor.b16  	%rs4015, %rs4014, %rs3936;
	xor.b16  	%rs4016, %rs4015, %rs3925;
	xor.b16  	%rs4017, %rs3955, %rs3996;
	xor.b16  	%rs4018, %rs4017, %rs3926;
	xor.b16  	%rs4019, %rs4018, %rs3925;
	xor.b16  	%rs4020, %rs3958, %rs3995;
	xor.b16  	%rs4021, %rs4020, %rs3926;
	xor.b16  	%rs4022, %rs4021, %rs3931;
	xor.b16  	%rs4023, %rs3961, %rs3994;
	xor.b16  	%rs4024, %rs4023, %rs3931;
	xor.b16  	%rs4025, %rs4024, %rs3936;
	xor.b16  	%rs4026, %rs3964, %rs3993;
	xor.b16  	%rs4027, %rs4026, %rs3924;
	xor.b16  	%rs4028, %rs4027, %rs3929;
	xor.b16  	%rs4029, %rs3967, %rs3992;
	xor.b16  	%rs4030, %rs4029, %rs3930;
	xor.b16  	%rs4031, %rs4030, %rs3929;
	xor.b16  	%rs4032, %rs3970, %rs3991;
	xor.b16  	%rs4033, %rs4032, %rs3930;
	xor.b16  	%rs4034, %rs4033, %rs3935;
	xor.b16  	%rs4035, %rs3973, %rs3990;
	xor.b16  	%rs4036, %rs4035, %rs3935;
	xor.b16  	%rs4037, %rs4036, %rs3924;
	xor.b16  	%rs4038, %rs3976, %rs3989;
	xor.b16  	%rs4039, %rs4038, %rs3928;
	xor.b16  	%rs4040, %rs4039, %rs3933;
	xor.b16  	%rs4041, %rs3979, %rs3988;
	xor.b16  	%rs4042, %rs4041, %rs3934;
	xor.b16  	%rs4043, %rs4042, %rs3933;
	xor.b16  	%rs4044, %rs3982, %rs3987;
	xor.b16  	%rs4045, %rs4044, %rs3934;
	xor.b16  	%rs4046, %rs4045, %rs3923;
	xor.b16  	%rs4047, %rs3985, %rs3986;
	xor.b16  	%rs4048, %rs4047, %rs3923;
	xor.b16  	%rs4049, %rs4048, %rs3928;
	cvt.u64.u16 	%rd3272, %rs4004;
	and.b64  	%rd3273, %rd3272, 255;
	add.s64 	%rd3274, %rd4, %rd3273;
	ld.local.u8 	%rs4050, [%rd3274];
	cvt.u64.u16 	%rd3275, %rs4007;
	and.b64  	%rd3276, %rd3275, 255;
	add.s64 	%rd3277, %rd4, %rd3276;
	ld.local.u8 	%rs4051, [%rd3277];
	cvt.u64.u16 	%rd3278, %rs4010;
	and.b64  	%rd3279, %rd3278, 255;
	add.s64 	%rd3280, %rd4, %rd3279;
	ld.local.u8 	%rs4052, [%rd3280];
	cvt.u64.u16 	%rd3281, %rs4013;
	and.b64  	%rd3282, %rd3281, 255;
	add.s64 	%rd3283, %rd4, %rd3282;
	ld.local.u8 	%rs4053, [%rd3283];
	cvt.u64.u16 	%rd3284, %rs4016;
	and.b64  	%rd3285, %rd3284, 255;
	add.s64 	%rd3286, %rd4, %rd3285;
	ld.local.u8 	%rs4054, [%rd3286];
	cvt.u64.u16 	%rd3287, %rs4019;
	and.b64  	%rd3288, %rd3287, 255;
	add.s64 	%rd3289, %rd4, %rd3288;
	ld.local.u8 	%rs4055, [%rd3289];
	cvt.u64.u16 	%rd3290, %rs4022;
	and.b64  	%rd3291, %rd3290, 255;
	add.s64 	%rd3292, %rd4, %rd3291;
	ld.local.u8 	%rs4056, [%rd3292];
	cvt.u64.u16 	%rd3293, %rs4025;
	and.b64  	%rd3294, %rd3293, 255;
	add.s64 	%rd3295, %rd4, %rd3294;
	ld.local.u8 	%rs4057, [%rd3295];
	cvt.u64.u16 	%rd3296, %rs4028;
	and.b64  	%rd3297, %rd3296, 255;
	add.s64 	%rd3298, %rd4, %rd3297;
	ld.local.u8 	%rs4058, [%rd3298];
	cvt.u64.u16 	%rd3299, %rs4031;
	and.b64  	%rd3300, %rd3299, 255;
	add.s64 	%rd3301, %rd4, %rd3300;
	ld.local.u8 	%rs4059, [%rd3301];
	cvt.u64.u16 	%rd3302, %rs4034;
	and.b64  	%rd3303, %rd3302, 255;
	add.s64 	%rd3304, %rd4, %rd3303;
	ld.local.u8 	%rs4060, [%rd3304];
	cvt.u64.u16 	%rd3305, %rs4037;
	and.b64  	%rd3306, %rd3305, 255;
	add.s64 	%rd3307, %rd4, %rd3306;
	ld.local.u8 	%rs4061, [%rd3307];
	cvt.u64.u16 	%rd3308, %rs4040;
	and.b64  	%rd3309, %rd3308, 255;
	add.s64 	%rd3310, %rd4, %rd3309;
	ld.local.u8 	%rs4062, [%rd3310];
	cvt.u64.u16 	%rd3311, %rs4043;
	and.b64  	%rd3312, %rd3311, 255;
	add.s64 	%rd3313, %rd4, %rd3312;
	ld.local.u8 	%rs4063, [%rd3313];
	cvt.u64.u16 	%rd3314, %rs4046;
	and.b64  	%rd3315, %rd3314, 255;
	add.s64 	%rd3316, %rd4, %rd3315;
	ld.local.u8 	%rs4064, [%rd3316];
	cvt.u64.u16 	%rd3317, %rs4049;
	and.b64  	%rd3318, %rd3317, 255;
	add.s64 	%rd3319, %rd4, %rd3318;
	ld.local.u8 	%rs4065, [%rd3319];
	ld.local.v4.b32 	{%r1019, %r1020, %r1021, %r1022}, [%rd7+160];
	bfe.u32 	%r1023, %r1022, 24, 8;
	cvt.u16.u32 	%rs4066, %r1023;
	bfe.u32 	%r1024, %r1022, 16, 8;
	cvt.u16.u32 	%rs4067, %r1024;
	bfe.u32 	%r1025, %r1022, 8, 8;
	cvt.u16.u32 	%rs4068, %r1025;
	bfe.u32 	%r1026, %r1022, 0, 8;
	cvt.u16.u32 	%rs4069, %r1026;
	bfe.u32 	%r1027, %r1021, 24, 8;
	cvt.u16.u32 	%rs4070, %r1027;
	bfe.u32 	%r1028, %r1021, 16, 8;
	cvt.u16.u32 	%rs4071, %r1028;
	bfe.u32 	%r1029, %r1021, 8, 8;
	cvt.u16.u32 	%rs4072, %r1029;
	bfe.u32 	%r1030, %r1021, 0, 8;
	cvt.u16.u32 	%rs4073, %r1030;
	bfe.u32 	%r1031, %r1020, 24, 8;
	cvt.u16.u32 	%rs4074, %r1031;
	bfe.u32 	%r1032, %r1020, 16, 8;
	cvt.u16.u32 	%rs4075, %r1032;
	bfe.u32 	%r1033, %r1020, 8, 8;
	cvt.u16.u32 	%rs4076, %r1033;
	bfe.u32 	%r1034, %r1020, 0, 8;
	cvt.u16.u32 	%rs4077, %r1034;
	bfe.u32 	%r1035, %r1019, 24, 8;
	cvt.u16.u32 	%rs4078, %r1035;
	bfe.u32 	%r1036, %r1019, 16, 8;
	cvt.u16.u32 	%rs4079, %r1036;
	bfe.u32 	%r1037, %r1019, 8, 8;
	cvt.u16.u32 	%rs4080, %r1037;
	bfe.u32 	%r1038, %r1019, 0, 8;
	cvt.u16.u32 	%rs4081, %r1038;
	xor.b16  	%rs4082, %rs4050, %rs4081;
	xor.b16  	%rs4083, %rs4055, %rs4080;
	xor.b16  	%rs4084, %rs4060, %rs4079;
	xor.b16  	%rs4085, %rs4065, %rs4078;
	xor.b16  	%rs4086, %rs4054, %rs4077;
	xor.b16  	%rs4087, %rs4059, %rs4076;
	xor.b16  	%rs4088, %rs4064, %rs4075;
	xor.b16  	%rs4089, %rs4053, %rs4074;
	xor.b16  	%rs4090, %rs4058, %rs4073;
	xor.b16  	%rs4091, %rs4063, %rs4072;
	xor.b16  	%rs4092, %rs4052, %rs4071;
	xor.b16  	%rs4093, %rs4057, %rs4070;
	xor.b16  	%rs4094, %rs4062, %rs4069;
	xor.b16  	%rs4095, %rs4051, %rs4068;
	xor.b16  	%rs4096, %rs4056, %rs4067;
	xor.b16  	%rs4097, %rs4061, %rs4066;
	st.global.u8 	[%rd2263], %rs4082;
	st.global.u8 	[%rd2263+1], %rs4083;
	st.global.u8 	[%rd2263+2], %rs4084;
	st.global.u8 	[%rd2263+3], %rs4085;
	st.global.u8 	[%rd2263+4], %rs4086;
	st.global.u8 	[%rd2263+5], %rs4087;
	st.global.u8 	[%rd2263+6], %rs4088;
	st.global.u8 	[%rd2263+7], %rs4089;
	st.global.u8 	[%rd2263+8], %rs4090;
	st.global.u8 	[%rd2263+9], %rs4091;
	st.global.u8 	[%rd2263+10], %rs4092;
	st.global.u8 	[%rd2263+11], %rs4093;
	st.global.u8 	[%rd2263+12], %rs4094;
	st.global.u8 	[%rd2263+13], %rs4095;
	st.global.u8 	[%rd2263+14], %rs4096;
	st.global.u8 	[%rd2263+15], %rs4097;
$L__BB0_28:
	ret;

}
	// .globl	_Z12GCMP_decryptPcS_S_S_S_jjS_S_S_S_S_
.visible .entry _Z12GCMP_decryptPcS_S_S_S_jjS_S_S_S_S_(
	.param .u64 .ptr .align 1 _Z12GCMP_decryptPcS_S_S_S_jjS_S_S_S_S__param_0,
	.param .u64 .ptr .align 1 _Z12GCMP_decryptPcS_S_S_S_jjS_S_S_S_S__param_1,
	.param .u64 .ptr .align 1 _Z12GCMP_decryptPcS_S_S_S_jjS_S_S_S_S__param_2,
	.param .u64 .ptr .align 1 _Z12GCMP_decryptPcS_S_S_S_jjS_S_S_S_S__param_3,
	.param .u64 .ptr .align 1 _Z12GCMP_decryptPcS_S_S_S_jjS_S_S_S_S__param_4,
	.param .u32 _Z12GCMP_decryptPcS_S_S_S_jjS_S_S_S_S__param_5,
	.param .u32 _Z12GCMP_decryptPcS_S_S_S_jjS_S_S_S_S__param_6,
	.param .u64 .ptr .align 1 _Z12GCMP_decryptPcS_S_S_S_jjS_S_S_S_S__param_7,
	.param .u64 .ptr .align 1 _Z12GCMP_decryptPcS_S_S_S_jjS_S_S_S_S__param_8,
	.param .u64 .ptr .align 1 _Z12GCMP_decryptPcS_S_S_S_jjS_S_S_S_S__param_9,
	.param .u64 .ptr .align 1 _Z12GCMP_decryptPcS_S_S_S_jjS_S_S_S_S__param_10,
	.param .u64 .ptr .align 1 _Z12GCMP_decryptPcS_S_S_S_jjS_S_S_S_S__param_11
)
{
	.local .align 16 .b8 	__local_depot1[1200];
	.reg .b64 	%SP;
	.reg .b64 	%SPL;
	.reg .pred 	%p<8>;
	.reg .b16 	%rs<1318>;
	.reg .b32 	%r<401>;
	.reg .b64 	%rd<1153>;

	mov.u64 	%SPL, __local_depot1;
	ld.param.u64 	%rd26, [_Z12GCMP_decryptPcS_S_S_S_jjS_S_S_S_S__param_2];
	ld.param.u32 	%r9, [_Z12GCMP_decryptPcS_S_S_S_jjS_S_S_S_S__param_5];
	ld.param.u64 	%rd29, [_Z12GCMP_decryptPcS_S_S_S_jjS_S_S_S_S__param_10];
	ld.param.u64 	%rd30, [_Z12GCMP_decryptPcS_S_S_S_jjS_S_S_S_S__param_11];
	cvta.to.global.u64 	%rd1, %rd26;
	add.u64 	%rd2, %SPL, 0;
	add.u64 	%rd3, %SPL, 256;
	add.u64 	%rd4, %SPL, 512;
	add.u64 	%rd5, %SPL, 768;
	add.u64 	%rd6, %SPL, 1024;
	mov.u32 	%r10, %ctaid.x;
	mov.u32 	%r11, %ntid.x;
	mov.u32 	%r12, %tid.x;
	mad.lo.s32 	%r13, %r10, %r11, %r12;
	shl.b32 	%r14, %r13, 4;
	setp.ge.u32 	%p1, %r14, %r9;
	@%p1 bra 	$L__BB1_15;
	ld.param.u64 	%rd1146, [_Z12GCMP_decryptPcS_S_S_S_jjS_S_S_S_S__param_9];
	ld.param.u64 	%rd1144, [_Z12GCMP_decryptPcS_S_S_S_jjS_S_S_S_S__param_8];
	cvta.to.global.u64 	%rd37, %rd1144;
	add.s64 	%rd7, %rd37, 3;
	cvta.to.global.u64 	%rd38, %rd1146;
	add.s64 	%rd8, %rd38, 3;
	cvta.to.global.u64 	%rd39, %rd29;
	add.s64 	%rd9, %rd39, 3;
	cvta.to.global.u64 	%rd10, %rd30;
	mov.b64 	%rd1148, 0;
$L__BB1_2:
	add.s64 	%rd40, %rd7, %rd1148;
	add.s64 	%rd41, %rd4, %rd1148;
	add.s64 	%rd42, %rd8, %rd1148;
	add.s64 	%rd43, %rd5, %rd1148;
	add.s64 	%rd44, %rd9, %rd1148;
	add.s64 	%rd45, %rd2, %rd1148;
	add.s64 	%rd46, %rd10, %rd1148;
	add.s64 	%rd47, %rd3, %rd1148;
	ld.global.u8 	%r15, [%rd40+4];
	ld.global.u8 	%r16, [%rd40+3];
	prmt.b32 	%r17, %r16, %r15, 0x3340U;
	ld.global.u8 	%r18, [%rd40+2];
	ld.global.u8 	%r19, [%rd40+1];
	prmt.b32 	%r20, %r19, %r18, 0x3340U;
	prmt.b32 	%r21, %r20, %r17, 0x5410U;
	ld.global.u8 	%r22, [%rd40];
	ld.global.u8 	%r23, [%rd40+-1];
	prmt.b32 	%r24, %r23, %r22, 0x3340U;
	ld.global.u8 	%r25, [%rd40+-2];
	ld.global.u8 	%r26, [%rd40+-3];
	prmt.b32 	%r27, %r26, %r25, 0x3340U;
	prmt.b32 	%r28, %r27, %r24, 0x5410U;
	ld.global.u8 	%r29, [%rd42+3];
	ld.global.u8 	%r30, [%rd42+2];
	ld.global.u8 	%r31, [%rd42+1];
	ld.global.u8 	%r32, [%rd42+-2];
	ld.global.u8 	%r33, [%rd42+-3];
	ld.global.u8 	%r34, [%rd42];
	ld.global.u8 	%r35, [%rd42+-1];
	ld.global.u8 	%r36, [%rd44+3];
	ld.global.u8 	%r37, [%rd44+2];
	ld.global.u8 	%r38, [%rd44+1];
	ld.global.u8 	%r39, [%rd44+-2];
	ld.global.u8 	%r40, [%rd44+-3];
	ld.global.u8 	%r41, [%rd44];
	ld.global.u8 	%r42, [%rd44+-1];
	ld.global.u8 	%r43, [%rd46+6];
	ld.global.u8 	%r44, [%rd46+5];
	ld.global.u8 	%r45, [%rd46+4];
	ld.global.u8 	%r46, [%rd46+1];
	ld.global.u8 	%r47, [%rd46];
	ld.global.u8 	%r48, [%rd46+3];
	ld.global.u8 	%r49, [%rd46+2];
	st.local.v2.b32 	[%rd41], {%r28, %r21};
	prmt.b32 	%r50, %r35, %r34, 0x3340U;
	prmt.b32 	%r51, %r33, %r32, 0x3340U;
	prmt.b32 	%r52, %r51, %r50, 0x5410U;
	prmt.b32 	%r53, %r31, %r30, 0x3340U;
	ld.global.u8 	%r54, [%rd42+4];
	prmt.b32 	%r55, %r29, %r54, 0x3340U;
	prmt.b32 	%r56, %r53, %r55, 0x5410U;
	st.local.v2.b32 	[%rd43], {%r52, %r56};
	prmt.b32 	%r57, %r42, %r41, 0x3340U;
	prmt.b32 	%r58, %r40, %r39, 0x3340U;
	prmt.b32 	%r59, %r58, %r57, 0x5410U;
	prmt.b32 	%r60, %r38, %r37, 0x3340U;
	ld.global.u8 	%r61, [%rd44+4];
	prmt.b32 	%r62, %r36, %r61, 0x3340U;
	prmt.b32 	%r63, %r60, %r62, 0x5410U;
	st.local.v2.b32 	[%rd45], {%r59, %r63};
	prmt.b32 	%r64, %r49, %r48, 0x3340U;
	prmt.b32 	%r65, %r47, %r46, 0x3340U;
	prmt.b32 	%r66, %r65, %r64, 0x5410U;
	prmt.b32 	%r67, %r45, %r44, 0x3340U;
	ld.global.u8 	%r68, [%rd46+7];
	prmt.b32 	%r69, %r43, %r68, 0x3340U;
	prmt.b32 	%r70, %r67, %r69, 0x5410U;
	st.local.v2.b32 	[%rd47], {%r66, %r70};
	add.s64 	%rd1148, %rd1148, 8;
	cvt.u32.u64 	%r71, %rd1148;
	setp.ne.s32 	%p2, %r71, 256;
	@%p2 bra 	$L__BB1_2;
	ld.global.u8 	%rs1, [%rd1];
	ld.global.u8 	%rs28, [%rd1+3];
	ld.global.u8 	%r73, [%rd1+2];
	prmt.b32 	%r74, %r73, %r75, 0x3340U;
	ld.global.u8 	%r76, [%rd1+1];
	cvt.u32.u16 	%r77, %rs1;
	prmt.b32 	%r78, %r77, %r76, 0x3340U;
	prmt.b32 	%r79, %r78, %r74, 0x5410U;
	cvt.u32.u16 	%r80, %rs28;
	bfi.b32 	%r81, %r80, %r79, 24, 8;
	ld.global.u8 	%r82, [%rd1+15];
	ld.global.u8 	%r83, [%rd1+14];
	prmt.b32 	%r84, %r83, %r82, 0x3340U;
	ld.global.u8 	%r85, [%rd1+13];
	ld.global.u8 	%r86, [%rd1+12];
	prmt.b32 	%r87, %r86, %r85, 0x3340U;
	prmt.b32 	%r88, %r87, %r84, 0x5410U;
	ld.global.u8 	%r89, [%rd1+11];
	ld.global.u8 	%r90, [%rd1+10];
	prmt.b32 	%r91, %r90, %r89, 0x3340U;
	ld.global.u8 	%r92, [%rd1+9];
	ld.global.u8 	%r93, [%rd1+8];
	prmt.b32 	%r94, %r93, %r92, 0x3340U;
	prmt.b32 	%r95, %r94, %r91, 0x5410U;
	ld.global.u8 	%r96, [%rd1+7];
	ld.global.u8 	%r97, [%rd1+6];
	prmt.b32 	%r98, %r97, %r96, 0x3340U;
	ld.global.u8 	%r99, [%rd1+5];
	ld.global.u8 	%r100, [%rd1+4];
	prmt.b32 	%r101, %r100, %r99, 0x3340U;
	prmt.b32 	%r102, %r101, %r98, 0x5410U;
	prmt.b32 	%r103, %r73, %r80, 0x3340U;
	prmt.b32 	%r104, %r78, %r103, 0x5410U;
	st.local.v4.b32 	[%rd6], {%r104, %r102, %r95, %r88};
	mov.b64 	%rd48, {%r79, %r105};
	shr.u64 	%rd49, %rd48, 8;
	cvt.u16.u64 	%rs2, %rd49;
	mov.b64 	%rd50, {%r81, %r106};
	shr.u64 	%rd51, %rd50, 16;
	cvt.u16.u64 	%rs3, %rd51;
	mov.b32 	%r397, 16;
$L__BB1_4:
	add.s32 	%r107, %r397, -4;
	cvt.u64.u32 	%rd52, %r107;
	add.s64 	%rd13, %rd6, %rd52;
	ld.local.u32 	%r108, [%rd13];
	bfe.u32 	%r109, %r108, 0, 8;
	cvt.u16.u32 	%rs1310, %r109;
	bfe.u32 	%r110, %r108, 8, 8;
	cvt.u16.u32 	%rs1311, %r110;
	bfe.u32 	%r111, %r108, 16, 8;
	cvt.u16.u32 	%rs1312, %r111;
	bfe.u32 	%r112, %r108, 24, 8;
	cvt.u16.u32 	%rs1313, %r112;
	and.b32  	%r113, %r397, 8;
	setp.ne.s32 	%p3, %r113, 0;
	@%p3 bra 	$L__BB1_6;
	cvt.u64.u16 	%rd53, %rs1311;
	and.b64  	%rd54, %rd53, 255;
	add.s64 	%rd55, %rd5, %rd54;
	ld.local.u8 	%rs29, [%rd55];
	cvt.u64.u16 	%rd56, %rs1312;
	and.b64  	%rd57, %rd56, 255;
	add.s64 	%rd58, %rd5, %rd57;
	ld.local.u8 	%rs1311, [%rd58];
	cvt.u64.u16 	%rd59, %rs1313;
	and.b64  	%rd60, %rd59, 255;
	add.s64 	%rd61, %rd5, %rd60;
	ld.local.u8 	%rs1312, [%rd61];
	cvt.u64.u16 	%rd62, %rs1310;
	and.b64  	%rd63, %rd62, 255;
	add.s64 	%rd64, %rd5, %rd63;
	ld.local.u8 	%rs1313, [%rd64];
	shr.u32 	%r114, %r397, 4;
	cvt.u64.u32 	%rd65, %r114;
	add.s64 	%rd66, %rd4, %rd65;
	ld.local.u8 	%rs30, [%rd66];
	xor.b16  	%rs1310, %rs29, %rs30;
$L__BB1_6:
	ld.local.v2.u8 	{%rs31, %rs32}, [%rd13+-12];
	xor.b16  	%rs33, %rs1310, %rs31;
	xor.b16  	%rs34, %rs1311, %rs32;
	st.local.v2.u8 	[%rd13+4], {%rs33, %rs34};
	ld.local.u8 	%rs35, [%rd13+-10];
	xor.b16  	%rs36, %rs1312, %rs35;
	st.local.u8 	[%rd13+6], %rs36;
	ld.local.u8 	%rs37, [%rd13+-9];
	xor.b16  	%rs38, %rs1313, %rs37;
	st.local.u8 	[%rd13+7], %rs38;
	ld.local.u8 	%rs39, [%rd13+-8];
	xor.b16  	%rs40, %rs33, %rs39;
	st.local.u8 	[%rd13+8], %rs40;
	ld.local.u8 	%rs41, [%rd13+-7];
	xor.b16  	%rs42, %rs34, %rs41;
	st.local.u8 	[%rd13+9], %rs42;
	ld.local.u8 	%rs43, [%rd13+-6];
	xor.b16  	%rs44, %rs36, %rs43;
	st.local.u8 	[%rd13+10], %rs44;
	ld.local.u8 	%rs45, [%rd13+-5];
	xor.b16  	%rs46, %rs38, %rs45;
	st.local.u8 	[%rd13+11], %rs46;
	add.s32 	%r2, %r397, 8;
	setp.lt.u32 	%p4, %r397, 168;
	mov.u32 	%r397, %r2;
	@%p4 bra 	$L__BB1_4;
	ld.param.u64 	%rd1142, [_Z12GCMP_decryptPcS_S_S_S_jjS_S_S_S_S__param_0];
	shr.u16 	%rs47, %rs3, 8;
	cvta.to.global.u64 	%rd67, %rd1142;
	ld.global.u8 	%rs48, [%rd67];
	ld.global.u8 	%rs49, [%rd67+1];
	ld.global.u8 	%rs50, [%rd67+2];
	ld.global.u8 	%rs51, [%rd67+3];
	ld.global.u8 	%rs52, [%rd67+4];
	ld.global.u8 	%rs53, [%rd67+5];
	ld.global.u8 	%rs54, [%rd67+6];
	ld.global.u8 	%rs55, [%rd67+7];
	ld.global.u8 	%rs56, [%rd67+8];
	ld.global.u8 	%rs57, [%rd67+9];
	ld.global.u8 	%rs58, [%rd67+10];
	ld.global.u8 	%rs59, [%rd67+11];
	ld.global.u8 	%rs60, [%rd67+12];
	ld.global.u8 	%rs61, [%rd67+13];
	ld.global.u8 	%rs62, [%rd67+14];
	ld.global.u8 	%rs63, [%rd67+15];
	xor.b16  	%rs64, %rs48, %rs1;
	xor.b16  	%rs65, %rs49, %rs2;
	xor.b16  	%rs66, %rs50, %rs3;
	xor.b16  	%rs67, %rs51, %rs47;
	ld.local.u32 	%r116, [%rd6+4];
	bfe.u32 	%r117, %r116, 0, 8;
	cvt.u16.u32 	%rs68, %r117;
	bfe.u32 	%r118, %r116, 8, 8;
	cvt.u16.u32 	%rs69, %r118;
	bfe.u32 	%r119, %r116, 16, 8;
	cvt.u16.u32 	%rs70, %r119;
	bfe.u32 	%r120, %r116, 24, 8;
	cvt.u16.u32 	%rs71, %r120;
	xor.b16  	%rs72, %rs52, %rs68;
	xor.b16  	%rs73, %rs53, %rs69;
	xor.b16  	%rs74, %rs54, %rs70;
	xor.b16  	%rs75, %rs55, %rs71;
	ld.local.v2.b32 	{%r121, %r122}, [%rd6+8];
	bfe.u32 	%r123, %r122, 24, 8;
	cvt.u16.u32 	%rs76, %r123;
	bfe.u32 	%r124, %r122, 16, 8;
	cvt.u16.u32 	%rs77, %r124;
	bfe.u32 	%r125, %r122, 8, 8;
	cvt.u16.u32 	%rs78, %r125;
	bfe.u32 	%r126, %r122, 0, 8;
	cvt.u16.u32 	%rs79, %r126;
	bfe.u32 	%r127, %r121, 24, 8;
	cvt.u16.u32 	%rs80, %r127;
	bfe.u32 	%r128, %r121, 16, 8;
	cvt.u16.u32 	%rs81, %r128;
	bfe.u32 	%r129, %r121, 8, 8;
	cvt.u16.u32 	%rs82, %r129;
	bfe.u32 	%r130, %r121, 0, 8;
	cvt.u16.u32 	%rs83, %r130;
	xor.b16  	%rs84, %rs56, %rs83;
	xor.b16  	%rs85, %rs57, %rs82;
	xor.b16  	%rs86, %rs58, %rs81;
	xor.b16  	%rs87, %rs59, %rs80;
	xor.b16  	%rs88, %rs60, %rs79;
	xor.b16  	%rs89, %rs61, %rs78;
	xor.b16  	%rs90, %rs62, %rs77;
	xor.b16  	%rs91, %rs63, %rs76;
	cvt.u64.u16 	%rd68, %rs64;
	and.b64  	%rd69, %rd68, 255;
	add.s64 	%rd70, %rd5, %rd69;
	ld.local.u8 	%rs92, [%rd70];
	cvt.u64.u16 	%rd71, %rs65;
	and.b64  	%rd72, %rd71, 255;
	add.s64 	%rd73, %rd5, %rd72;
	ld.local.u8 	%rs93, [%rd73];
	cvt.u64.u16 	%rd74, %rs66;
	and.b64  	%rd75, %rd74, 255;
	add.s64 	%rd76, %rd5, %rd75;
	ld.local.u8 	%rs94, [%rd76];
	cvt.u64.u16 	%rd77, %rs67;
	and.b64  	%rd78, %rd77, 255;
	add.s64 	%rd79, %rd5, %rd78;
	ld.local.u8 	%rs95, [%rd79];
	cvt.u64.u16 	%rd80, %rs72;
	and.b64  	%rd81, %rd80, 255;
	add.s64 	%rd82, %rd5, %rd81;
	ld.local.u8 	%rs96, [%rd82];
	cvt.u64.u16 	%rd83, %rs73;
	and.b64  	%rd84, %rd83, 255;
	add.s64 	%rd85, %rd5, %rd84;
	ld.local.u8 	%rs97, [%rd85];
	cvt.u64.u16 	%rd86, %rs74;
	and.b64  	%rd87, %rd86, 255;
	add.s64 	%rd88, %rd5, %rd87;
	ld.local.u8 	%rs98, [%rd88];
	cvt.u64.u16 	%rd89, %rs75;
	and.b64  	%rd90, %rd89, 255;
	add.s64 	%rd91, %rd5, %rd90;
	ld.local.u8 	%rs99, [%rd91];
	cvt.u64.u16 	%rd92, %rs84;
	and.b64  	%rd93, %rd92, 255;
	add.s64 	%rd94, %rd5, %rd93;
	ld.local.u8 	%rs100, [%rd94];
	cvt.u64.u16 	%rd95, %rs85;
	and.b64  	%rd96, %rd95, 255;
	add.s64 	%rd97, %rd5, %rd96;
	ld.local.u8 	%rs101, [%rd97];
	cvt.u64.u16 	%rd98, %rs86;
	and.b64  	%rd99, %rd98, 255;
	add.s64 	%rd100, %rd5, %rd99;
	ld.local.u8 	%rs102, [%rd100];
	cvt.u64.u16 	%rd101, %rs87;
	and.b64  	%rd102, %rd101, 255;
	add.s64 	%rd103, %rd5, %rd102;
	ld.local.u8 	%rs103, [%rd103];
	cvt.u64.u16 	%rd104, %rs88;
	and.b64  	%rd105, %rd104, 255;
	add.s64 	%rd106, %rd5, %rd105;
	ld.local.u8 	%rs104, [%rd106];
	cvt.u64.u16 	%rd107, %rs89;
	and.b64  	%rd108, %rd107, 255;
	add.s64 	%rd109, %rd5, %rd108;
	ld.local.u8 	%rs105, [%rd109];
	cvt.u64.u16 	%rd110, %rs90;
	and.b64  	%rd111, %rd110, 255;
	add.s64 	%rd112, %rd5, %rd111;
	ld.local.u8 	%rs106, [%rd112];
	cvt.u64.u16 	%rd113, %rs91;
	and.b64  	%rd114, %rd113, 255;
	add.s64 	%rd115, %rd5, %rd114;
	ld.local.u8 	%rs107, [%rd115];
	cvt.u64.u16 	%rd116, %rs92;
	and.b64  	%rd117, %rd116, 255;
	add.s64 	%rd118, %rd2, %rd117;
	ld.local.u8 	%rs108, [%rd118];
	cvt.u64.u16 	%rd119, %rs97;
	and.b64  	%rd120, %rd119, 255;
	add.s64 	%rd121, %rd3, %rd120;
	ld.local.u8 	%rs109, [%rd121];
	xor.b16  	%rs110, %rs109, %rs108;
	add.s64 	%rd122, %rd2, %rd120;
	ld.local.u8 	%rs111, [%rd122];
	cvt.u64.u16 	%rd123, %rs102;
	and.b64  	%rd124, %rd123, 255;
	add.s64 	%rd125, %rd3, %rd124;
	ld.local.u8 	%rs112, [%rd125];
	xor.b16  	%rs113, %rs111, %rs112;
	add.s64 	%rd126, %rd2, %rd124;
	ld.local.u8 	%rs114, [%rd126];
	cvt.u64.u16 	%rd127, %rs107;
	and.b64  	%rd128, %rd127, 255;
	add.s64 	%rd129, %rd3, %rd128;
	ld.local.u8 	%rs115, [%rd129];
	xor.b16  	%rs116, %rs114, %rs115;
	add.s64 	%rd130, %rd3, %rd117;
	ld.local.u8 	%rs117, [%rd130];
	add.s64 	%rd131, %rd2, %rd128;
	ld.local.u8 	%rs118, [%rd131];
	xor.b16  	%rs119, %rs117, %rs118;
	cvt.u64.u16 	%rd132, %rs96;
	and.b64  	%rd133, %rd132, 255;
	add.s64 	%rd134, %rd2, %rd133;
	ld.local.u8 	%rs120, [%rd134];
	cvt.u64.u16 	%rd135, %rs101;
	and.b64  	%rd136, %rd135, 255;
	add.s64 	%rd137, %rd3, %rd136;
	ld.local.u8 	%rs121, [%rd137];
	xor.b16  	%rs122, %rs121, %rs120;
	add.s64 	%rd138, %rd2, %rd136;
	ld.local.u8 	%rs123, [%rd138];
	cvt.u64.u16 	%rd139, %rs106;
	and.b64  	%rd140, %rd139, 255;
	add.s64 	%rd141, %rd3, %rd140;
	ld.local.u8 	%rs124, [%rd141];
	xor.b16  	%rs125, %rs123, %rs124;
	add.s64 	%rd142, %rd2, %rd140;
	ld.local.u8 	%rs126, [%rd142];
	cvt.u64.u16 	%rd143, %rs95;
	and.b64  	%rd144, %rd143, 255;
	add.s64 	%rd145, %rd3, %rd144;
	ld.local.u8 	%rs127, [%rd145];
	xor.b16  	%rs128, %rs126, %rs127;
	add.s64 	%rd146, %rd3, %rd133;
	ld.local.u8 	%rs129, [%rd146];
	add.s64 	%rd147, %rd2, %rd144;
	ld.local.u8 	%rs130, [%rd147];
	xor.b16  	%rs131, %rs129, %rs130;
	cvt.u64.u16 	%rd148, %rs100;
	and.b64  	%rd149, %rd148, 255;
	add.s64 	%rd150, %rd2, %rd149;
	ld.local.u8 	%rs132, [%rd150];
	cvt.u64.u16 	%rd151, %rs105;
	and.b64  	%rd152, %rd151, 255;
	add.s64 	%rd153, %rd3, %rd152;
	ld.local.u8 	%rs133, [%rd153];
	xor.b16  	%rs134, %rs133, %rs132;
	add.s64 	%rd154, %rd2, %rd152;
	ld.local.u8 	%rs135, [%rd154];
	cvt.u64.u16 	%rd155, %rs94;
	and.b64  	%rd156, %rd155, 255;
	add.s64 	%rd157, %rd3, %rd156;
	ld.local.u8 	%rs136, [%rd157];
	xor.b16  	%rs137, %rs135, %rs136;
	add.s64 	%rd158, %rd2, %rd156;
	ld.local.u8 	%rs138, [%rd158];
	cvt.u64.u16 	%rd159, %rs99;
	and.b64  	%rd160, %rd159, 255;
	add.s64 	%rd161, %rd3, %rd160;
	ld.local.u8 	%rs139, [%rd161];
	xor.b16  	%rs140, %rs138, %rs139;
	add.s64 	%rd162, %rd3, %rd149;
	ld.local.u8 	%rs141, [%rd162];
	add.s64 	%rd163, %rd2, %rd160;
	ld.local.u8 	%rs142, [%rd163];
	xor.b16  	%rs143, %rs141, %rs142;
	cvt.u64.u16 	%rd164, %rs104;
	and.b64  	%rd165, %rd164, 255;
	add.s64 	%rd166, %rd2, %rd165;
	ld.local.u8 	%rs144, [%rd166];
	cvt.u64.u16 	%rd167, %rs93;
	and.b64  	%rd168, %rd167, 255;
	add.s64 	%rd169, %rd3, %rd168;
	ld.local.u8 	%rs145, [%rd169];
	xor.b16  	%rs146, %rs145, %rs144;
	add.s64 	%rd170, %rd2, %rd168;
	ld.local.u8 	%rs147, [%rd170];
	cvt.u64.u16 	%rd171, %rs98;
	and.b64  	%rd172, %rd171, 255;
	add.s64 	%rd173, %rd3, %rd172;
	ld.local.u8 	%rs148, [%rd173];
	xor.b16  	%rs149, %rs147, %rs148;
	add.s64 	%rd174, %rd2, %rd172;
	ld.local.u8 	%rs150, [%rd174];
	cvt.u64.u16 	%rd175, %rs103;
	and.b64  	%rd176, %rd175, 255;
	add.s64 	%rd177, %rd3, %rd176;
	ld.local.u8 	%rs151, [%rd177];
	xor.b16  	%rs152, %rs150, %rs151;
	add.s64 	%rd178, %rd3, %rd165;
	ld.local.u8 	%rs153, [%rd178];
	add.s64 	%rd179, %rd2, %rd176;
	ld.local.u8 	%rs154, [%rd179];
	xor.b16  	%rs155, %rs153, %rs154;
	ld.local.v4.b32 	{%r131, %r132, %r133, %r134}, [%rd6+16];
	bfe.u32 	%r135, %r134, 24, 8;
	cvt.u16.u32 	%rs156, %r135;
	bfe.u32 	%r136, %r134, 16, 8;
	cvt.u16.u32 	%rs157, %r136;
	bfe.u32 	%r137, %r134, 8, 8;
	cvt.u16.u32 	%rs158, %r137;
	bfe.u32 	%r138, %r134, 0, 8;
	cvt.u16.u32 	%rs159, %r138;
	bfe.u32 	%r139, %r133, 24, 8;
	cvt.u16.u32 	%rs160, %r139;
	bfe.u32 	%r140, %r133, 16, 8;
	cvt.u16.u32 	%rs161, %r140;
	bfe.u32 	%r141, %r133, 8, 8;
	cvt.u16.u32 	%rs162, %r141;
	bfe.u32 	%r142, %r133, 0, 8;
	cvt.u16.u32 	%rs163, %r142;
	bfe.u32 	%r143, %r132, 24, 8;
	cvt.u16.u32 	%rs164, %r143;
	bfe.u32 	%r144, %r132, 16, 8;
	cvt.u16.u32 	%rs165, %r144;
	bfe.u32 	%r145, %r132, 8, 8;
	cvt.u16.u32 	%rs166, %r145;
	bfe.u32 	%r146, %r132, 0, 8;
	cvt.u16.u32 	%rs167, %r146;
	bfe.u32 	%r147, %r131, 24, 8;
	cvt.u16.u32 	%rs168, %r147;
	bfe.u32 	%r148, %r131, 16, 8;
	cvt.u16.u32 	%rs169, %r148;
	bfe.u32 	%r149, %r131, 8, 8;
	cvt.u16.u32 	%rs170, %r149;
	bfe.u32 	%r150, %r131, 0, 8;
	cvt.u16.u32 	%rs171, %r150;
	xor.b16  	%rs172, %rs110, %rs171;
	xor.b16  	%rs173, %rs172, %rs102;
	xor.b16  	%rs174, %rs173, %rs107;
	xor.b16  	%rs175, %rs113, %rs170;
	xor.b16  	%rs176, %rs175, %rs92;
	xor.b16  	%rs177, %rs176, %rs107;
	xor.b16  	%rs178, %rs116, %rs169;
	xor.b16  	%rs179, %rs178, %rs92;
	xor.b16  	%rs180, %rs179, %rs97;
	xor.b16  	%rs181, %rs119, %rs168;
	xor.b16  	%rs182, %rs181, %rs97;
	xor.b16  	%rs183, %rs182, %rs102;
	xor.b16  	%rs184, %rs122, %rs167;
	xor.b16  	%rs185, %rs184, %rs106;
	xor.b16  	%rs186, %rs185, %rs95;
	xor.b16  	%rs187, %rs125, %rs166;
	xor.b16  	%rs188, %rs187, %rs96;
	xor.b16  	%rs189, %rs188, %rs95;
	xor.b16  	%rs190, %rs128, %rs165;
	xor.b16  	%rs191, %rs190, %rs96;
	xor.b16  	%rs192, %rs191, %rs101;
	xor.b16  	%rs193, %rs131, %rs164;
	xor.b16  	%rs194, %rs193, %rs101;
	xor.b16  	%rs195, %rs194, %rs106;
	xor.b16  	%rs196, %rs134, %rs163;
	xor.b16  	%rs197, %rs196, %rs94;
	xor.b16  	%rs198, %rs197, %rs99;
	xor.b16  	%rs199, %rs137, %rs162;
	xor.b16  	%rs200, %rs199, %rs100;
	xor.b16  	%rs201, %rs200, %rs99;
	xor.b16  	%rs202, %rs140, %rs161;
	xor.b16  	%rs203, %rs202, %rs100;
	xor.b16  	%rs204, %rs203, %rs105;
	xor.b16  	%rs205, %rs143, %rs160;
	xor.b16  	%rs206, %rs205, %rs105;
	xor.b16  	%rs207, %rs206, %rs94;
	xor.b16  	%rs208, %rs146, %rs159;
	xor.b16  	%rs209, %rs208, %rs98;
	xor.b16  	%rs210, %rs209, %rs103;
	xor.b16  	%rs211, %rs149, %rs158;
	xor.b16  	%rs212, %rs211, %rs104;
	xor.b16  	%rs213, %rs212, %rs103;
	xor.b16  	%rs214, %rs152, %rs157;
	xor.b16  	%rs215, %rs214, %rs104;
	xor.b16  	%rs216, %rs215, %rs93;
	xor.b16  	%rs217, %rs155, %rs156;
	xor.b16  	%rs218, %rs217, %rs93;
	xor.b16  	%rs219, %rs218, %rs98;
	cvt.u64.u16 	%rd180, %rs174;
	and.b64  	%rd181, %rd180, 255;
	add.s64 	%rd182, %rd5, %rd181;
	ld.local.u8 	%rs220, [%rd182];
	cvt.u64.u16 	%rd183, %rs177;
	and.b64  	%rd184, %rd183, 255;
	add.s64 	%rd185, %rd5, %rd184;
	ld.local.u8 	%rs221, [%rd185];
	cvt.u64.u16 	%rd186, %rs180;
	and.b64  	%rd187, %rd186, 255;
	add.s64 	%rd188, %rd5, %rd187;
	ld.local.u8 	%rs222, [%rd188];
	cvt.u64.u16 	%rd189, %rs183;
	and.b64  	%rd190, %rd189, 255;
	add.s64 	%rd191, %rd5, %rd190;
	ld.local.u8 	%rs223, [%rd191];
	cvt.u64.u16 	%rd192, %rs186;
	and.b64  	%rd193, %rd192, 255;
	add.s64 	%rd194, %rd5, %rd193;
	ld.local.u8 	%rs224, [%rd194];
	cvt.u64.u16 	%rd195, %rs189;
	and.b64  	%rd196, %rd195, 255;
	add.s64 	%rd197, %rd5, %rd196;
	ld.local.u8 	%rs225, [%rd197];
	cvt.u64.u16 	%rd198, %rs192;
	and.b64  	%rd199, %rd198, 255;
	add.s64 	%rd200, %rd5, %rd199;
	ld.local.u8 	%rs226, [%rd200];
	cvt.u64.u16 	%rd201, %rs195;
	and.b64  	%rd202, %rd201, 255;
	add.s64 	%rd203, %rd5, %rd202;
	ld.local.u8 	%rs227, [%rd203];
	cvt.u64.u16 	%rd204, %rs198;
	and.b64  	%rd205, %rd204, 255;
	add.s64 	%rd206, %rd5, %rd205;
	ld.local.u8 	%rs228, [%rd206];
	cvt.u64.u16 	%rd207, %rs201;
	and.b64  	%rd208, %rd207, 255;
	add.s64 	%rd209, %rd5, %rd208;
	ld.local.u8 	%rs229, [%rd209];
	cvt.u64.u16 	%rd210, %rs204;
	and.b64  	%rd211, %rd210, 255;
	add.s64 	%rd212, %rd5, %rd211;
	ld.local.u8 	%rs230, [%rd212];
	cvt.u64.u16 	%rd213, %rs207;
	and.b64  	%rd214, %rd213, 255;
	add.s64 	%rd215, %rd5, %rd214;
	ld.local.u8 	%rs231, [%rd215];
	cvt.u64.u16 	%rd216, %rs210;
	and.b64  	%rd217, %rd216, 255;
	add.s64 	%rd218, %rd5, %rd217;
	ld.local.u8 	%rs232, [%rd218];
	cvt.u64.u16 	%rd219, %rs213;
	and.b64  	%rd220, %rd219, 255;
	add.s64 	%rd221, %rd5, %rd220;
	ld.local.u8 	%rs233, [%rd221];
	cvt.u64.u16 	%rd222, %rs216;
	and.b64  	%rd223, %rd222, 255;
	add.s64 	%rd224, %rd5, %rd223;
	ld.local.u8 	%rs234, [%rd224];
	cvt.u64.u16 	%rd225, %rs219;
	and.b64  	%rd226, %rd225, 255;
	add.s64 	%rd227, %rd5, %rd226;
	ld.local.u8 	%rs235, [%rd227];
	cvt.u64.u16 	%rd228, %rs220;
	and.b64  	%rd229, %rd228, 255;
	add.s64 	%rd230, %rd2, %rd229;
	ld.local.u8 	%rs236, [%rd230];
	cvt.u64.u16 	%rd231, %rs225;
	and.b64  	%rd232, %rd231, 255;
	add.s64 	%rd233, %rd3, %rd232;
	ld.local.u8 	%rs237, [%rd233];
	xor.b16  	%rs238, %rs237, %rs236;
	add.s64 	%rd234, %rd2, %rd232;
	ld.local.u8 	%rs239, [%rd234];
	cvt.u64.u16 	%rd235, %rs230;
	and.b64  	%rd236, %rd235, 255;
	add.s64 	%rd237, %rd3, %rd236;
	ld.local.u8 	%rs240, [%rd237];
	xor.b16  	%rs241, %rs239, %rs240;
	add.s64 	%rd238, %rd2, %rd236;
	ld.local.u8 	%rs242, [%rd238];
	cvt.u64.u16 	%rd239, %rs235;
	and.b64  	%rd240, %rd239, 255;
	add.s64 	%rd241, %rd3, %rd240;
	ld.local.u8 	%rs243, [%rd241];
	xor.b16  	%rs244, %rs242, %rs243;
	add.s64 	%rd242, %rd3, %rd229;
	ld.local.u8 	%rs245, [%rd242];
	add.s64 	%rd243, %rd2, %rd240;
	ld.local.u8 	%rs246, [%rd243];
	xor.b16  	%rs247, %rs245, %rs246;
	cvt.u64.u16 	%rd244, %rs224;
	and.b64  	%rd245, %rd244, 255;
	add.s64 	%rd246, %rd2, %rd245;
	ld.local.u8 	%rs248, [%rd246];
	cvt.u64.u16 	%rd247, %rs229;
	and.b64  	%rd248, %rd247, 255;
	add.s64 	%rd249, %rd3, %rd248;
	ld.local.u8 	%rs249, [%rd249];
	xor.b16  	%rs250, %rs249, %rs248;
	add.s64 	%rd250, %rd2, %rd248;
	ld.local.u8 	%rs251, [%rd250];
	cvt.u64.u16 	%rd251, %rs234;
	and.b64  	%rd252, %rd251, 255;
	add.s64 	%rd253, %rd3, %rd252;
	ld.local.u8 	%rs252, [%rd253];
	xor.b16  	%rs253, %rs251, %rs252;
	add.s64 	%rd254, %rd2, %rd252;
	ld.local.u8 	%rs254, [%rd254];
	cvt.u64.u16 	%rd255, %rs223;
	and.b64  	%rd256, %rd255, 255;
	add.s64 	%rd257, %rd3, %rd256;
	ld.local.u8 	%rs255, [%rd257];
	xor.b16  	%rs256, %rs254, %rs255;
	add.s64 	%rd258, %rd3, %rd245;
	ld.local.u8 	%rs257, [%rd258];
	add.s64 	%rd259, %rd2, %rd256;
	ld.local.u8 	%rs258, [%rd259];
	xor.b16  	%rs259, %rs257, %rs258;
	cvt.u64.u16 	%rd260, %rs228;
	and.b64  	%rd261, %rd260, 255;
	add.s64 	%rd262, %rd2, %rd261;
	ld.local.u8 	%rs260, [%rd262];
	cvt.u64.u16 	%rd263, %rs233;
	and.b64  	%rd264, %rd263, 255;
	add.s64 	%rd265, %rd3, %rd264;
	ld.local.u8 	%rs261, [%rd265];
	xor.b16  	%rs262, %rs261, %rs260;
	add.s64 	%rd266, %rd2, %rd264;
	ld.local.u8 	%rs263, [%rd266];
	cvt.u64.u16 	%rd267, %rs222;
	and.b64  	%rd268, %rd267, 255;
	add.s64 	%rd269, %rd3, %rd268;
	ld.local.u8 	%rs264, [%rd269];
	xor.b16  	%rs265, %rs263, %rs264;
	add.s64 	%rd270, %rd2, %rd268;
	ld.local.u8 	%rs266, [%rd270];
	cvt.u64.u16 	%rd271, %rs227;
	and.b64  	%rd272, %rd271, 255;
	add.s64 	%rd273, %rd3, %rd272;
	ld.local.u8 	%rs267, [%rd273];
	xor.b16  	%rs268, %rs266, %rs267;
	add.s64 	%rd274, %rd3, %rd261;
	ld.local.u8 	%rs269, [%rd274];
	add.s64 	%rd275, %rd2, %rd272;
	ld.local.u8 	%rs270, [%rd275];
	xor.b16  	%rs271, %rs269, %rs270;
	cvt.u64.u16 	%rd276, %rs232;
	and.b64  	%rd277, %rd276, 255;
	add.s64 	%rd278, %rd2, %rd277;
	ld.local.u8 	%rs272, [%rd278];
	cvt.u64.u16 	%rd279, %rs221;
	and.b64  	%rd280, %rd279, 255;
	add.s64 	%rd281, %rd3, %rd280;
	ld.local.u8 	%rs273, [%rd281];
	xor.b16  	%rs274, %rs273, %rs272;
	add.s64 	%rd282, %rd2, %rd280;
	ld.local.u8 	%rs275, [%rd282];
	cvt.u64.u16 	%rd283, %rs226;
	and.b64  	%rd284, %rd283, 255;
	add.s64 	%rd285, %rd3, %rd284;
	ld.local.u8 	%rs276, [%rd285];
	xor.b16  	%rs277, %rs275, %rs276;
	add.s64 	%rd286, %rd2, %rd284;
	ld.local.u8 	%rs278, [%rd286];
	cvt.u64.u16 	%rd287, %rs231;
	and.b64  	%rd288, %rd287, 255;
	add.s64 	%rd289, %rd3, %rd288;
	ld.local.u8 	%rs279, [%rd289];
	xor.b16  	%rs280, %rs278, %rs279;
	add.s64 	%rd290, %rd3, %rd277;
	ld.local.u8 	%rs281, [%rd290];
	add.s64 	%rd291, %rd2, %rd288;
	ld.local.u8 	%rs282, [%rd291];
	xor.b16  	%rs283, %rs281, %rs282;
	ld.local.v4.b32 	{%r151, %r152, %r153, %r154}, [%rd6+32];
	bfe.u32 	%r155, %r154, 24, 8;
	cvt.u16.u32 	%rs284, %r155;
	bfe.u32 	%r156, %r154, 16, 8;
	cvt.u16.u32 	%rs285, %r156;
	bfe.u32 	%r157, %r154, 8, 8;
	cvt.u16.u32 	%rs286, %r157;
	bfe.u32 	%r158, %r154, 0, 8;
	cvt.u16.u32 	%rs287, %r158;
	bfe.u32 	%r159, %r153, 24, 8;
	cvt.u16.u32 	%rs288, %r159;
	bfe.u32 	%r160, %r153, 16, 8;
	cvt.u16.u32 	%rs289, %r160;
	bfe.u32 	%r161, %r153, 8, 8;
	cvt.u16.u32 	%rs290, %r161;
	bfe.u32 	%r162, %r153, 0, 8;
	cvt.u16.u32 	%rs291, %r162;
	bfe.u32 	%r163, %r152, 24, 8;
	cvt.u16.u32 	%rs292, %r163;
	bfe.u32 	%r164, %r152, 16, 8;
	cvt.u16.u32 	%rs293, %r164;
	bfe.u32 	%r165, %r152, 8, 8;
	cvt.u16.u32 	%rs294, %r165;
	bfe.u32 	%r166, %r152, 0, 8;
	cvt.u16.u32 	%rs295, %r166;
	bfe.u32 	%r167, %r151, 24, 8;
	cvt.u16.u32 	%rs296, %r167;
	bfe.u32 	%r168, %r151, 16, 8;
	cvt.u16.u32 	%rs297, %r168;
	bfe.u32 	%r169, %r151, 8, 8;
	cvt.u16.u32 	%rs298, %r169;
	bfe.u32 	%r170, %r151, 0, 8;
	cvt.u16.u32 	%rs299, %r170;
	xor.b16  	%rs300, %rs238, %rs299;
	xor.b16  	%rs301, %rs300, %rs230;
	xor.b16  	%rs302, %rs301, %rs235;
	xor.b16  	%rs303, %rs241, %rs298;
	xor.b16  	%rs304, %rs303, %rs220;
	xor.b16  	%rs305, %rs304, %rs235;
	xor.b16  	%rs306, %rs244, %rs297;
	xor.b16  	%rs307, %rs306, %rs220;
	xor.b16  	%rs308, %rs307, %rs225;
	xor.b16  	%rs309, %rs247, %rs296;
	xor.b16  	%rs310, %rs309, %rs225;
	xor.b16  	%rs311, %rs310, %rs230;
	xor.b16  	%rs312, %rs250, %rs295;
	xor.b16  	%rs313, %rs312, %rs234;
	xor.b16  	%rs314, %rs313, %rs223;
	xor.b16  	%rs315, %rs253, %rs294;
	xor.b16  	%rs316, %rs315, %rs224;
	xor.b16  	%rs317, %rs316, %rs223;
	xor.b16  	%rs318, %rs256, %rs293;
	xor.b16  	%rs319, %rs318, %rs224;
	xor.b16  	%rs320, %rs319, %rs229;
	xor.b16  	%rs321, %rs259, %rs292;
	xor.b16  	%rs322, %rs321, %rs229;
	xor.b16  	%rs323, %rs322, %rs234;
	xor.b16  	%rs324, %rs262, %rs291;
	xor.b16  	%rs325, %rs324, %rs222;
	xor.b16  	%rs326, %rs325, %rs227;
	xor.b16  	%rs327, %rs265, %rs290;
	xor.b16  	%rs328, %rs327, %rs228;
	xor.b16  	%rs329, %rs328, %rs227;
	xor.b16  	%rs330, %rs268, %rs289;
	xor.b16  	%rs331, %rs330, %rs228;
	xor.b16  	%rs332, %rs331, %rs233;
	xor.b16  	%rs333, %rs271, %rs288;
	xor.b16  	%rs334, %rs333, %rs233;
	xor.b16  	%rs335, %rs334, %rs222;
	xor.b16  	%rs336, %rs274, %rs287;
	xor.b16  	%rs337, %rs336, %rs226;
	xor.b16  	%rs338, %rs337, %rs231;
	xor.b16  	%rs339, %rs277, %rs286;
	xor.b16  	%rs340, %rs339, %rs232;
	xor.b16  	%rs341, %rs340, %rs231;
	xor.b16  	%rs342, %rs280, %rs285;
	xor.b16  	%rs343, %rs342, %rs232;
	xor.b16  	%rs344, %rs343, %rs221;
	xor.b16  	%rs345, %rs283, %rs284;
	xor.b16  	%rs346, %rs345, %rs221;
	xor.b16  	%rs347, %rs346, %rs226;
	cvt.u64.u16 	%rd292, %rs302;
	and.b64  	%rd293, %rd292, 255;
	add.s64 	%rd294, %rd5, %rd293;
	ld.local.u8 	%rs348, [%rd294];
	cvt.u64.u16 	%rd295, %rs305;
	and.b64  	%rd296, %rd295, 255;
	add.s64 	%rd297, %rd5, %rd296;
	ld.local.u8 	%rs349, [%rd297];
	cvt.u64.u16 	%rd298, %rs308;
	and.b64  	%rd299, %rd298, 255;
	add.s64 	%rd300, %rd5, %rd299;
	ld.local.u8 	%rs350, [%rd300];
	cvt.u64.u16 	%rd301, %rs311;
	and.b64  	%rd302, %rd301, 255;
	add.s64 	%rd303, %rd5, %rd302;
	ld.local.u8 	%rs351, [%rd303];
	cvt.u64.u16 	%rd304, %rs314;
	and.b64  	%rd305, %rd304, 255;
	add.s64 	%rd306, %rd5, %rd305;
	ld.local.u8 	%rs352, [%rd306];
	cvt.u64.u16 	%rd307, %rs317;
	and.b64  	%rd308, %rd307, 255;
	add.s64 	%rd309, %rd5, %rd308;
	ld.local.u8 	%rs353, [%rd309];
	cvt.u64.u16 	%rd310, %rs320;
	and.b64  	%rd311, %rd310, 255;
	add.s64 	%rd312, %rd5, %rd311;
	ld.local.u8 	%rs354, [%rd312];
	cvt.u64.u16 	%rd313, %rs323;
	and.b64  	%rd314, %rd313, 255;
	add.s64 	%rd315, %rd5, %rd314;
	ld.local.u8 	%rs355, [%rd315];
	cvt.u64.u16 	%rd316, %rs326;
	and.b64  	%rd317, %rd316, 255;
	add.s64 	%rd318, %rd5, %rd317;
	ld.local.u8 	%rs356, [%rd318];
	cvt.u64.u16 	%rd319, %rs329;
	and.b64  	%rd320, %rd319, 255;
	add.s64 	%rd321, %rd5, %rd320;
	ld.local.u8 	%rs357, [%rd321];
	cvt.u64.u16 	%rd322, %rs332;
	and.b64  	%rd323, %rd322, 255;
	add.s64 	%rd324, %rd5, %rd323;
	ld.local.u8 	%rs358, [%rd324];
	cvt.u64.u16 	%rd325, %rs335;
	and.b64  	%rd326, %rd325, 255;
	add.s64 	%rd327, %rd5, %rd326;
	ld.local.u8 	%rs359, [%rd327];
	cvt.u64.u16 	%rd328, %rs338;
	and.b64  	%rd329, %rd328, 255;
	add.s64 	%rd330, %rd5, %rd329;
	ld.local.u8 	%rs360, [%rd330];
	cvt.u64.u16 	%rd331, %rs341;
	and.b64  	%rd332, %rd331, 255;
	add.s64 	%rd333, %rd5, %rd332;
	ld.local.u8 	%rs361, [%rd333];
	cvt.u64.u16 	%rd334, %rs344;
	and.b64  	%rd335, %rd334, 255;
	add.s64 	%rd336, %rd5, %rd335;
	ld.local.u8 	%rs362, [%rd336];
	cvt.u64.u16 	%rd337, %rs347;
	and.b64  	%rd338, %rd337, 255;
	add.s64 	%rd339, %rd5, %rd338;
	ld.local.u8 	%rs363, [%rd339];
	cvt.u64.u16 	%rd340, %rs348;
	and.b64  	%rd341, %rd340, 255;
	add.s64 	%rd342, %rd2, %rd341;
	ld.local.u8 	%rs364, [%rd342];
	cvt.u64.u16 	%rd343, %rs353;
	and.b64  	%rd344, %rd343, 255;
	add.s64 	%rd345, %rd3, %rd344;
	ld.local.u8 	%rs365, [%rd345];
	xor.b16  	%rs366, %rs365, %rs364;
	add.s64 	%rd346, %rd2, %rd344;
	ld.local.u8 	%rs367, [%rd346];
	cvt.u64.u16 	%rd347, %rs358;
	and.b64  	%rd348, %rd347, 255;
	add.s64 	%rd349, %rd3, %rd348;
	ld.local.u8 	%rs368, [%rd349];
	xor.b16  	%rs369, %rs367, %rs368;
	add.s64 	%rd350, %rd2, %rd348;
	ld.local.u8 	%rs370, [%rd350];
	cvt.u64.u16 	%rd351, %rs363;
	and.b64  	%rd352, %rd351, 255;
	add.s64 	%rd353, %rd3, %rd352;
	ld.local.u8 	%rs371, [%rd353];
	xor.b16  	%rs372, %rs370, %rs371;
	add.s64 	%rd354, %rd3, %rd341;
	ld.local.u8 	%rs373, [%rd354];
	add.s64 	%rd355, %rd2, %rd352;
	ld.local.u8 	%rs374, [%rd355];
	xor.b16  	%rs375, %rs373, %rs374;
	cvt.u64.u16 	%rd356, %rs352;
	and.b64  	%rd357, %rd356, 255;
	add.s64 	%rd358, %rd2, %rd357;
	ld.local.u8 	%rs376, [%rd358];
	cvt.u64.u16 	%rd359, %rs357;
	and.b64  	%rd360, %rd359, 255;
	add.s64 	%rd361, %rd3, %rd360;
	ld.local.u8 	%rs377, [%rd361];
	xor.b16  	%rs378, %rs377, %rs376;
	add.s64 	%rd362, %rd2, %rd360;
	ld.local.u8 	%rs379, [%rd362];
	cvt.u64.u16 	%rd363, %rs362;
	and.b64  	%rd364, %rd363, 255;
	add.s64 	%rd365, %rd3, %rd364;
	ld.local.u8 	%rs380, [%rd365];
	xor.b16  	%rs381, %rs379, %rs380;
	add.s64 	%rd366, %rd2, %rd364;
	ld.local.u8 	%rs382, [%rd366];
	cvt.u64.u16 	%rd367, %rs351;
	and.b64  	%rd368, %rd367, 255;
	add.s64 	%rd369, %rd3, %rd368;
	ld.local.u8 	%rs383, [%rd369];
	xor.b16  	%rs384, %rs382, %rs383;
	add.s64 	%rd370, %rd3, %rd357;
	ld.local.u8 	%rs385, [%rd370];
	add.s64 	%rd371, %rd2, %rd368;
	ld.local.u8 	%rs386, [%rd371];
	xor.b16  	%rs387, %rs385, %rs386;
	cvt.u64.u16 	%rd372, %rs356;
	and.b64  	%rd373, %rd372, 255;
	add.s64 	%rd374, %rd2, %rd373;
	ld.local.u8 	%rs388, [%rd374];
	cvt.u64.u16 	%rd375, %rs361;
	and.b64  	%rd376, %rd375, 255;
	add.s64 	%rd377, %rd3, %rd376;
	ld.local.u8 	%rs389, [%rd377];
	xor.b16  	%rs390, %rs389, %rs388;
	add.s64 	%rd378, %rd2, %rd376;
	ld.local.u8 	%rs391, [%rd378];
	cvt.u64.u16 	%rd379, %rs350;
	and.b64  	%rd380, %rd379, 255;
	add.s64 	%rd381, %rd3, %rd380;
	ld.local.u8 	%rs392, [%rd381];
	xor.b16  	%rs393, %rs391, %rs392;
	add.s64 	%rd382, %rd2, %rd380;
	ld.local.u8 	%rs394, [%rd382];
	cvt.u64.u16 	%rd383, %rs355;
	and.b64  	%rd384, %rd383, 255;
	add.s64 	%rd385, %rd3, %rd384;
	ld.local.u8 	%rs395, [%rd385];
	xor.b16  	%rs396, %rs394, %rs395;
	add.s64 	%rd386, %rd3, %rd373;
	ld.local.u8 	%rs397, [%rd386];
	add.s64 	%rd387, %rd2, %rd384;
	ld.local.u8 	%rs398, [%rd387];
	xor.b16  	%rs399, %rs397, %rs398;
	cvt.u64.u16 	%rd388, %rs360;
	and.b64  	%rd389, %rd388, 255;
	add.s64 	%rd390, %rd2, %rd389;
	ld.local.u8 	%rs400, [%rd390];
	cvt.u64.u16 	%rd391, %rs349;
	and.b64  	%rd392, %rd391, 255;
	add.s64 	%rd393, %rd3, %rd392;
	ld.local.u8 	%rs401, [%rd393];
	xor.b16  	%rs402, %rs401, %rs400;
	add.s64 	%rd394, %rd2, %rd392;
	ld.local.u8 	%rs403, [%rd394];
	cvt.u64.u16 	%rd395, %rs354;
	and.b64  	%rd396, %rd395, 255;
	add.s64 	%rd397, %rd3, %rd396;
	ld.local.u8 	%rs404, [%rd397];
	xor.b16  	%rs405, %rs403, %rs404;
	add.s64 	%rd398, %rd2, %rd396;
	ld.local.u8 	%rs406, [%rd398];
	cvt.u64.u16 	%rd399, %rs359;
	and.b64  	%rd400, %rd399, 255;
	add.s64 	%rd401, %rd3, %rd400;
	ld.local.u8 	%rs407, [%rd401];
	xor.b16  	%rs408, %rs406, %rs407;
	add.s64 	%rd402, %rd3, %rd389;
	ld.local.u8 	%rs409, [%rd402];
	add.s64 	%rd403, %rd2, %rd400;
	ld.local.u8 	%rs410, [%rd403];
	xor.b16  	%rs411, %rs409, %rs410;
	ld.local.v4.b32 	{%r171, %r172, %r173, %r174}, [%rd6+48];
	bfe.u32 	%r175, %r174, 24, 8;
	cvt.u16.u32 	%rs412, %r175;
	bfe.u32 	%r176, %r174, 16, 8;
	cvt.u16.u32 	%rs413, %r176;
	bfe.u32 	%r177, %r174, 8, 8;
	cvt.u16.u32 	%rs414, %r177;
	bfe.u32 	%r178, %r174, 0, 8;
	cvt.u16.u32 	%rs415, %r178;
	bfe.u32 	%r179, %r173, 24, 8;
	cvt.u16.u32 	%rs416, %r179;
	bfe.u32 	%r180, %r173, 16, 8;
	cvt.u16.u32 	%rs417, %r180;
	bfe.u32 	%r181, %r173, 8, 8;
	cvt.u16.u32 	%rs418, %r181;
	bfe.u32 	%r182, %r173, 0, 8;
	cvt.u16.u32 	%rs419, %r182;
	bfe.u32 	%r183, %r172, 24, 8;
	cvt.u16.u32 	%rs420, %r183;
	bfe.u32 	%r184, %r172, 16, 8;
	cvt.u16.u32 	%rs421, %r184;
	bfe.u32 	%r185, %r172, 8, 8;
	cvt.u16.u32 	%rs422, %r185;
	bfe.u32 	%r186, %r172, 0, 8;
	cvt.u16.u32 	%rs423, %r186;
	bfe.u32 	%r187, %r171, 24, 8;
	cvt.u16.u32 	%rs424, %r187;
	bfe.u32 	%r188, %r171, 16, 8;
	cvt.u16.u32 	%rs425, %r188;
	bfe.u32 	%r189, %r171, 8, 8;
	cvt.u16.u32 	%rs426, %r189;
	bfe.u32 	%r190, %r171, 0, 8;
	cvt.u16.u32 	%rs427, %r190;
	xor.b16  	%rs428, %rs366, %rs427;
	xor.b16  	%rs429, %rs428, %rs358;
	xor.b16  	%rs430, %rs429, %rs363;
	xor.b16  	%rs431, %rs369, %rs426;
	xor.b16  	%rs432, %rs431, %rs348;
	xor.b16  	%rs433, %rs432, %rs363;
	xor.b16  	%rs434, %rs372, %rs425;
	xor.b16  	%rs435, %rs434, %rs348;
	xor.b16  	%rs436, %rs435, %rs353;
	xor.b16  	%rs437, %rs375, %rs424;
	xor.b16  	%rs438, %rs437, %rs353;
	xor.b16  	%rs439, %rs438, %rs358;
	xor.b16  	%rs440, %rs378, %rs423;
	xor.b16  	%rs441, %rs440, %rs362;
	xor.b16  	%rs442, %rs441, %rs351;
	xor.b16  	%rs443, %rs381, %rs422;
	xor.b16  	%rs444, %rs443, %rs352;
	xor.b16  	%rs445, %rs444, %rs351;
	xor.b16  	%rs446, %rs384, %rs421;
	xor.b16  	%rs447, %rs446, %rs352;
	xor.b16  	%rs448, %rs447, %rs357;
	xor.b16  	%rs449, %rs387, %rs420;
	xor.b16  	%rs450, %rs449, %rs357;
	xor.b16  	%rs451, %rs450, %rs362;
	xor.b16  	%rs452, %rs390, %rs419;
	xor.b16  	%rs453, %rs452, %rs350;
	xor.b16  	%rs454, %rs453, %rs355;
	xor.b16  	%rs455, %rs393, %rs418;
	xor.b16  	%rs456, %rs455, %rs356;
	xor.b16  	%rs457, %rs456, %rs355;
	xor.b16  	%rs458, %rs396, %rs417;
	xor.b16  	%rs459, %rs458, %rs356;
	xor.b16  	%rs460, %rs459, %rs361;
	xor.b16  	%rs461, %rs399, %rs416;
	xor.b16  	%rs462, %rs461, %rs361;
	xor.b16  	%rs463, %rs462, %rs350;
	xor.b16  	%rs464, %rs402, %rs415;
	xor.b16  	%rs465, %rs464, %rs354;
	xor.b16  	%rs466, %rs465, %rs359;
	xor.b16  	%rs467, %rs405, %rs414;
	xor.b16  	%rs468, %rs467, %rs360;
	xor.b16  	%rs469, %rs468, %rs359;
	xor.b16  	%rs470, %rs408, %rs413;
	xor.b16  	%rs471, %rs470, %rs360;
	xor.b16  	%rs472, %rs471, %rs349;
	xor.b16  	%rs473, %rs411, %rs412;
	xor.b16  	%rs474, %rs473, %rs349;
	xor.b16  	%rs475, %rs474, %rs354;
	cvt.u64.u16 	%rd404, %rs430;
	and.b64  	%rd405, %rd404, 255;
	add.s64 	%rd406, %rd5, %rd405;
	ld.local.u8 	%rs476, [%rd406];
	cvt.u64.u16 	%rd407, %rs433;
	and.b64  	%rd408, %rd407, 255;
	add.s64 	%rd409, %rd5, %rd408;
	ld.local.u8 	%rs477, [%rd409];
	cvt.u64.u16 	%rd410, %rs436;
	and.b64  	%rd411, %rd410, 255;
	add.s64 	%rd412, %rd5, %rd411;
	ld.local.u8 	%rs478, [%rd412];
	cvt.u64.u16 	%rd413, %rs439;
	and.b64  	%rd414, %rd413, 255;
	add.s64 	%rd415, %rd5, %rd414;
	ld.local.u8 	%rs479, [%rd415];
	cvt.u64.u16 	%rd416, %rs442;
	and.b64  	%rd417, %rd416, 255;
	add.s64 	%rd418, %rd5, %rd417;
	ld.local.u8 	%rs480, [%rd418];
	cvt.u64.u16 	%rd419, %rs445;
	and.b64  	%rd420, %rd419, 255;
	add.s64 	%rd421, %rd5, %rd420;
	ld.local.u8 	%rs481, [%rd421];
	cvt.u64.u16 	%rd422, %rs448;
	and.b64  	%rd423, %rd422, 255;
	add.s64 	%rd424, %rd5, %rd423;
	ld.local.u8 	%rs482, [%rd424];
	cvt.u64.u16 	%rd425, %rs451;
	and.b64  	%rd426, %rd425, 255;
	add.s64 	%rd427, %rd5, %rd426;
	ld.local.u8 	%rs483, [%rd427];
	cvt.u64.u16 	%rd428, %rs454;
	and.b64  	%rd429, %rd428, 255;
	add.s64 	%rd430, %rd5, %rd429;
	ld.local.u8 	%rs484, [%rd430];
	cvt.u64.u16 	%rd431, %rs457;
	and.b64  	%rd432, %rd431, 255;
	add.s64 	%rd433, %rd5, %rd432;
	ld.local.u8 	%rs485, [%rd433];
	cvt.u64.u16 	%rd434, %rs460;
	and.b64  	%rd435, %rd434, 255;
	add.s64 	%rd436, %rd5, %rd435;
	ld.local.u8 	%rs486, [%rd436];
	cvt.u64.u16 	%rd437, %rs463;
	and.b64  	%rd438, %rd437, 255;
	add.s64 	%rd439, %rd5, %rd438;
	ld.local.u8 	%rs487, [%rd439];
	cvt.u64.u16 	%rd440, %rs466;
	and.b64  	%rd441, %rd440, 255;
	add.s64 	%rd442, %rd5, %rd441;
	ld.local.u8 	%rs488, [%rd442];
	cvt.u64.u16 	%rd443, %rs469;
	and.b64  	%rd444, %rd443, 255;
	add.s64 	%rd445, %rd5, %rd444;
	ld.local.u8 	%rs489, [%rd445];
	cvt.u64.u16 	%rd446, %rs472;
	and.b64  	%rd447, %rd446, 255;
	add.s64 	%rd448, %rd5, %rd447;
	ld.local.u8 	%rs490, [%rd448];
	cvt.u64.u16 	%rd449, %rs475;
	and.b64  	%rd450, %rd449, 255;
	add.s64 	%rd451, %rd5, %rd450;
	ld.local.u8 	%rs491, [%rd451];
	cvt.u64.u16 	%rd452, %rs476;
	and.b64  	%rd453, %rd452, 255;
	add.s64 	%rd454, %rd2, %rd453;
	ld.local.u8 	%rs492, [%rd454];
	cvt.u64.u16 	%rd455, %rs481;
	and.b64  	%rd456, %rd455, 255;
	add.s64 	%rd457, %rd3, %rd456;
	ld.local.u8 	%rs493, [%rd457];
	xor.b16  	%rs494, %rs493, %rs492;
	add.s64 	%rd458, %rd2, %rd456;
	ld.local.u8 	%rs495, [%rd458];
	cvt.u64.u16 	%rd459, %rs486;
	and.b64  	%rd460, %rd459, 255;
	add.s64 	%rd461, %rd3, %rd460;
	ld.local.u8 	%rs496, [%rd461];
	xor.b16  	%rs497, %rs495, %rs496;
	add.s64 	%rd462, %rd2, %rd460;
	ld.local.u8 	%rs498, [%rd462];
	cvt.u64.u16 	%rd463, %rs491;
	and.b64  	%rd464, %rd463, 255;
	add.s64 	%rd465, %rd3, %rd464;
	ld.local.u8 	%rs499, [%rd465];
	xor.b16  	%rs500, %rs498, %rs499;
	add.s64 	%rd466, %rd3, %rd453;
	ld.local.u8 	%rs501, [%rd466];
	add.s64 	%rd467, %rd2, %rd464;
	ld.local.u8 	%rs502, [%rd467];
	xor.b16  	%rs503, %rs501, %rs502;
	cvt.u64.u16 	%rd468, %rs480;
	and.b64  	%rd469, %rd468, 255;
	add.s64 	%rd470, %rd2, %rd469;
	ld.local.u8 	%rs504, [%rd470];
	cvt.u64.u16 	%rd471, %rs485;
	and.b64  	%rd472, %rd471, 255;
	add.s64 	%rd473, %rd3, %rd472;
	ld.local.u8 	%rs505, [%rd473];
	xor.b16  	%rs506, %rs505, %rs504;
	add.s64 	%rd474, %rd2, %rd472;
	ld.local.u8 	%rs507, [%rd474];
	cvt.u64.u16 	%rd475, %rs490;
	and.b64  	%rd476, %rd475, 255;
	add.s64 	%rd477, %rd3, %rd476;
	ld.local.u8 	%rs508, [%rd477];
	xor.b16  	%rs509, %rs507, %rs508;
	add.s64 	%rd478, %rd2, %rd476;
	ld.local.u8 	%rs510, [%rd478];
	cvt.u64.u16 	%rd479, %rs479;
	and.b64  	%rd480, %rd479, 255;
	add.s64 	%rd481, %rd3, %rd480;
	ld.local.u8 	%rs511, [%rd481];
	xor.b16  	%rs512, %rs510, %rs511;
	add.s64 	%rd482, %rd3, %rd469;
	ld.local.u8 	%rs513, [%rd482];
	add.s64 	%rd483, %rd2, %rd480;
	ld.local.u8 	%rs514, [%rd483];
	xor.b16  	%rs515, %rs513, %rs514;
	cvt.u64.u16 	%rd484, %rs484;
	and.b64  	%rd485, %rd484, 255;
	add.s64 	%rd486, %rd2, %rd485;
	ld.local.u8 	%rs516, [%rd486];
	cvt.u64.u16 	%rd487, %rs489;
	and.b64  	%rd488, %rd487, 255;
	add.s64 	%rd489, %rd3, %rd488;
	ld.local.u8 	%rs517, [%rd489];
	xor.b16  	%rs518, %rs517, %rs516;
	add.s64 	%rd490, %rd2, %rd488;
	ld.local.u8 	%rs519, [%rd490];
	cvt.u64.u16 	%rd491, %rs478;
	and.b64  	%rd492, %rd491, 255;
	add.s64 	%rd493, %rd3, %rd492;
	ld.local.u8 	%rs520, [%rd493];
	xor.b16  	%rs521, %rs519, %rs520;
	add.s64 	%rd494, %rd2, %rd492;
	ld.local.u8 	%rs522, [%rd494];
	cvt.u64.u16 	%rd495, %rs483;
	and.b64  	%rd496, %rd495, 255;
	add.s64 	%rd497, %rd3, %rd496;
	ld.local.u8 	%rs523, [%rd497];
	xor.b16  	%rs524, %rs522, %rs523;
	add.s64 	%rd498, %rd3, %rd485;
	ld.local.u8 	%rs525, [%rd498];
	add.s64 	%rd499, %rd2, %rd496;
	ld.local.u8 	%rs526, [%rd499];
	xor.b16  	%rs527, %rs525, %rs526;
	cvt.u64.u16 	%rd500, %rs488;
	and.b64  	%rd501, %rd500, 255;
	add.s64 	%rd502, %rd2, %rd501;
	ld.local.u8 	%rs528, [%rd502];
	cvt.u64.u16 	%rd503, %rs477;
	and.b64  	%rd504, %rd503, 255;
	add.s64 	%rd505, %rd3, %rd504;
	ld.local.u8 	%rs529, [%rd505];
	xor.b16  	%rs530, %rs529, %rs528;
	add.s64 	%rd506, %rd2, %rd504;
	ld.local.u8 	%rs531, [%rd506];
	cvt.u64.u16 	%rd507, %rs482;
	and.b64  	%rd508, %rd507, 255;
	add.s64 	%rd509, %rd3, %rd508;
	ld.local.u8 	%rs532, [%rd509];
	xor.b16  	%rs533, %rs531, %rs532;
	add.s64 	%rd510, %rd2, %rd508;
	ld.local.u8 	%rs534, [%rd510];
	cvt.u64.u16 	%rd511, %rs487;
	and.b64  	%rd512, %rd511, 255;
	add.s64 	%rd513, %rd3, %rd512;
	ld.local.u8 	%rs535, [%rd513];
	xor.b16  	%rs536, %rs534, %rs535;
	add.s64 	%rd514, %rd3, %rd501;
	ld.local.u8 	%rs537, [%rd514];
	add.s64 	%rd515, %rd2, %rd512;
	ld.local.u8 	%rs538, [%rd515];
	xor.b16  	%rs539, %rs537, %rs538;
	ld.local.v4.b32 	{%r191, %r192, %r193, %r194}, [%rd6+64];
	bfe.u32 	%r195, %r194, 24, 8;
	cvt.u16.u32 	%rs540, %r195;
	bfe.u32 	%r196, %r194, 16, 8;
	cvt.u16.u32 	%rs541, %r196;
	bfe.u32 	%r197, %r194, 8, 8;
	cvt.u16.u32 	%rs542, %r197;
	bfe.u32 	%r198, %r194, 0, 8;
	cvt.u16.u32 	%rs543, %r198;
	bfe.u32 	%r199, %r193, 24, 8;
	cvt.u16.u32 	%rs544, %r199;
	bfe.u32 	%r200, %r193, 16, 8;
	cvt.u16.u32 	%rs545, %r200;
	bfe.u32 	%r201, %r193, 8, 8;
	cvt.u16.u32 	%rs546, %r201;
	bfe.u32 	%r202, %r193, 0, 8;
	cvt.u16.u32 	%rs547, %r202;
	bfe.u32 	%r203, %r192, 24, 8;
	cvt.u16.u32 	%rs548, %r203;
	bfe.u32 	%r204, %r192, 16, 8;
	cvt.u16.u32 	%rs549, %r204;
	bfe.u32 	%r205, %r192, 8, 8;
	cvt.u16.u32 	%rs550, %r205;
	bfe.u32 	%r206, %r192, 0, 8;
	cvt.u16.u32 	%rs551, %r206;
	bfe.u32 	%r207, %r191, 24, 8;
	cvt.u16.u32 	%rs552, %r207;
	bfe.u32 	%r208, %r191, 16, 8;
	cvt.u16.u32 	%rs553, %r208;
	bfe.u32 	%r209, %r191, 8, 8;
	cvt.u16.u32 	%rs554, %r209;
	bfe.u32 	%r210, %r191, 0, 8;
	cvt.u16.u32 	%rs555, %r210;
	xor.b16  	%rs556, %rs494, %rs555;
	xor.b16  	%rs557, %rs556, %rs486;
	xor.b16  	%rs558, %rs557, %rs491;
	xor.b16  	%rs559, %rs497, %rs554;
	xor.b16  	%rs560, %rs559, %rs476;
	xor.b16  	%rs561, %rs560, %rs491;
	xor.b16  	%rs562, %rs500, %rs553;
	xor.b16  	%rs563, %rs562, %rs476;
	xor.b16  	%rs564, %rs563, %rs481;
	xor.b16  	%rs565, %rs503, %rs552;
	xor.b16  	%rs566, %rs565, %rs481;
	xor.b16  	%rs567, %rs566, %rs486;
	xor.b16  	%rs568, %rs506, %rs551;
	xor.b16  	%rs569, %rs568, %rs490;
	xor.b16  	%rs570, %rs569, %rs479;
	xor.b16  	%rs571, %rs509, %rs550;
	xor.b16  	%rs572, %rs571, %rs480;
	xor.b16  	%rs573, %rs572, %rs479;
	xor.b16  	%rs574, %rs512, %rs549;
	xor.b16  	%rs575, %rs574, %rs480;
	xor.b16  	%rs576, %rs575, %rs485;
	xor.b16  	%rs577, %rs515, %rs548;
	xor.b16  	%rs578, %rs577, %rs485;
	xor.b16  	%rs579, %rs578, %rs490;
	xor.b16  	%rs580, %rs518, %rs547;
	xor.b16  	%rs581, %rs580, %rs478;
	xor.b16  	%rs582, %rs581, %rs483;
	xor.b16  	%rs583, %rs521, %rs546;
	xor.b16  	%rs584, %rs583, %rs484;
	xor.b16  	%rs585, %rs584, %rs483;
	xor.b16  	%rs586, %rs524, %rs545;
	xor.b16  	%rs587, %rs586, %rs484;
	xor.b16  	%rs588, %rs587, %rs489;
	xor.b16  	%rs589, %rs527, %rs544;
	xor.b16  	%rs590, %rs589, %rs489;
	xor.b16  	%rs591, %rs590, %rs478;
	xor.b16  	%rs592, %rs530, %rs543;
	xor.b16  	%rs593, %rs592, %rs482;
	xor.b16  	%rs594, %rs593, %rs487;
	xor.b16  	%rs595, %rs533, %rs542;
	xor.b16  	%rs596, %rs595, %rs488;
	xor.b16  	%rs597, %rs596, %rs487;
	xor.b16  	%rs598, %rs536, %rs541;
	xor.b16  	%rs599, %rs598, %rs488;
	xor.b16  	%rs600, %rs599, %rs477;
	xor.b16  	%rs601, %rs539, %rs540;
	xor.b16  	%rs602, %rs601, %rs477;
	xor.b16  	%rs603, %rs602, %rs482;
	cvt.u64.u16 	%rd516, %rs558;
	and.b64  	%rd517, %rd516, 255;
	add.s64 	%rd518, %rd5, %rd517;
	ld.local.u8 	%rs604, [%rd518];
	cvt.u64.u16 	%rd519, %rs561;
	and.b64  	%rd520, %rd519, 255;
	add.s64 	%rd521, %rd5, %rd520;
	ld.local.u8 	%rs605, [%rd521];
	cvt.u64.u16 	%rd522, %rs564;
	and.b64  	%rd523, %rd522, 255;
	add.s64 	%rd524, %rd5, %rd523;
	ld.local.u8 	%rs606, [%rd524];
	cvt.u64.u16 	%rd525, %rs567;
	and.b64  	%rd526, %rd525, 255;
	add.s64 	%rd527, %rd5, %rd526;
	ld.local.u8 	%rs607, [%rd527];
	cvt.u64.u16 	%rd528, %rs570;
	and.b64  	%rd529, %rd528, 255;
	add.s64 	%rd530, %rd5, %rd529;
	ld.local.u8 	%rs608, [%rd530];
	cvt.u64.u16 	%rd531, %rs573;
	and.b64  	%rd532, %rd531, 255;
	add.s64 	%rd533, %rd5, %rd532;
	ld.local.u8 	%rs609, [%rd533];
	cvt.u64.u16 	%rd534, %rs576;
	and.b64  	%rd535, %rd534, 255;
	add.s64 	%rd536, %rd5, %rd535;
	ld.local.u8 	%rs610, [%rd536];
	cvt.u64.u16 	%rd537, %rs579;
	and.b64  	%rd538, %rd537, 255;
	add.s64 	%rd539, %rd5, %rd538;
	ld.local.u8 	%rs611, [%rd539];
	cvt.u64.u16 	%rd540, %rs582;
	and.b64  	%rd541, %rd540, 255;
	add.s64 	%rd542, %rd5, %rd541;
	ld.local.u8 	%rs612, [%rd542];
	cvt.u64.u16 	%rd543, %rs585;
	and.b64  	%rd544, %rd543, 255;
	add.s64 	%rd545, %rd5, %rd544;
	ld.local.u8 	%rs613, [%rd545];
	cvt.u64.u16 	%rd546, %rs588;
	and.b64  	%rd547, %rd546, 255;
	add.s64 	%rd548, %rd5, %rd547;
	ld.local.u8 	%rs614, [%rd548];
	cvt.u64.u16 	%rd549, %rs591;
	and.b64  	%rd550, %rd549, 255;
	add.s64 	%rd551, %rd5, %rd550;
	ld.local.u8 	%rs615, [%rd551];
	cvt.u64.u16 	%rd552, %rs594;
	and.b64  	%rd553, %rd552, 255;
	add.s64 	%rd554, %rd5, %rd553;
	ld.local.u8 	%rs616, [%rd554];
	cvt.u64.u16 	%rd555, %rs597;
	and.b64  	%rd556, %rd555, 255;
	add.s64 	%rd557, %rd5, %rd556;
	ld.local.u8 	%rs617, [%rd557];
	cvt.u64.u16 	%rd558, %rs600;
	and.b64  	%rd559, %rd558, 255;
	add.s64 	%rd560, %rd5, %rd559;
	ld.local.u8 	%rs618, [%rd560];
	cvt.u64.u16 	%rd561, %rs603;
	and.b64  	%rd562, %rd561, 255;
	add.s64 	%rd563, %rd5, %rd562;
	ld.local.u8 	%rs619, [%rd563];
	cvt.u64.u16 	%rd564, %rs604;
	and.b64  	%rd565, %rd564, 255;
	add.s64 	%rd566, %rd2, %rd565;
	ld.local.u8 	%rs620, [%rd566];
	cvt.u64.u16 	%rd567, %rs609;
	and.b64  	%rd568, %rd567, 255;
	add.s64 	%rd569, %rd3, %rd568;
	ld.local.u8 	%rs621, [%rd569];
	xor.b16  	%rs622, %rs621, %rs620;
	add.s64 	%rd570, %rd2, %rd568;
	ld.local.u8 	%rs623, [%rd570];
	cvt.u64.u16 	%rd571, %rs614;
	and.b64  	%rd572, %rd571, 255;
	add.s64 	%rd573, %rd3, %rd572;
	ld.local.u8 	%rs624, [%rd573];
	xor.b16  	%rs625, %rs623, %rs624;
	add.s64 	%rd574, %rd2, %rd572;
	ld.local.u8 	%rs626, [%rd574];
	cvt.u64.u16 	%rd575, %rs619;
	and.b64  	%rd576, %rd575, 255;
	add.s64 	%rd577, %rd3, %rd576;
	ld.local.u8 	%rs627, [%rd577];
	xor.b16  	%rs628, %rs626, %rs627;
	add.s64 	%rd578, %rd3, %rd565;
	ld.local.u8 	%rs629, [%rd578];
	add.s64 	%rd579, %rd2, %rd576;
	ld.local.u8 	%rs630, [%rd579];
	xor.b16  	%rs631, %rs629, %rs630;
	cvt.u64.u16 	%rd580, %rs608;
	and.b64  	%rd581, %rd580, 255;
	add.s64 	%rd582, %rd2, %rd581;
	ld.local.u8 	%rs632, [%rd582];
	cvt.u64.u16 	%rd583, %rs613;
	and.b64  	%rd584, %rd583, 255;
	add.s64 	%rd585, %rd3, %rd584;
	ld.local.u8 	%rs633, [%rd585];
	xor.b16  	%rs634, %rs633, %rs632;
	add.s64 	%rd586, %rd2, %rd584;
	ld.local.u8 	%rs635, [%rd586];
	cvt.u64.u16 	%rd587, %rs618;
	and.b64  	%rd588, %rd587, 255;
	add.s64 	%rd589, %rd3, %rd588;
	ld.local.u8 	%rs636, [%rd589];
	xor.b16  	%rs637, %rs635, %rs636;
	add.s64 	%rd590, %rd2, %rd588;
	ld.local.u8 	%rs638, [%rd590];
	cvt.u64.u16 	%rd591, %rs607;
	and.b64  	%rd592, %rd591, 255;
	add.s64 	%rd593, %rd3, %rd592;
	ld.local.u8 	%rs639, [%rd593];
	xor.b16  	%rs640, %rs638, %rs639;
	add.s64 	%rd594, %rd3, %rd581;
	ld.local.u8 	%rs641, [%rd594];
	add.s64 	%rd595, %rd2, %rd592;
	ld.local.u8 	%rs642, [%rd595];
	xor.b16  	%rs643, %rs641, %rs642;
	cvt.u64.u16 	%rd596, %rs612;
	and.b64  	%rd597, %rd596, 255;
	add.s64 	%rd598, %rd2, %rd597;
	ld.local.u8 	%rs644, [%rd598];
	cvt.u64.u16 	%rd599, %rs617;
	and.b64  	%rd600, %rd599, 255;
	add.s64 	%rd601, %rd3, %rd600;
	ld.local.u8 	%rs645, [%rd601];
	xor.b16  	%rs646, %rs645, %rs644;
	add.s64 	%rd602, %rd2, %rd600;
	ld.local.u8 	%rs647, [%rd602];
	cvt.u64.u16 	%rd603, %rs606;
	and.b64  	%rd604, %rd603, 255;
	add.s64 	%rd605, %rd3, %rd604;
	ld.local.u8 	%rs648, [%rd605];
	xor.b16  	%rs649, %rs647, %rs648;
	add.s64 	%rd606, %rd2, %rd604;
	ld.local.u8 	%rs650, [%rd606];
	cvt.u64.u16 	%rd607, %rs611;
	and.b64  	%rd608, %rd607, 255;
	add.s64 	%rd609, %rd3, %rd608;
	ld.local.u8 	%rs651, [%rd609];
	xor.b16  	%rs652, %rs650, %rs651;
	add.s64 	%rd610, %rd3, %rd597;
	ld.local.u8 	%rs653, [%rd610];
	add.s64 	%rd611, %rd2, %rd608;
	ld.local.u8 	%rs654, [%rd611];
	xor.b16  	%rs655, %rs653, %rs654;
	cvt.u64.u16 	%rd612, %rs616;
	and.b64  	%rd613, %rd612, 255;
	add.s64 	%rd614, %rd2, %rd613;
	ld.local.u8 	%rs656, [%rd614];
	cvt.u64.u16 	%rd615, %rs605;
	and.b64  	%rd616, %rd615, 255;
	add.s64 	%rd617, %rd3, %rd616;
	ld.local.u8 	%rs657, [%rd617];
	xor.b16  	%rs658, %rs657, %rs656;
	add.s64 	%rd618, %rd2, %rd616;
	ld.local.u8 	%rs659, [%rd618];
	cvt.u64.u16 	%rd619, %rs610;
	and.b64  	%rd620, %rd619, 255;
	add.s64 	%rd621, %rd3, %rd620;
	ld.local.u8 	%rs660, [%rd621];
	xor.b16  	%rs661, %rs659, %rs660;
	add.s64 	%rd622, %rd2, %rd620;
	ld.local.u8 	%rs662, [%rd622];
	cvt.u64.u16 	%rd623, %rs615;
	and.b64  	%rd624, %rd623, 255;
	add.s64 	%rd625, %rd3, %rd624;
	ld.local.u8 	%rs663, [%rd625];
	xor.b16  	%rs664, %rs662, %rs663;
	add.s64 	%rd626, %rd3, %rd613;
	ld.local.u8 	%rs665, [%rd626];
	add.s64 	%rd627, %rd2, %rd624;
	ld.local.u8 	%rs666, [%rd627];
	xor.b16  	%rs667, %rs665, %rs666;
	ld.local.v4.b32 	{%r211, %r212, %r213, %r214}, [%rd6+80];
	bfe.u32 	%r215, %r214, 24, 8;
	cvt.u16.u32 	%rs668, %r215;
	bfe.u32 	%r216, %r214, 16, 8;
	cvt.u16.u32 	%rs669, %r216;
	bfe.u32 	%r217, %r214, 8, 8;
	cvt.u16.u32 	%rs670, %r217;
	bfe.u32 	%r218, %r214, 0, 8;
	cvt.u16.u32 	%rs671, %r218;
	bfe.u32 	%r219, %r213, 24, 8;
	cvt.u16.u32 	%rs672, %r219;
	bfe.u32 	%r220, %r213, 16, 8;
	cvt.u16.u32 	%rs673, %r220;
	bfe.u32 	%r221, %r213, 8, 8;
	cvt.u16.u32 	%rs674, %r221;
	bfe.u32 	%r222, %r213, 0, 8;
	cvt.u16.u32 	%rs675, %r222;
	bfe.u32 	%r223, %r212, 24, 8;
	cvt.u16.u32 	%rs676, %r223;
	bfe.u32 	%r224, %r212, 16, 8;
	cvt.u16.u32 	%rs677, %r224;
	bfe.u32 	%r225, %r212, 8, 8;
	cvt.u16.u32 	%rs678, %r225;
	bfe.u32 	%r226, %r212, 0, 8;
	cvt.u16.u32 	%rs679, %r226;
	bfe.u32 	%r227, %r211, 24, 8;
	cvt.u16.u32 	%rs680, %r227;
	bfe.u32 	%r228, %r211, 16, 8;
	cvt.u16.u32 	%rs681, %r228;
	bfe.u32 	%r229, %r211, 8, 8;
	cvt.u16.u32 	%rs682, %r229;
	bfe.u32 	%r230, %r211, 0, 8;
	cvt.u16.u32 	%rs683, %r230;
	xor.b16  	%rs684, %rs622, %rs683;
	xor.b16  	%rs685, %rs684, %rs614;
	xor.b16  	%rs686, %rs685, %rs619;
	xor.b16  	%rs687, %rs625, %rs682;
	xor.b16  	%rs688, %rs687, %rs604;
	xor.b16  	%rs689, %rs688, %rs619;
	xor.b16  	%rs690, %rs628, %rs681;
	xor.b16  	%rs691, %rs690, %rs604;
	xor.b16  	%rs692, %rs691, %rs609;
	xor.b16  	%rs693, %rs631, %rs680;
	xor.b16  	%rs694, %rs693, %rs609;
	xor.b16  	%rs695, %rs694, %rs614;
	xor.b16  	%rs696, %rs634, %rs679;
	xor.b16  	%rs697, %rs696, %rs618;
	xor.b16  	%rs698, %rs697, %rs607;
	xor.b16  	%rs699, %rs637, %rs678;
	xor.b16  	%rs700, %rs699, %rs608;
	xor.b16  	%rs701, %rs700, %rs607;
	xor.b16  	%rs702, %rs640, %rs677;
	xor.b16  	%rs703, %rs702, %rs608;
	xor.b16  	%rs704, %rs703, %rs613;
	xor.b16  	%rs705, %rs643, %rs676;
	xor.b16  	%rs706, %rs705, %rs613;
	xor.b16  	%rs707, %rs706, %rs618;
	xor.b16  	%rs708, %rs646, %rs675;
	xor.b16  	%rs709, %rs708, %rs606;
	xor.b16  	%rs710, %rs709, %rs611;
	xor.b16  	%rs711, %rs649, %rs674;
	xor.b16  	%rs712, %rs711, %rs612;
	xor.b16  	%rs713, %rs712, %rs611;
	xor.b16  	%rs714, %rs652, %rs673;
	xor.b16  	%rs715, %rs714, %rs612;
	xor.b16  	%rs716, %rs715, %rs617;
	xor.b16  	%rs717, %rs655, %rs672;
	xor.b16  	%rs718, %rs717, %rs617;
	xor.b16  	%rs719, %rs718, %rs606;
	xor.b16  	%rs720, %rs658, %rs671;
	xor.b16  	%rs721, %rs720, %rs610;
	xor.b16  	%rs722, %rs721, %rs615;
	xor.b16  	%rs723, %rs661, %rs670;
	xor.b16  	%rs724, %rs723, %rs616;
	xor.b16  	%rs725, %rs724, %rs615;
	xor.b16  	%rs726, %rs664, %rs669;
	xor.b16  	%rs727, %rs726, %rs616;
	xor.b16  	%rs728, %rs727, %rs605;
	xor.b16  	%rs729, %rs667, %rs668;
	xor.b16  	%rs730, %rs729, %rs605;
	xor.b16  	%rs731, %rs730, %rs610;
	cvt.u64.u16 	%rd628, %rs686;
	and.b64  	%rd629, %rd628, 255;
	add.s64 	%rd630, %rd5, %rd629;
	ld.local.u8 	%rs732, [%rd630];
	cvt.u64.u16 	%rd631, %rs689;
	and.b64  	%rd632, %rd631, 255;
	add.s64 	%rd633, %rd5, %rd632;
	ld.local.u8 	%rs733, [%rd633];
	cvt.u64.u16 	%rd634, %rs692;
	and.b64  	%rd635, %rd634, 255;
	add.s64 	%rd636, %rd5, %rd635;
	ld.local.u8 	%rs734, [%rd636];
	cvt.u64.u16 	%rd637, %rs695;
	and.b64  	%rd638, %rd637, 255;
	add.s64 	%rd639, %rd5, %rd638;
	ld.local.u8 	%rs735, [%rd639];
	cvt.u64.u16 	%rd640, %rs698;
	and.b64  	%rd641, %rd640, 255;
	add.s64 	%rd642, %rd5, %rd641;
	ld.local.u8 	%rs736, [%rd642];
	cvt.u64.u16 	%rd643, %rs701;
	and.b64  	%rd644, %rd643, 255;
	add.s64 	%rd645, %rd5, %rd644;
	ld.local.u8 	%rs737, [%rd645];
	cvt.u64.u16 	%rd646, %rs704;
	and.b64  	%rd647, %rd646, 255;
	add.s64 	%rd648, %rd5, %rd647;
	ld.local.u8 	%rs738, [%rd648];
	cvt.u64.u16 	%rd649, %rs707;
	and.b64  	%rd650, %rd649, 255;
	add.s64 	%rd651, %rd5, %rd650;
	ld.local.u8 	%rs739, [%rd651];
	cvt.u64.u16 	%rd652, %rs710;
	and.b64  	%rd653, %rd652, 255;
	add.s64 	%rd654, %rd5, %rd653;
	ld.local.u8 	%rs740, [%rd654];
	cvt.u64.u16 	%rd655, %rs713;
	and.b64  	%rd656, %rd655, 255;
	add.s64 	%rd657, %rd5, %rd656;
	ld.local.u8 	%rs741, [%rd657];
	cvt.u64.u16 	%rd658, %rs716;
	and.b64  	%rd659, %rd658, 255;
	add.s64 	%rd660, %rd5, %rd659;
	ld.local.u8 	%rs742, [%rd660];
	cvt.u64.u16 	%rd661, %rs719;
	and.b64  	%rd662, %rd661, 255;
	add.s64 	%rd663, %rd5, %rd662;
	ld.local.u8 	%rs743, [%rd663];
	cvt.u64.u16 	%rd664, %rs722;
	and.b64  	%rd665, %rd664, 255;
	add.s64 	%rd666, %rd5, %rd665;
	ld.local.u8 	%rs744, [%rd666];
	cvt.u64.u16 	%rd667, %rs725;
	and.b64  	%rd668, %rd667, 255;
	add.s64 	%rd669, %rd5, %rd668;
	ld.local.u8 	%rs745, [%rd669];
	cvt.u64.u16 	%rd670, %rs728;
	and.b64  	%rd671, %rd670, 255;
	add.s64 	%rd672, %rd5, %rd671;
	ld.local.u8 	%rs746, [%rd672];
	cvt.u64.u16 	%rd673, %rs731;
	and.b64  	%rd674, %rd673, 255;
	add.s64 	%rd675, %rd5, %rd674;
	ld.local.u8 	%rs747, [%rd675];
	cvt.u64.u16 	%rd676, %rs732;
	and.b64  	%rd677, %rd676, 255;
	add.s64 	%rd678, %rd2, %rd677;
	ld.local.u8 	%rs748, [%rd678];
	cvt.u64.u16 	%rd679, %rs737;
	and.b64  	%rd680, %rd679, 255;
	add.s64 	%rd681, %rd3, %rd680;
	ld.local.u8 	%rs749, [%rd681];
	xor.b16  	%rs750, %rs749, %rs748;
	add.s64 	%rd682, %rd2, %rd680;
	ld.local.u8 	%rs751, [%rd682];
	cvt.u64.u16 	%rd683, %rs742;
	and.b64  	%rd684, %rd683, 255;
	add.s64 	%rd685, %rd3, %rd684;
	ld.local.u8 	%rs752, [%rd685];
	xor.b16  	%rs753, %rs751, %rs752;
	add.s64 	%rd686, %rd2, %rd684;
	ld.local.u8 	%rs754, [%rd686];
	cvt.u64.u16 	%rd687, %rs747;
	and.b64  	%rd688, %rd687, 255;
	add.s64 	%rd689, %rd3, %rd688;
	ld.local.u8 	%rs755, [%rd689];
	xor.b16  	%rs756, %rs754, %rs755;
	add.s64 	%rd690, %rd3, %rd677;
	ld.local.u8 	%rs757, [%rd690];
	add.s64 	%rd691, %rd2, %rd688;
	ld.local.u8 	%rs758, [%rd691];
	xor.b16  	%rs759, %rs757, %rs758;
	cvt.u64.u16 	%rd692, %rs736;
	and.b64  	%rd693, %rd692, 255;
	add.s64 	%rd694, %rd2, %rd693;
	ld.local.u8 	%rs760, [%rd694];
	cvt.u64.u16 	%rd695, %rs741;
	and.b64  	%rd696, %rd695, 255;
	add.s64 	%rd697, %rd3, %rd696;
	ld.local.u8 	%rs761, [%rd697];
	xor.b16  	%rs762, %rs761, %rs760;
	add.s64 	%rd698, %rd2, %rd696;
	ld.local.u8 	%rs763, [%rd698];
	cvt.u64.u16 	%rd699, %rs746;
	and.b64  	%rd700, %rd699, 255;
	add.s64 	%rd701, %rd3, %rd700;
	ld.local.u8 	%rs764, [%rd701];
	xor.b16  	%rs765, %rs763, %rs764;
	add.s64 	%rd702, %rd2, %rd700;
	ld.local.u8 	%rs766, [%rd702];
	cvt.u64.u16 	%rd703, %rs735;
	and.b64  	%rd704, %rd703, 255;
	add.s64 	%rd705, %rd3, %rd704;
	ld.local.u8 	%rs767, [%rd705];
	xor.b16  	%rs768, %rs766, %rs767;
	add.s64 	%rd706, %rd3, %rd693;
	ld.local.u8 	%rs769, [%rd706];
	add.s64 	%rd707, %rd2, %rd704;
	ld.local.u8 	%rs770, [%rd707];
	xor.b16  	%rs771, %rs769, %rs770;
	cvt.u64.u16 	%rd708, %rs740;
	and.b64  	%rd709, %rd708, 255;
	add.s64 	%rd710, %rd2, %rd709;
	ld.local.u8 	%rs772, [%rd710];
	cvt.u64.u16 	%rd711, %rs745;
	and.b64  	%rd712, %rd711, 255;
	add.s64 	%rd713, %rd3, %rd712;
	ld.local.u8 	%rs773, [%rd713];
	xor.b16  	%rs774, %rs773, %rs772;
	add.s64 	%rd714, %rd2, %rd712;
	ld.local.u8 	%rs775, [%rd714];
	cvt.u64.u16 	%rd715, %rs734;
	and.b64  	%rd716, %rd715, 255;
	add.s64 	%rd717, %rd3, %rd716;
	ld.local.u8 	%rs776, [%rd717];
	xor.b16  	%rs777, %rs775, %rs776;
	add.s64 	%rd718, %rd2, %rd716;
	ld.local.u8 	%rs778, [%rd718];
	cvt.u64.u16 	%rd719, %rs739;
	and.b64  	%rd720, %rd719, 255;
	add.s64 	%rd721, %rd3, %rd720;
	ld.local.u8 	%rs779, [%rd721];
	xor.b16  	%rs780, %rs778, %rs779;
	add.s64 	%rd722, %rd3, %rd709;
	ld.local.u8 	%rs781, [%rd722];
	add.s64 	%rd723, %rd2, %rd720;
	ld.local.u8 	%rs782, [%rd723];
	xor.b16  	%rs783, %rs781, %rs782;
	cvt.u64.u16 	%rd724, %rs744;
	and.b64  	%rd725, %rd724, 255;
	add.s64 	%rd726, %rd2, %rd725;
	ld.local.u8 	%rs784, [%rd726];
	cvt.u64.u16 	%rd727, %rs733;
	and.b64  	%rd728, %rd727, 255;
	add.s64 	%rd729, %rd3, %rd728;
	ld.local.u8 	%rs785, [%rd729];
	xor.b16  	%rs786, %rs785, %rs784;
	add.s64 	%rd730, %rd2, %rd728;
	ld.local.u8 	%rs787, [%rd730];
	cvt.u64.u16 	%rd731, %rs738;
	and.b64  	%rd732, %rd731, 255;
	add.s64 	%rd733, %rd3, %rd732;
	ld.local.u8 	%rs788, [%rd733];
	xor.b16  	%rs789, %rs787, %rs788;
	add.s64 	%rd734, %rd2, %rd732;
	ld.local.u8 	%rs790, [%rd734];
	cvt.u64.u16 	%rd735, %rs743;
	and.b64  	%rd736, %rd735, 255;
	add.s64 	%rd737, %rd3, %rd736;
	ld.local.u8 	%rs791, [%rd737];
	xor.b16  	%rs792, %rs790, %rs791;
	add.s64 	%rd738, %rd3, %rd725;
	ld.local.u8 	%rs793, [%rd738];
	add.s64 	%rd739, %rd2, %rd736;
	ld.local.u8 	%rs794, [%rd739];
	xor.b16  	%rs795, %rs793, %rs794;
	ld.local.v4.b32 	{%r231, %r232, %r233, %r234}, [%rd6+96];
	bfe.u32 	%r235, %r234, 24, 8;
	cvt.u16.u32 	%rs796, %r235;
	bfe.u32 	%r236, %r234, 16, 8;
	cvt.u16.u32 	%rs797, %r236;
	bfe.u32 	%r237, %r234, 8, 8;
	cvt.u16.u32 	%rs798, %r237;
	bfe.u32 	%r238, %r234, 0, 8;
	cvt.u16.u32 	%rs799, %r238;
	bfe.u32 	%r239, %r233, 24, 8;
	cvt.u16.u32 	%rs800, %r239;
	bfe.u32 	%r240, %r233, 16, 8;
	cvt.u16.u32 	%rs801, %r240;
	bfe.u32 	%r241, %r233, 8, 8;
	cvt.u16.u32 	%rs802, %r241;
	bfe.u32 	%r242, %r233, 0, 8;
	cvt.u16.u32 	%rs803, %r242;
	bfe.u32 	%r243, %r232, 24, 8;
	cvt.u16.u32 	%rs804, %r243;
	bfe.u32 	%r244, %r232, 16, 8;
	cvt.u16.u32 	%rs805, %r244;
	bfe.u32 	%r245, %r232, 8, 8;
	cvt.u16.u32 	%rs806, %r245;
	bfe.u32 	%r246, %r232, 0, 8;
	cvt.u16.u32 	%rs807, %r246;
	bfe.u32 	%r247, %r231, 24, 8;
	cvt.u16.u32 	%rs808, %r247;
	bfe.u32 	%r248, %r231, 16, 8;
	cvt.u16.u32 	%rs809, %r248;
	bfe.u32 	%r249, %r231, 8, 8;
	cvt.u16.u32 	%rs810, %r249;
	bfe.u32 	%r250, %r231, 0, 8;
	cvt.u16.u32 	%rs811, %r250;
	xor.b16  	%rs812, %rs750, %rs811;
	xor.b16  	%rs813, %rs812, %rs742;
	xor.b16  	%rs814, %rs813, %rs747;
	xor.b16  	%rs815, %rs753, %rs810;
	xor.b16  	%rs816, %rs815, %rs732;
	xor.b16  	%rs817, %rs816, %rs747;
	xor.b16  	%rs818, %rs756, %rs809;
	xor.b16  	%rs819, %rs818, %rs732;
	xor.b16  	%rs820, %rs819, %rs737;
	xor.b16  	%rs821, %rs759, %rs808;
	xor.b16  	%rs822, %rs821, %rs737;
	xor.b16  	%rs823, %rs822, %rs742;
	xor.b16  	%rs824, %rs762, %rs807;
	xor.b16  	%rs825, %rs824, %rs746;
	xor.b16  	%rs826, %rs825, %rs735;
	xor.b16  	%rs827, %rs765, %rs806;
	xor.b16  	%rs828, %rs827, %rs736;
	xor.b16  	%rs829, %rs828, %rs735;
	xor.b16  	%rs830, %rs768, %rs805;
	xor.b16  	%rs831, %rs830, %rs736;
	xor.b16  	%rs832, %rs831, %rs741;
	xor.b16  	%rs833, %rs771, %rs804;
	xor.b16  	%rs834, %rs833, %rs741;
	xor.b16  	%rs835, %rs834, %rs746;
	xor.b16  	%rs836, %rs774, %rs803;
	xor.b16  	%rs837, %rs836, %rs734;
	xor.b16  	%rs838, %rs837, %rs739;
	xor.b16  	%rs839, %rs777, %rs802;
	xor.b16  	%rs840, %rs839, %rs740;
	xor.b16  	%rs841, %rs840, %rs739;
	xor.b16  	%rs842, %rs780, %rs801;
	xor.b16  	%rs843, %rs842, %rs740;
	xor.b16  	%rs844, %rs843, %rs745;
	xor.b16  	%rs845, %rs783, %rs800;
	xor.b16  	%rs846, %rs845, %rs745;
	xor.b16  	%rs847, %rs846, %rs734;
	xor.b16  	%rs848, %rs786, %rs799;
	xor.b16  	%rs849, %rs848, %rs738;
	xor.b16  	%rs850, %rs849, %rs743;
	xor.b16  	%rs851, %rs789, %rs798;
	xor.b16  	%rs852, %rs851, %rs744;
	xor.b16  	%rs853, %rs852, %rs743;
	xor.b16  	%rs854, %rs792, %rs797;
	xor.b16  	%rs855, %rs854, %rs744;
	xor.b16  	%rs856, %rs855, %rs733;
	xor.b16  	%rs857, %rs795, %rs796;
	xor.b16  	%rs858, %rs857, %rs733;
	xor.b16  	%rs859, %rs858, %rs738;
	cvt.u64.u16 	%rd740, %rs814;
	and.b64  	%rd741, %rd740, 255;
	add.s64 	%rd742, %rd5, %rd741;
	ld.local.u8 	%rs860, [%rd742];
	cvt.u64.u16 	%rd743, %rs817;
	and.b64  	%rd744, %rd743, 255;
	add.s64 	%rd745, %rd5, %rd744;
	ld.local.u8 	%rs861, [%rd745];
	cvt.u64.u16 	%rd746, %rs820;
	and.b64  	%rd747, %rd746, 255;
	add.s64 	%rd748, %rd5, %rd747;
	ld.local.u8 	%rs862, [%rd748];
	cvt.u64.u16 	%rd749, %rs823;
	and.b64  	%rd750, %rd749, 255;
	add.s64 	%rd751, %rd5, %rd750;
	ld.local.u8 	%rs863, [%rd751];
	cvt.u64.u16 	%rd752, %rs826;
	and.b64  	%rd753, %rd752, 255;
	add.s64 	%rd754, %rd5, %rd753;
	ld.local.u8 	%rs864, [%rd754];
	cvt.u64.u16 	%rd755, %rs829;
	and.b64  	%rd756, %rd755, 255;
	add.s64 	%rd757, %rd5, %rd756;
	ld.local.u8 	%rs865, [%rd757];
	cvt.u64.u16 	%rd758, %rs832;
	and.b64  	%rd759, %rd758, 255;
	add.s64 	%rd760, %rd5, %rd759;
	ld.local.u8 	%rs866, [%rd760];
	cvt.u64.u16 	%rd761, %rs835;
	and.b64  	%rd762, %rd761, 255;
	add.s64 	%rd763, %rd5, %rd762;
	ld.local.u8 	%rs867, [%rd763];
	cvt.u64.u16 	%rd764, %rs838;
	and.b64  	%rd765, %rd764, 255;
	add.s64 	%rd766, %rd5, %rd765;
	ld.local.u8 	%rs868, [%rd766];
	cvt.u64.u16 	%rd767, %rs841;
	and.b64  	%rd768, %rd767, 255;
	add.s64 	%rd769, %rd5, %rd768;
	ld.local.u8 	%rs869, [%rd769];
	cvt.u64.u16 	%rd770, %rs844;
	and.b64  	%rd771, %rd770, 255;
	add.s64 	%rd772, %rd5, %rd771;
	ld.local.u8 	%rs870, [%rd772];
	cvt.u64.u16 	%rd773, %rs847;
	and.b64  	%rd774, %rd773, 255;
	add.s64 	%rd775, %rd5, %rd774;
	ld.local.u8 	%rs871, [%rd775];
	cvt.u64.u16 	%rd776, %rs850;
	and.b64  	%rd777, %rd776, 255;
	add.s64 	%rd778, %rd5, %rd777;
	ld.local.u8 	%rs872, [%rd778];
	cvt.u64.u16 	%rd779, %rs853;
	and.b64  	%rd780, %rd779, 255;
	add.s64 	%rd781, %rd5, %rd780;
	ld.local.u8 	%rs873, [%rd781];
	cvt.u64.u16 	%rd782, %rs856;
	and.b64  	%rd783, %rd782, 255;
	add.s64 	%rd784, %rd5, %rd783;
	ld.local.u8 	%rs874, [%rd784];
	cvt.u64.u16 	%rd785, %rs859;
	and.b64  	%rd786, %rd785, 255;
	add.s64 	%rd787, %rd5, %rd786;
	ld.local.u8 	%rs875, [%rd787];
	cvt.u64.u16 	%rd788, %rs860;
	and.b64  	%rd789, %rd788, 255;
	add.s64 	%rd790, %rd2, %rd789;
	ld.local.u8 	%rs876, [%rd790];
	cvt.u64.u16 	%rd791, %rs865;
	and.b64  	%rd792, %rd791, 255;
	add.s64 	%rd793, %rd3, %rd792;
	ld.local.u8 	%rs877, [%rd793];
	xor.b16  	%rs878, %rs877, %rs876;
	add.s64 	%rd794, %rd2, %rd792;
	ld.local.u8 	%rs879, [%rd794];
	cvt.u64.u16 	%rd795, %rs870;
	and.b64  	%rd796, %rd795, 255;
	add.s64 	%rd797, %rd3, %rd796;
	ld.local.u8 	%rs880, [%rd797];
	xor.b16  	%rs881, %rs879, %rs880;
	add.s64 	%rd798, %rd2, %rd796;
	ld.local.u8 	%rs882, [%rd798];
	cvt.u64.u16 	%rd799, %rs875;
	and.b64  	%rd800, %rd799, 255;
	add.s64 	%rd801, %rd3, %rd800;
	ld.local.u8 	%rs883, [%rd801];
	xor.b16  	%rs884, %rs882, %rs883;
	add.s64 	%rd802, %rd3, %rd789;
	ld.local.u8 	%rs885, [%rd802];
	add.s64 	%rd803, %rd2, %rd800;
	ld.local.u8 	%rs886, [%rd803];
	xor.b16  	%rs887, %rs885, %rs886;
	cvt.u64.u16 	%rd804, %rs864;
	and.b64  	%rd805, %rd804, 255;
	add.s64 	%rd806, %rd2, %rd805;
	ld.local.u8 	%rs888, [%rd806];
	cvt.u64.u16 	%rd807, %rs869;
	and.b64  	%rd808, %rd807, 255;
	add.s64 	%rd809, %rd3, %rd808;
	ld.local.u8 	%rs889, [%rd809];
	xor.b16  	%rs890, %rs889, %rs888;
	add.s64 	%rd810, %rd2, %rd808;
	ld.local.u8 	%rs891, [%rd810];
	cvt.u64.u16 	%rd811, %rs874;
	and.b64  	%rd812, %rd811, 255;
	add.s64 	%rd813, %rd3, %rd812;
	ld.local.u8 	%rs892, [%rd813];
	xor.b16  	%rs893, %rs891, %rs892;
	add.s64 	%rd814, %rd2, %rd812;
	ld.local.u8 	%rs894, [%rd814];
	cvt.u64.u16 	%rd815, %rs863;
	and.b64  	%rd816, %rd815, 255;
	add.s64 	%rd817, %rd3, %rd816;
	ld.local.u8 	%rs895, [%rd817];
	xor.b16  	%rs896, %rs894, %rs895;
	add.s64 	%rd818, %rd3, %rd805;
	ld.local.u8 	%rs897, [%rd818];
	add.s64 	%rd819, %rd2, %rd816;
	ld.local.u8 	%rs898, [%rd819];
	xor.b16  	%rs899, %rs897, %rs898;
	cvt.u64.u16 	%rd820, %rs868;
	and.b64  	%rd821, %rd820, 255;
	add.s64 	%rd822, %rd2, %rd821;
	ld.local.u8 	%rs900, [%rd822];
	cvt.u64.u16 	%rd823, %rs873;
	and.b64  	%rd824, %rd823, 255;
	add.s64 	%rd825, %rd3, %rd824;
	ld.local.u8 	%rs901, [%rd825];
	xor.b16  	%rs902, %rs901, %rs900;
	add.s64 	%rd826, %rd2, %rd824;
	ld.local.u8 	%rs903, [%rd826];
	cvt.u64.u16 	%rd827, %rs862;
	and.b64  	%rd828, %rd827, 255;
	add.s64 	%rd829, %rd3, %rd828;
	ld.local.u8 	%rs904, [%rd829];
	xor.b16  	%rs905, %rs903, %rs904;
	add.s64 	%rd830, %rd2, %rd828;
	ld.local.u8 	%rs906, [%rd830];
	cvt.u64.u16 	%rd831, %rs867;
	and.b64  	%rd832, %rd831, 255;
	add.s64 	%rd833, %rd3, %rd832;
	ld.local.u8 	%rs907, [%rd833];
	xor.b16  	%rs908, %rs906, %rs907;
	add.s64 	%rd834, %rd3, %rd821;
	ld.local.u8 	%rs909, [%rd834];
	add.s64 	%rd835, %rd2, %rd832;
	ld.local.u8 	%rs910, [%rd835];
	xor.b16  	%rs911, %rs909, %rs910;
	cvt.u64.u16 	%rd836, %rs872;
	and.b64  	%rd837, %rd836, 255;
	add.s64 	%rd838, %rd2, %rd837;
	ld.local.u8 	%rs912, [%rd838];
	cvt.u64.u16 	%rd839, %rs861;
	and.b64  	%rd840, %rd839, 255;
	add.s64 	%rd841, %rd3, %rd840;
	ld.local.u8 	%rs913, [%rd841];
	xor.b16  	%rs914, %rs913, %rs912;
	add.s64 	%rd842, %rd2, %rd840;
	ld.local.u8 	%rs915, [%rd842];
	cvt.u64.u16 	%rd843, %rs866;
	and.b64  	%rd844, %rd843, 255;
	add.s64 	%rd845, %rd3, %rd844;
	ld.local.u8 	%rs916, [%rd845];
	xor.b16  	%rs917, %rs915, %rs916;
	add.s64 	%rd846, %rd2, %rd844;
	ld.local.u8 	%rs918, [%rd846];
	cvt.u64.u16 	%rd847, %rs871;
	and.b64  	%rd848, %rd847, 255;
	add.s64 	%rd849, %rd3, %rd848;
	ld.local.u8 	%rs919, [%rd849];
	xor.b16  	%rs920, %rs918, %rs919;
	add.s64 	%rd850, %rd3, %rd837;
	ld.local.u8 	%rs921, [%rd850];
	add.s64 	%rd851, %rd2, %rd848;
	ld.local.u8 	%rs922, [%rd851];
	xor.b16  	%rs923, %rs921, %rs922;
	ld.local.v4.b32 	{%r251, %r252, %r253, %r254}, [%rd6+112];
	bfe.u32 	%r255, %r254, 24, 8;
	cvt.u16.u32 	%rs924, %r255;
	bfe.u32 	%r256, %r254, 16, 8;
	cvt.u16.u32 	%rs925, %r256;
	bfe.u32 	%r257, %r254, 8, 8;
	cvt.u16.u32 	%rs926, %r257;
	bfe.u32 	%r258, %r254, 0, 8;
	cvt.u16.u32 	%rs927, %r258;
	bfe.u32 	%r259, %r253, 24, 8;
	cvt.u16.u32 	%rs928, %r259;
	bfe.u32 	%r260, %r253, 16, 8;
	cvt.u16.u32 	%rs929, %r260;
	bfe.u32 	%r261, %r253, 8, 8;
	cvt.u16.u32 	%rs930, %r261;
	bfe.u32 	%r262, %r253, 0, 8;
	cvt.u16.u32 	%rs931, %r262;
	bfe.u32 	%r263, %r252, 24, 8;
	cvt.u16.u32 	%rs932, %r263;
	bfe.u32 	%r264, %r252, 16, 8;
	cvt.u16.u32 	%rs933, %r264;
	bfe.u32 	%r265, %r252, 8, 8;
	cvt.u16.u32 	%rs934, %r265;
	bfe.u32 	%r266, %r252, 0, 8;
	cvt.u16.u32 	%rs935, %r266;
	bfe.u32 	%r267, %r251, 24, 8;
	cvt.u16.u32 	%rs936, %r267;
	bfe.u32 	%r268, %r251, 16, 8;
	cvt.u16.u32 	%rs937, %r268;
	bfe.u32 	%r269, %r251, 8, 8;
	cvt.u16.u32 	%rs938, %r269;
	bfe.u32 	%r270, %r251, 0, 8;
	cvt.u16.u32 	%rs939, %r270;
	xor.b16  	%rs940, %rs878, %rs939;
	xor.b16  	%rs941, %rs940, %rs870;
	xor.b16  	%rs942, %rs941, %rs875;
	xor.b16  	%rs943, %rs881, %rs938;
	xor.b16  	%rs944, %rs943, %rs860;
	xor.b16  	%rs945, %rs944, %rs875;
	xor.b16  	%rs946, %rs884, %rs937;
	xor.b16  	%rs947, %rs946, %rs860;
	xor.b16  	%rs948, %rs947, %rs865;
	xor.b16  	%rs949, %rs887, %rs936;
	xor.b16  	%rs950, %rs949, %rs865;
	xor.b16  	%rs951, %rs950, %rs870;
	xor.b16  	%rs952, %rs890, %rs935;
	xor.b16  	%rs953, %rs952, %rs874;
	xor.b16  	%rs954, %rs953, %rs863;
	xor.b16  	%rs955, %rs893, %rs934;
	xor.b16  	%rs956, %rs955, %rs864;
	xor.b16  	%rs957, %rs956, %rs863;
	xor.b16  	%rs958, %rs896, %rs933;
	xor.b16  	%rs959, %rs958, %rs864;
	xor.b16  	%rs960, %rs959, %rs869;
	xor.b16  	%rs961, %rs899, %rs932;
	xor.b16  	%rs962, %rs961, %rs869;
	xor.b16  	%rs963, %rs962, %rs874;
	xor.b16  	%rs964, %rs902, %rs931;
	xor.b16  	%rs965, %rs964, %rs862;
	xor.b16  	%rs966, %rs965, %rs867;
	xor.b16  	%rs967, %rs905, %rs930;
	xor.b16  	%rs968, %rs967, %rs868;
	xor.b16  	%rs969, %rs968, %rs867;
	xor.b16  	%rs970, %rs908, %rs929;
	xor.b16  	%rs971, %rs970, %rs868;
	xor.b16  	%rs972, %rs971, %rs873;
	xor.b16  	%rs973, %rs911, %rs928;
	xor.b16  	%rs974, %rs973, %rs873;
	xor.b16  	%rs975, %rs974, %rs862;
	xor.b16  	%rs976, %rs914, %rs927;
	xor.b16  	%rs977, %rs976, %rs866;
	xor.b16  	%rs978, %rs977, %rs871;
	xor.b16  	%rs979, %rs917, %rs926;
	xor.b16  	%rs980, %rs979, %rs872;
	xor.b16  	%rs981, %rs980, %rs871;
	xor.b16  	%rs982, %rs920, %rs925;
	xor.b16  	%rs983, %rs982, %rs872;
	xor.b16  	%rs984, %rs983, %rs861;
	xor.b16  	%rs985, %rs923, %rs924;
	xor.b16  	%rs986, %rs985, %rs861;
	xor.b16  	%rs987, %rs986, %rs866;
	cvt.u64.u16 	%rd852, %rs942;
	and.b64  	%rd853, %rd852, 255;
	add.s64 	%rd854, %rd5, %rd853;
	ld.local.u8 	%rs988, [%rd854];
	cvt.u64.u16 	%rd855, %rs945;
	and.b64  	%rd856, %rd855, 255;
	add.s64 	%rd857, %rd5, %rd856;
	ld.local.u8 	%rs989, [%rd857];
	cvt.u64.u16 	%rd858, %rs948;
	and.b64  	%rd859, %rd858, 255;
	add.s64 	%rd860, %rd5, %rd859;
	ld.local.u8 	%rs990, [%rd860];
	cvt.u64.u16 	%rd861, %rs951;
	and.b64  	%rd862, %rd861, 255;
	add.s64 	%rd863, %rd5, %rd862;
	ld.local.u8 	%rs991, [%rd863];
	cvt.u64.u16 	%rd864, %rs954;
	and.b64  	%rd865, %rd864, 255;
	add.s64 	%rd866, %rd5, %rd865;
	ld.local.u8 	%rs992, [%rd866];
	cvt.u64.u16 	%rd867, %rs957;
	and.b64  	%rd868, %rd867, 255;
	add.s64 	%rd869, %rd5, %rd868;
	ld.local.u8 	%rs993, [%rd869];
	cvt.u64.u16 	%rd870, %rs960;
	and.b64  	%rd871, %rd870, 255;
	add.s64 	%rd872, %rd5, %rd871;
	ld.local.u8 	%rs994, [%rd872];
	cvt.u64.u16 	%rd873, %rs963;
	and.b64  	%rd874, %rd873, 255;
	add.s64 	%rd875, %rd5, %rd874;
	ld.local.u8 	%rs995, [%rd875];
	cvt.u64.u16 	%rd876, %rs966;
	and.b64  	%rd877, %rd876, 255;
	add.s64 	%rd878, %rd5, %rd877;
	ld.local.u8 	%rs996, [%rd878];
	cvt.u64.u16 	%rd879, %rs969;
	and.b64  	%rd880, %rd879, 255;
	add.s64 	%rd881, %rd5, %rd880;
	ld.local.u8 	%rs997, [%rd881];
	cvt.u64.u16 	%rd882, %rs972;
	and.b64  	%rd883, %rd882, 255;
	add.s64 	%rd884, %rd5, %rd883;
	ld.local.u8 	%rs998, [%rd884];
	cvt.u64.u16 	%rd885, %rs975;
	and.b64  	%rd886, %rd885, 255;
	add.s64 	%rd887, %rd5, %rd886;
	ld.local.u8 	%rs999, [%rd887];
	cvt.u64.u16 	%rd888, %rs978;
	and.b64  	%rd889, %rd888, 255;
	add.s64 	%rd890, %rd5, %rd889;
	ld.local.u8 	%rs1000, [%rd890];
	cvt.u64.u16 	%rd891, %rs981;
	and.b64  	%rd892, %rd891, 255;
	add.s64 	%rd893, %rd5, %rd892;
	ld.local.u8 	%rs1001, [%rd893];
	cvt.u64.u16 	%rd894, %rs984;
	and.b64  	%rd895, %rd894, 255;
	add.s64 	%rd896, %rd5, %rd895;
	ld.local.u8 	%rs1002, [%rd896];
	cvt.u64.u16 	%rd897, %rs987;
	and.b64  	%rd898, %rd897, 255;
	add.s64 	%rd899, %rd5, %rd898;
	ld.local.u8 	%rs1003, [%rd899];
	cvt.u64.u16 	%rd900, %rs988;
	and.b64  	%rd901, %rd900, 255;
	add.s64 	%rd902, %rd2, %rd901;
	ld.local.u8 	%rs1004, [%rd902];
	cvt.u64.u16 	%rd903, %rs993;
	and.b64  	%rd904, %rd903, 255;
	add.s64 	%rd905, %rd3, %rd904;
	ld.local.u8 	%rs1005, [%rd905];
	xor.b16  	%rs1006, %rs1005, %rs1004;
	add.s64 	%rd906, %rd2, %rd904;
	ld.local.u8 	%rs1007, [%rd906];
	cvt.u64.u16 	%rd907, %rs998;
	and.b64  	%rd908, %rd907, 255;
	add.s64 	%rd909, %rd3, %rd908;
	ld.local.u8 	%rs1008, [%rd909];
	xor.b16  	%rs1009, %rs1007, %rs1008;
	add.s64 	%rd910, %rd2, %rd908;
	ld.local.u8 	%rs1010, [%rd910];
	cvt.u64.u16 	%rd911, %rs1003;
	and.b64  	%rd912, %rd911, 255;
	add.s64 	%rd913, %rd3, %rd912;
	ld.local.u8 	%rs1011, [%rd913];
	xor.b16  	%rs1012, %rs1010, %rs1011;
	add.s64 	%rd914, %rd3, %rd901;
	ld.local.u8 	%rs1013, [%rd914];
	add.s64 	%rd915, %rd2, %rd912;
	ld.local.u8 	%rs1014, [%rd915];
	xor.b16  	%rs1015, %rs1013, %rs1014;
	cvt.u64.u16 	%rd916, %rs992;
	and.b64  	%rd917, %rd916, 255;
	add.s64 	%rd918, %rd2, %rd917;
	ld.local.u8 	%rs1016, [%rd918];
	cvt.u64.u16 	%rd919, %rs997;
	and.b64  	%rd920, %rd919, 255;
	add.s64 	%rd921, %rd3, %rd920;
	ld.local.u8 	%rs1017, [%rd921];
	xor.b16  	%rs1018, %rs1017, %rs1016;
	add.s64 	%rd922, %rd2, %rd920;
	ld.local.u8 	%rs1019, [%rd922];
	cvt.u64.u16 	%rd923, %rs1002;
	and.b64  	%rd924, %rd923, 255;
	add.s64 	%rd925, %rd3, %rd924;
	ld.local.u8 	%rs1020, [%rd925];
	xor.b16  	%rs1021, %rs1019, %rs1020;
	add.s64 	%rd926, %rd2, %rd924;
	ld.local.u8 	%rs1022, [%rd926];
	cvt.u64.u16 	%rd927, %rs991;
	and.b64  	%rd928, %rd927, 255;
	add.s64 	%rd929, %rd3, %rd928;
	ld.local.u8 	%rs1023, [%rd929];
	xor.b16  	%rs1024, %rs1022, %rs1023;
	add.s64 	%rd930, %rd3, %rd917;
	ld.local.u8 	%rs1025, [%rd930];
	add.s64 	%rd931, %rd2, %rd928;
	ld.local.u8 	%rs1026, [%rd931];
	xor.b16  	%rs1027, %rs1025, %rs1026;
	cvt.u64.u16 	%rd932, %rs996;
	and.b64  	%rd933, %rd932, 255;
	add.s64 	%rd934, %rd2, %rd933;
	ld.local.u8 	%rs1028, [%rd934];
	cvt.u64.u16 	%rd935, %rs1001;
	and.b64  	%rd936, %rd935, 255;
	add.s64 	%rd937, %rd3, %rd936;
	ld.local.u8 	%rs1029, [%rd937];
	xor.b16  	%rs1030, %rs1029, %rs1028;
	add.s64 	%rd938, %rd2, %rd936;
	ld.local.u8 	%rs1031, [%rd938];
	cvt.u64.u16 	%rd939, %rs990;
	and.b64  	%rd940, %rd939, 255;
	add.s64 	%rd941, %rd3, %rd940;
	ld.local.u8 	%rs1032, [%rd941];
	xor.b16  	%rs1033, %rs1031, %rs1032;
	add.s64 	%rd942, %rd2, %rd940;
	ld.local.u8 	%rs1034, [%rd942];
	cvt.u64.u16 	%rd943, %rs995;
	and.b64  	%rd944, %rd943, 255;
	add.s64 	%rd945, %rd3, %rd944;
	ld.local.u8 	%rs1035, [%rd945];
	xor.b16  	%rs1036, %rs1034, %rs1035;
	add.s64 	%rd946, %rd3, %rd933;
	ld.local.u8 	%rs1037, [%rd946];
	add.s64 	%rd947, %rd2, %rd944;
	ld.local.u8 	%rs1038, [%rd947];
	xor.b16  	%rs1039, %rs1037, %rs1038;
	cvt.u64.u16 	%rd948, %rs1000;
	and.b64  	%rd949, %rd948, 255;
	add.s64 	%rd950, %rd2, %rd949;
	ld.local.u8 	%rs1040, [%rd950];
	cvt.u64.u16 	%rd951, %rs989;
	and.b64  	%rd952, %rd951, 255;
	add.s64 	%rd953, %rd3, %rd952;
	ld.local.u8 	%rs1041, [%rd953];
	xor.b16  	%rs1042, %rs1041, %rs1040;
	add.s64 	%rd954, %rd2, %rd952;
	ld.local.u8 	%rs1043, [%rd954];
	cvt.u64.u16 	%rd955, %rs994;
	and.b64  	%rd956, %rd955, 255;
	add.s64 	%rd957, %rd3, %rd956;
	ld.local.u8 	%rs1044, [%rd957];
	xor.b16  	%rs1045, %rs1043, %rs1044;
	add.s64 	%rd958, %rd2, %rd956;
	ld.local.u8 	%rs1046, [%rd958];
	cvt.u64.u16 	%rd959, %rs999;
	and.b64  	%rd960, %rd959, 255;
	add.s64 	%rd961, %rd3, %rd960;
	ld.local.u8 	%rs1047, [%rd961];
	xor.b16  	%rs1048, %rs1046, %rs1047;
	add.s64 	%rd962, %rd3, %rd949;
	ld.local.u8 	%rs1049, [%rd962];
	add.s64 	%rd963, %rd2, %rd960;
	ld.local.u8 	%rs1050, [%rd963];
	xor.b16  	%rs1051, %rs1049, %rs1050;
	ld.local.v4.b32 	{%r271, %r272, %r273, %r274}, [%rd6+128];
	bfe.u32 	%r275, %r274, 24, 8;
	cvt.u16.u32 	%rs1052, %r275;
	bfe.u32 	%r276, %r274, 16, 8;
	cvt.u16.u32 	%rs1053, %r276;
	bfe.u32 	%r277, %r274, 8, 8;
	cvt.u16.u32 	%rs1054, %r277;
	bfe.u32 	%r278, %r274, 0, 8;
	cvt.u16.u32 	%rs1055, %r278;
	bfe.u32 	%r279, %r273, 24, 8;
	cvt.u16.u32 	%rs1056, %r279;
	bfe.u32 	%r280, %r273, 16, 8;
	cvt.u16.u32 	%rs1057, %r280;
	bfe.u32 	%r281, %r273, 8, 8;
	cvt.u16.u32 	%rs1058, %r281;
	bfe.u32 	%r282, %r273, 0, 8;
	cvt.u16.u32 	%rs1059, %r282;
	bfe.u32 	%r283, %r272, 24, 8;
	cvt.u16.u32 	%rs1060, %r283;
	bfe.u32 	%r284, %r272, 16, 8;
	cvt.u16.u32 	%rs1061, %r284;
	bfe.u32 	%r285, %r272, 8, 8;
	cvt.u16.u32 	%rs1062, %r285;
	bfe.u32 	%r286, %r272, 0, 8;
	cvt.u16.u32 	%rs1063, %r286;
	bfe.u32 	%r287, %r271, 24, 8;
	cvt.u16.u32 	%rs1064, %r287;
	bfe.u32 	%r288, %r271, 16, 8;
	cvt.u16.u32 	%rs1065, %r288;
	bfe.u32 	%r289, %r271, 8, 8;
	cvt.u16.u32 	%rs1066, %r289;
	bfe.u32 	%r290, %r271, 0, 8;
	cvt.u16.u32 	%rs1067, %r290;
	xor.b16  	%rs1068, %rs1006, %rs1067;
	xor.b16  	%rs1069, %rs1068, %rs998;
	xor.b16  	%rs1070, %rs1069, %rs1003;
	xor.b16  	%rs1071, %rs1009, %rs1066;
	xor.b16  	%rs1072, %rs1071, %rs988;
	xor.b16  	%rs1073, %rs1072, %rs1003;
	xor.b16  	%rs1074, %rs1012, %rs1065;
	xor.b16  	%rs1075, %rs1074, %rs988;
	xor.b16  	%rs1076, %rs1075, %rs993;
	xor.b16  	%rs1077, %rs1015, %rs1064;
	xor.b16  	%rs1078, %rs1077, %rs993;
	xor.b16  	%rs1079, %rs1078, %rs998;
	xor.b16  	%rs1080, %rs1018, %rs1063;
	xor.b16  	%rs1081, %rs1080, %rs1002;
	xor.b16  	%rs1082, %rs1081, %rs991;
	xor.b16  	%rs1083, %rs1021, %rs1062;
	xor.b16  	%rs1084, %rs1083, %rs992;
	xor.b16  	%rs1085, %rs1084, %rs991;
	xor.b16  	%rs1086, %rs1024, %rs1061;
	xor.b16  	%rs1087, %rs1086, %rs992;
	xor.b16  	%rs1088, %rs1087, %rs997;
	xor.b16  	%rs1089, %rs1027, %rs1060;
	xor.b16  	%rs1090, %rs1089, %rs997;
	xor.b16  	%rs1091, %rs1090, %rs1002;
	xor.b16  	%rs1092, %rs1030, %rs1059;
	xor.b16  	%rs1093, %rs1092, %rs990;
	xor.b16  	%rs1094, %rs1093, %rs995;
	xor.b16  	%rs1095, %rs1033, %rs1058;
	xor.b16  	%rs1096, %rs1095, %rs996;
	xor.b16  	%rs1097, %rs1096, %rs995;
	xor.b16  	%rs1098, %rs1036, %rs1057;
	xor.b16  	%rs1099, %rs1098, %rs996;
	xor.b16  	%rs1100, %rs1099, %rs1001;
	xor.b16  	%rs1101, %rs1039, %rs1056;
	xor.b16  	%rs1102, %rs1101, %rs1001;
	xor.b16  	%rs1103, %rs1102, %rs990;
	xor.b16  	%rs1104, %rs1042, %rs1055;
	xor.b16  	%rs1105, %rs1104, %rs994;
	xor.b16  	%rs1106, %rs1105, %rs999;
	xor.b16  	%rs1107, %rs1045, %rs1054;
	xor.b16  	%rs1108, %rs1107, %rs1000;
	xor.b16  	%rs1109, %rs1108, %rs999;
	xor.b16  	%rs1110, %rs1048, %rs1053;
	xor.b16  	%rs1111, %rs1110, %rs1000;
	xor.b16  	%rs1112, %rs1111, %rs989;
	xor.b16  	%rs1113, %rs1051, %rs1052;
	xor.b16  	%rs1114, %rs1113, %rs989;
	xor.b16  	%rs1115, %rs1114, %rs994;
	cvt.u64.u16 	%rd964, %rs1070;
	and.b64  	%rd965, %rd964, 255;
	add.s64 	%rd966, %rd5, %rd965;
	ld.local.u8 	%rs1116, [%rd966];
	cvt.u64.u16 	%rd967, %rs1073;
	and.b64  	%rd968, %rd967, 255;
	add.s64 	%rd969, %rd5, %rd968;
	ld.local.u8 	%rs1117, [%rd969];
	cvt.u64.u16 	%rd970, %rs1076;
	and.b64  	%rd971, %rd970, 255;
	add.s64 	%rd972, %rd5, %rd971;
	ld.local.u8 	%rs1118, [%rd972];
	cvt.u64.u16 	%rd973, %rs1079;
	and.b64  	%rd974, %rd973, 255;
	add.s64 	%rd975, %rd5, %rd974;
	ld.local.u8 	%rs1119, [%rd975];
	cvt.u64.u16 	%rd976, %rs1082;
	and.b64  	%rd977, %rd976, 255;
	add.s64 	%rd978, %rd5, %rd977;
	ld.local.u8 	%rs1120, [%rd978];
	cvt.u64.u16 	%rd979, %rs1085;
	and.b64  	%rd980, %rd979, 255;
	add.s64 	%rd981, %rd5, %rd980;
	ld.local.u8 	%rs1121, [%rd981];
	cvt.u64.u16 	%rd982, %rs1088;
	and.b64  	%rd983, %rd982, 255;
	add.s64 	%rd984, %rd5, %rd983;
	ld.local.u8 	%rs1122, [%rd984];
	cvt.u64.u16 	%rd985, %rs1091;
	and.b64  	%rd986, %rd985, 255;
	add.s64 	%rd987, %rd5, %rd986;
	ld.local.u8 	%rs1123, [%rd987];
	cvt.u64.u16 	%rd988, %rs1094;
	and.b64  	%rd989, %rd988, 255;
	add.s64 	%rd990, %rd5, %rd989;
	ld.local.u8 	%rs1124, [%rd990];
	cvt.u64.u16 	%rd991, %rs1097;
	and.b64  	%rd992, %rd991, 255;
	add.s64 	%rd993, %rd5, %rd992;
	ld.local.u8 	%rs1125, [%rd993];
	cvt.u64.u16 	%rd994, %rs1100;
	and.b64  	%rd995, %rd994, 255;
	add.s64 	%rd996, %rd5, %rd995;
	ld.local.u8 	%rs1126, [%rd996];
	cvt.u64.u16 	%rd997, %rs1103;
	and.b64  	%rd998, %rd997, 255;
	add.s64 	%rd999, %rd5, %rd998;
	ld.local.u8 	%rs1127, [%rd999];
	cvt.u64.u16 	%rd1000, %rs1106;
	and.b64  	%rd1001, %rd1000, 255;
	add.s64 	%rd1002, %rd5, %rd1001;
	ld.local.u8 	%rs1128, [%rd1002];
	cvt.u64.u16 	%rd1003, %rs1109;
	and.b64  	%rd1004, %rd1003, 255;
	add.s64 	%rd1005, %rd5, %rd1004;
	ld.local.u8 	%rs1129, [%rd1005];
	cvt.u64.u16 	%rd1006, %rs1112;
	and.b64  	%rd1007, %rd1006, 255;
	add.s64 	%rd1008, %rd5, %rd1007;
	ld.local.u8 	%rs1130, [%rd1008];
	cvt.u64.u16 	%rd1009, %rs1115;
	and.b64  	%rd1010, %rd1009, 255;
	add.s64 	%rd1011, %rd5, %rd1010;
	ld.local.u8 	%rs1131, [%rd1011];
	cvt.u64.u16 	%rd1012, %rs1116;
	and.b64  	%rd1013, %rd1012, 255;
	add.s64 	%rd1014, %rd2, %rd1013;
	ld.local.u8 	%rs1132, [%rd1014];
	cvt.u64.u16 	%rd1015, %rs1121;
	and.b64  	%rd1016, %rd1015, 255;
	add.s64 	%rd1017, %rd3, %rd1016;
	ld.local.u8 	%rs1133, [%rd1017];
	xor.b16  	%rs1134, %rs1133, %rs1132;
	add.s64 	%rd1018, %rd2, %rd1016;
	ld.local.u8 	%rs1135, [%rd1018];
	cvt.u64.u16 	%rd1019, %rs1126;
	and.b64  	%rd1020, %rd1019, 255;
	add.s64 	%rd1021, %rd3, %rd1020;
	ld.local.u8 	%rs1136, [%rd1021];
	xor.b16  	%rs1137, %rs1135, %rs1136;
	add.s64 	%rd1022, %rd2, %rd1020;
	ld.local.u8 	%rs1138, [%rd1022];
	cvt.u64.u16 	%rd1023, %rs1131;
	and.b64  	%rd1024, %rd1023, 255;
	add.s64 	%rd1025, %rd3, %rd1024;
	ld.local.u8 	%rs1139, [%rd1025];
	xor.b16  	%rs1140, %rs1138, %rs1139;
	add.s64 	%rd1026, %rd3, %rd1013;
	ld.local.u8 	%rs1141, [%rd1026];
	add.s64 	%rd1027, %rd2, %rd1024;
	ld.local.u8 	%rs1142, [%rd1027];
	xor.b16  	%rs1143, %rs1141, %rs1142;
	cvt.u64.u16 	%rd1028, %rs1120;
	and.b64  	%rd1029, %rd1028, 255;
	add.s64 	%rd1030, %rd2, %rd1029;
	ld.local.u8 	%rs1144, [%rd1030];
	cvt.u64.u16 	%rd1031, %rs1125;
	and.b64  	%rd1032, %rd1031, 255;
	add.s64 	%rd1033, %rd3, %rd1032;
	ld.local.u8 	%rs1145, [%rd1033];
	xor.b16  	%rs1146, %rs1145, %rs1144;
	add.s64 	%rd1034, %rd2, %rd1032;
	ld.local.u8 	%rs1147, [%rd1034];
	cvt.u64.u16 	%rd1035, %rs1130;
	and.b64  	%rd1036, %rd1035, 255;
	add.s64 	%rd1037, %rd3, %rd1036;
	ld.local.u8 	%rs1148, [%rd1037];
	xor.b16  	%rs1149, %rs1147, %rs1148;
	add.s64 	%rd1038, %rd2, %rd1036;
	ld.local.u8 	%rs1150, [%rd1038];
	cvt.u64.u16 	%rd1039, %rs1119;
	and.b64  	%rd1040, %rd1039, 255;
	add.s64 	%rd1041, %rd3, %rd1040;
	ld.local.u8 	%rs1151, [%rd1041];
	xor.b16  	%rs1152, %rs1150, %rs1151;
	add.s64 	%rd1042, %rd3, %rd1029;
	ld.local.u8 	%rs1153, [%rd1042];
	add.s64 	%rd1043, %rd2, %rd1040;
	ld.local.u8 	%rs1154, [%rd1043];
	xor.b16  	%rs1155, %rs1153, %rs1154;
	cvt.u64.u16 	%rd1044, %rs1124;
	and.b64  	%rd1045, %rd1044, 255;
	add.s64 	%rd1046, %rd2, %rd1045;
	ld.local.u8 	%rs1156, [%rd1046];
	cvt.u64.u16 	%rd1047, %rs1129;
	and.b64  	%rd1048, %rd1047, 255;
	add.s64 	%rd1049, %rd3, %rd1048;
	ld.local.u8 	%rs1157, [%rd1049];
	xor.b16  	%rs1158, %rs1157, %rs1156;
	add.s64 	%rd1050, %rd2, %rd1048;
	ld.local.u8 	%rs1159, [%rd1050];
	cvt.u64.u16 	%rd1051, %rs1118;
	and.b64  	%rd1052, %rd1051, 255;
	add.s64 	%rd1053, %rd3, %rd1052;
	ld.local.u8 	%rs1160, [%rd1053];
	xor.b16  	%rs1161, %rs1159, %rs1160;
	add.s64 	%rd1054, %rd2, %rd1052;
	ld.local.u8 	%rs1162, [%rd1054];
	cvt.u64.u16 	%rd1055, %rs1123;
	and.b64  	%rd1056, %rd1055, 255;
	add.s64 	%rd1057, %rd3, %rd1056;
	ld.local.u8 	%rs1163, [%rd1057];
	xor.b16  	%rs1164, %rs1162, %rs1163;
	add.s64 	%rd1058, %rd3, %rd1045;
	ld.local.u8 	%rs1165, [%rd1058];
	add.s64 	%rd1059, %rd2, %rd1056;
	ld.local.u8 	%rs1166, [%rd1059];
	xor.b16  	%rs1167, %rs1165, %rs1166;
	cvt.u64.u16 	%rd1060, %rs1128;
	and.b64  	%rd1061, %rd1060, 255;
	add.s64 	%rd1062, %rd2, %rd1061;
	ld.local.u8 	%rs1168, [%rd1062];
	cvt.u64.u16 	%rd1063, %rs1117;
	and.b64  	%rd1064, %rd1063, 255;
	add.s64 	%rd1065, %rd3, %rd1064;
	ld.local.u8 	%rs1169, [%rd1065];
	xor.b16  	%rs1170, %rs1169, %rs1168;
	add.s64 	%rd1066, %rd2, %rd1064;
	ld.local.u8 	%rs1171, [%rd1066];
	cvt.u64.u16 	%rd1067, %rs1122;
	and.b64  	%rd1068, %rd1067, 255;
	add.s64 	%rd1069, %rd3, %rd1068;
	ld.local.u8 	%rs1172, [%rd1069];
	xor.b16  	%rs1173, %rs1171, %rs1172;
	add.s64 	%rd1070, %rd2, %rd1068;
	ld.local.u8 	%rs1174, [%rd1070];
	cvt.u64.u16 	%rd1071, %rs1127;
	and.b64  	%rd1072, %rd1071, 255;
	add.s64 	%rd1073, %rd3, %rd1072;
	ld.local.u8 	%rs1175, [%rd1073];
	xor.b16  	%rs1176, %rs1174, %rs1175;
	add.s64 	%rd1074, %rd3, %rd1061;
	ld.local.u8 	%rs1177, [%rd1074];
	add.s64 	%rd1075, %rd2, %rd1072;
	ld.local.u8 	%rs1178, [%rd1075];
	xor.b16  	%rs1179, %rs1177, %rs1178;
	ld.local.v4.b32 	{%r291, %r292, %r293, %r294}, [%rd6+144];
	bfe.u32 	%r295, %r294, 24, 8;
	cvt.u16.u32 	%rs1180, %r295;
	bfe.u32 	%r296, %r294, 16, 8;
	cvt.u16.u32 	%rs1181, %r296;
	bfe.u32 	%r297, %r294, 8, 8;
	cvt.u16.u32 	%rs1182, %r297;
	bfe.u32 	%r298, %r294, 0, 8;
	cvt.u16.u32 	%rs1183, %r298;
	bfe.u32 	%r299, %r293, 24, 8;
	cvt.u16.u32 	%rs1184, %r299;
	bfe.u32 	%r300, %r293, 16, 8;
	cvt.u16.u32 	%rs1185, %r300;
	bfe.u32 	%r301, %r293, 8, 8;
	cvt.u16.u32 	%rs1186, %r301;
	bfe.u32 	%r302, %r293, 0, 8;
	cvt.u16.u32 	%rs1187, %r302;
	bfe.u32 	%r303, %r292, 24, 8;
	cvt.u16.u32 	%rs1188, %r303;
	bfe.u32 	%r304, %r292, 16, 8;
	cvt.u16.u32 	%rs1189, %r304;
	bfe.u32 	%r305, %r292, 8, 8;
	cvt.u16.u32 	%rs1190, %r305;
	bfe.u32 	%r306, %r292, 0, 8;
	cvt.u16.u32 	%rs1191, %r306;
	bfe.u32 	%r307, %r291, 24, 8;
	cvt.u16.u32 	%rs1192, %r307;
	bfe.u32 	%r308, %r291, 16, 8;
	cvt.u16.u32 	%rs1193, %r308;
	bfe.u32 	%r309, %r291, 8, 8;
	cvt.u16.u32 	%rs1194, %r309;
	bfe.u32 	%r310, %r291, 0, 8;
	cvt.u16.u32 	%rs1195, %r310;
	xor.b16  	%rs1196, %rs1134, %rs1195;
	xor.b16  	%rs1197, %rs1196, %rs1126;
	xor.b16  	%rs1198, %rs1197, %rs1131;
	xor.b16  	%rs1199, %rs1137, %rs1194;
	xor.b16  	%rs1200, %rs1199, %rs1116;
	xor.b16  	%rs1201, %rs1200, %rs1131;
	xor.b16  	%rs1202, %rs1140, %rs1193;
	xor.b16  	%rs1203, %rs1202, %rs1116;
	xor.b16  	%rs1204, %rs1203, %rs1121;
	xor.b16  	%rs1205, %rs1143, %rs1192;
	xor.b16  	%rs1206, %rs1205, %rs1121;
	xor.b16  	%rs1207, %rs1206, %rs1126;
	xor.b16  	%rs1208, %rs1146, %rs1191;
	xor.b16  	%rs1209, %rs1208, %rs1130;
	xor.b16  	%rs1210, %rs1209, %rs1119;
	xor.b16  	%rs1211, %rs1149, %rs1190;
	xor.b16  	%rs1212, %rs1211, %rs1120;
	xor.b16  	%rs1213, %rs1212, %rs1119;
	xor.b16  	%rs1214, %rs1152, %rs1189;
	xor.b16  	%rs1215, %rs1214, %rs1120;
	xor.b16  	%rs1216, %rs1215, %rs1125;
	xor.b16  	%rs1217, %rs1155, %rs1188;
	xor.b16  	%rs1218, %rs1217, %rs1125;
	xor.b16  	%rs1219, %rs1218, %rs1130;
	xor.b16  	%rs1220, %rs1158, %rs1187;
	xor.b16  	%rs1221, %rs1220, %rs1118;
	xor.b16  	%rs1222, %rs1221, %rs1123;
	xor.b16  	%rs1223, %rs1161, %rs1186;
	xor.b16  	%rs1224, %rs1223, %rs1124;
	xor.b16  	%rs1225, %rs1224, %rs1123;
	xor.b16  	%rs1226, %rs1164, %rs1185;
	xor.b16  	%rs1227, %rs1226, %rs1124;
	xor.b16  	%rs1228, %rs1227, %rs1129;
	xor.b16  	%rs1229, %rs1167, %rs1184;
	xor.b16  	%rs1230, %rs1229, %rs1129;
	xor.b16  	%rs1231, %rs1230, %rs1118;
	xor.b16  	%rs1232, %rs1170, %rs1183;
	xor.b16  	%rs1233, %rs1232, %rs1122;
	xor.b16  	%rs1234, %rs1233, %rs1127;
	xor.b16  	%rs1235, %rs1173, %rs1182;
	xor.b16  	%rs1236, %rs1235, %rs1128;
	xor.b16  	%rs1237, %rs1236, %rs1127;
	xor.b16  	%rs1238, %rs1176, %rs1181;
	xor.b16  	%rs1239, %rs1238, %rs1128;
	xor.b16  	%rs1240, %rs1239, %rs1117;
	xor.b16  	%rs1241, %rs1179, %rs1180;
	xor.b16  	%rs1242, %rs1241, %rs1117;
	xor.b16  	%rs1243, %rs1242, %rs1122;
	cvt.u64.u16 	%rd1076, %rs1198;
	and.b64  	%rd1077, %rd1076, 255;
	add.s64 	%rd1078, %rd5, %rd1077;
	ld.local.u8 	%rs1244, [%rd1078];
	cvt.u64.u16 	%rd1079, %rs1201;
	and.b64  	%rd1080, %rd1079, 255;
	add.s64 	%rd1081, %rd5, %rd1080;
	ld.local.u8 	%rs1245, [%rd1081];
	cvt.u64.u16 	%rd1082, %rs1204;
	and.b64  	%rd1083, %rd1082, 255;
	add.s64 	%rd1084, %rd5, %rd1083;
	ld.local.u8 	%rs1246, [%rd1084];
	cvt.u64.u16 	%rd1085, %rs1207;
	and.b64  	%rd1086, %rd1085, 255;
	add.s64 	%rd1087, %rd5, %rd1086;
	ld.local.u8 	%rs1247, [%rd1087];
	cvt.u64.u16 	%rd1088, %rs1210;
	and.b64  	%rd1089, %rd1088, 255;
	add.s64 	%rd1090, %rd5, %rd1089;
	ld.local.u8 	%rs1248, [%rd1090];
	cvt.u64.u16 	%rd1091, %rs1213;
	and.b64  	%rd1092, %rd1091, 255;
	add.s64 	%rd1093, %rd5, %rd1092;
	ld.local.u8 	%rs1249, [%rd1093];
	cvt.u64.u16 	%rd1094, %rs1216;
	and.b64  	%rd1095, %rd1094, 255;
	add.s64 	%rd1096, %rd5, %rd1095;
	ld.local.u8 	%rs1250, [%rd1096];
	cvt.u64.u16 	%rd1097, %rs1219;
	and.b64  	%rd1098, %rd1097, 255;
	add.s64 	%rd1099, %rd5, %rd1098;
	ld.local.u8 	%rs1251, [%rd1099];
	cvt.u64.u16 	%rd1100, %rs1222;
	and.b64  	%rd1101, %rd1100, 255;
	add.s64 	%rd1102, %rd5, %rd1101;
	ld.local.u8 	%rs1252, [%rd1102];
	cvt.u64.u16 	%rd1103, %rs1225;
	and.b64  	%rd1104, %rd1103, 255;
	add.s64 	%rd1105, %rd5, %rd1104;
	ld.local.u8 	%rs1253, [%rd1105];
	cvt.u64.u16 	%rd1106, %rs1228;
	and.b64  	%rd1107, %rd1106, 255;
	add.s64 	%rd1108, %rd5, %rd1107;
	ld.local.u8 	%rs1254, [%rd1108];
	cvt.u64.u16 	%rd1109, %rs1231;
	and.b64  	%rd1110, %rd1109, 255;
	add.s64 	%rd1111, %rd5, %rd1110;
	ld.local.u8 	%rs1255, [%rd1111];
	cvt.u64.u16 	%rd1112, %rs1234;
	and.b64  	%rd1113, %rd1112, 255;
	add.s64 	%rd1114, %rd5, %rd1113;
	ld.local.u8 	%rs1256, [%rd1114];
	cvt.u64.u16 	%rd1115, %rs1237;
	and.b64  	%rd1116, %rd1115, 255;
	add.s64 	%rd1117, %rd5, %rd1116;
	ld.local.u8 	%rs1257, [%rd1117];
	cvt.u64.u16 	%rd1118, %rs1240;
	and.b64  	%rd1119, %rd1118, 255;
	add.s64 	%rd1120, %rd5, %rd1119;
	ld.local.u8 	%rs1258, [%rd1120];
	cvt.u64.u16 	%rd1121, %rs1243;
	and.b64  	%rd1122, %rd1121, 255;
	add.s64 	%rd1123, %rd5, %rd1122;
	ld.local.u8 	%rs1259, [%rd1123];
	ld.local.v4.b32 	{%r311, %r312, %r313, %r314}, [%rd6+160];
	bfe.u32 	%r315, %r314, 24, 8;
	cvt.u16.u32 	%rs1260, %r315;
	bfe.u32 	%r316, %r314, 16, 8;
	cvt.u16.u32 	%rs1261, %r316;
	bfe.u32 	%r317, %r314, 8, 8;
	cvt.u16.u32 	%rs1262, %r317;
	bfe.u32 	%r318, %r314, 0, 8;
	cvt.u16.u32 	%rs1263, %r318;
	bfe.u32 	%r319, %r313, 24, 8;
	cvt.u16.u32 	%rs1264, %r319;
	bfe.u32 	%r320, %r313, 16, 8;
	cvt.u16.u32 	%rs1265, %r320;
	bfe.u32 	%r321, %r313, 8, 8;
	cvt.u16.u32 	%rs1266, %r321;
	bfe.u32 	%r322, %r313, 0, 8;
	cvt.u16.u32 	%rs1267, %r322;
	bfe.u32 	%r323, %r312, 24, 8;
	cvt.u16.u32 	%rs1268, %r323;
	bfe.u32 	%r324, %r312, 16, 8;
	cvt.u16.u32 	%rs1269, %r324;
	bfe.u32 	%r325, %r312, 8, 8;
	cvt.u16.u32 	%rs1270, %r325;
	bfe.u32 	%r326, %r312, 0, 8;
	cvt.u16.u32 	%rs1271, %r326;
	bfe.u32 	%r327, %r311, 24, 8;
	cvt.u16.u32 	%rs1272, %r327;
	bfe.u32 	%r328, %r311, 16, 8;
	cvt.u16.u32 	%rs1273, %r328;
	bfe.u32 	%r329, %r311, 8, 8;
	cvt.u16.u32 	%rs1274, %r329;
	bfe.u32 	%r330, %r311, 0, 8;
	cvt.u16.u32 	%rs1275, %r330;
	xor.b16  	%rs1276, %rs1244, %rs1275;
	xor.b16  	%rs1277, %rs1249, %rs1274;
	xor.b16  	%rs1278, %rs1254, %rs1273;
	xor.b16  	%rs1279, %rs1259, %rs1272;
	xor.b16  	%rs1280, %rs1248, %rs1271;
	xor.b16  	%rs1281, %rs1253, %rs1270;
	xor.b16  	%rs1282, %rs1258, %rs1269;
	xor.b16  	%rs1283, %rs1247, %rs1268;
	xor.b16  	%rs1284, %rs1252, %rs1267;
	xor.b16  	%rs1285, %rs1257, %rs1266;
	xor.b16  	%rs1286, %rs1246, %rs1265;
	xor.b16  	%rs1287, %rs1251, %rs1264;
	xor.b16  	%rs1288, %rs1256, %rs1263;
	xor.b16  	%rs1289, %rs1245, %rs1262;
	xor.b16  	%rs1290, %rs1250, %rs1261;
	xor.b16  	%rs1291, %rs1255, %rs1260;
	st.global.u8 	[%rd67], %rs1276;
	st.global.u8 	[%rd67+1], %rs1277;
	st.global.u8 	[%rd67+2], %rs1278;
	st.global.u8 	[%rd67+3], %rs1279;
	st.global.u8 	[%rd67+4], %rs1280;
	st.global.u8 	[%rd67+5], %rs1281;
	st.global.u8 	[%rd67+6], %rs1282;
	st.global.u8 	[%rd67+7], %rs1283;
	st.global.u8 	[%rd67+8], %rs1284;
	st.global.u8 	[%rd67+9], %rs1285;
	st.global.u8 	[%rd67+10], %rs1286;
	st.global.u8 	[%rd67+11], %rs1287;
	st.global.u8 	[%rd67+12], %rs1288;
	st.global.u8 	[%rd67+13], %rs1289;
	st.global.u8 	[%rd67+14], %rs1290;
	st.global.u8 	[%rd67+15], %rs1291;
	mov.b32 	%r398, 0;
$L__BB1_8:
	add.s32 	%r398, %r398, 2;
	setp.ne.s32 	%p5, %r398, 128;
	@%p5 bra 	$L__BB1_8;
	ld.param.u64 	%rd1147, [_Z12GCMP_decryptPcS_S_S_S_jjS_S_S_S_S__param_9];
	ld.param.u64 	%rd1145, [_Z12GCMP_decryptPcS_S_S_S_jjS_S_S_S_S__param_8];
	cvta.to.global.u64 	%rd1124, %rd1147;
	add.s64 	%rd1149, %rd1124, 3;
	cvta.to.global.u64 	%rd1125, %rd1145;
	add.s64 	%rd1151, %rd1125, 3;
	mov.b32 	%r399, 0;
	mov.u64 	%rd1150, %rd2;
	mov.u64 	%rd1152, %rd3;
$L__BB1_10:
	ld.global.u8 	%r332, [%rd1151+4];
	ld.global.u8 	%r333, [%rd1151+3];
	prmt.b32 	%r334, %r333, %r332, 0x3340U;
	ld.global.u8 	%r335, [%rd1151+2];
	ld.global.u8 	%r336, [%rd1151+1];
	prmt.b32 	%r337, %r336, %r335, 0x3340U;
	prmt.b32 	%r338, %r337, %r334, 0x5410U;
	ld.global.u8 	%r339, [%rd1151];
	ld.global.u8 	%r340, [%rd1151+-1];
	prmt.b32 	%r341, %r340, %r339, 0x3340U;
	ld.global.u8 	%r342, [%rd1151+-2];
	ld.global.u8 	%r343, [%rd1151+-3];
	prmt.b32 	%r344, %r343, %r342, 0x3340U;
	prmt.b32 	%r345, %r344, %r341, 0x5410U;
	ld.global.u8 	%r346, [%rd1149+3];
	ld.global.u8 	%r347, [%rd1149+2];
	ld.global.u8 	%r348, [%rd1149+1];
	ld.global.u8 	%r349, [%rd1149+-2];
	ld.global.u8 	%r350, [%rd1149+-3];
	ld.global.u8 	%r351, [%rd1149];
	ld.global.u8 	%r352, [%rd1149+-1];
	st.local.v2.b32 	[%rd1150], {%r345, %r338};
	prmt.b32 	%r353, %r352, %r351, 0x3340U;
	prmt.b32 	%r354, %r350, %r349, 0x3340U;
	prmt.b32 	%r355, %r354, %r353, 0x5410U;
	prmt.b32 	%r356, %r348, %r347, 0x3340U;
	ld.global.u8 	%r357, [%rd1149+4];
	prmt.b32 	%r358, %r346, %r357, 0x3340U;
	prmt.b32 	%r359, %r356, %r358, 0x5410U;
	st.local.v2.b32 	[%rd1152], {%r355, %r359};
	add.s32 	%r399, %r399, 8;
	add.s64 	%rd1152, %rd1152, 8;
	add.s64 	%rd1151, %rd1151, 8;
	add.s64 	%rd1150, %rd1150, 8;
	add.s64 	%rd1149, %rd1149, 8;
	setp.ne.s32 	%p6, %r399, 256;
	@%p6 bra 	$L__BB1_10;
	ld.param.u64 	%rd1143, [_Z12GCMP_decryptPcS_S_S_S_jjS_S_S_S_S__param_2];
	cvta.to.global.u64 	%rd1126, %rd1143;
	ld.global.u8 	%r361, [%rd1126+15];
	ld.global.u8 	%r362, [%rd1126+14];
	prmt.b32 	%r363, %r362, %r361, 0x3340U;
	ld.global.u8 	%r364, [%rd1126+13];
	ld.global.u8 	%r365, [%rd1126+12];
	prmt.b32 	%r366, %r365, %r364, 0x3340U;
	prmt.b32 	%r367, %r366, %r363, 0x5410U;
	ld.global.u8 	%r368, [%rd1126+11];
	ld.global.u8 	%r369, [%rd1126+10];
	prmt.b32 	%r370, %r369, %r368, 0x3340U;
	ld.global.u8 	%r371, [%rd1126+9];
	ld.global.u8 	%r372, [%rd1126+8];
	prmt.b32 	%r373, %r372, %r371, 0x3340U;
	prmt.b32 	%r374, %r373, %r370, 0x5410U;
	ld.global.u8 	%r375, [%rd1126+7];
	ld.global.u8 	%r376, [%rd1126+6];
	prmt.b32 	%r377, %r376, %r375, 0x3340U;
	ld.global.u8 	%r378, [%rd1126+5];
	ld.global.u8 	%r379, [%rd1126+4];
	prmt.b32 	%r380, %r379, %r378, 0x3340U;
	prmt.b32 	%r381, %r380, %r377, 0x5410U;
	ld.global.u8 	%r382, [%rd1126+3];
	ld.global.u8 	%r383, [%rd1126+2];
	prmt.b32 	%r384, %r383, %r382, 0x3340U;
	ld.global.u8 	%r385, [%rd1126+1];
	ld.global.u8 	%r386, [%rd1126];
	prmt.b32 	%r387, %r386, %r385, 0x3340U;
	prmt.b32 	%r388, %r387, %r384, 0x5410U;
	st.local.v4.b32 	[%rd4], {%r388, %r381, %r374, %r367};
	mov.b32 	%r400, 16;
$L__BB1_12:
	add.s32 	%r389, %r400, -4;
	cvt.u64.u32 	%rd1127, %r389;
	add.s64 	%rd24, %rd4, %rd1127;
	ld.local.u32 	%r390, [%rd24];
	bfe.u32 	%r391, %r390, 0, 8;
	cvt.u16.u32 	%rs1314, %r391;
	bfe.u32 	%r392, %r390, 8, 8;
	cvt.u16.u32 	%rs1315, %r392;
	bfe.u32 	%r393, %r390, 16, 8;
	cvt.u16.u32 	%rs1316, %r393;
	bfe.u32 	%r394, %r390, 24, 8;
	cvt.u16.u32 	%rs1317, %r394;
	and.b32  	%r395, %r400, 8;
	setp.ne.s32 	%p7, %r395, 0;
	@%p7 bra 	$L__BB1_14;
	cvt.u64.u16 	%rd1128, %rs1315;
	and.b64  	%rd1129, %rd1128, 255;
	add.s64 	%rd1130, %rd3, %rd1129;
	ld.local.u8 	%rs1292, [%rd1130];
	cvt.u64.u16 	%rd1131, %rs1316;
	and.b64  	%rd1132, %rd1131, 255;
	add.s64 	%rd1133, %rd3, %rd1132;
	ld.local.u8 	%rs1315, [%rd1133];
	cvt.u64.u16 	%rd1134, %rs1317;
	and.b64  	%rd1135, %rd1134, 255;
	add.s64 	%rd1136, %rd3, %rd1135;
	ld.local.u8 	%rs1316, [%rd1136];
	cvt.u64.u16 	%rd1137, %rs1314;
	and.b64  	%rd1138, %rd1137, 255;
	add.s64 	%rd1139, %rd3, %rd1138;
	ld.local.u8 	%rs1317, [%rd1139];
	shr.u32 	%r396, %r400, 4;
	cvt.u64.u32 	%rd1140, %r396;
	add.s64 	%rd1141, %rd2, %rd1140;
	ld.local.u8 	%rs1293, [%rd1141];
	xor.b16  	%rs1314, %rs1292, %rs1293;
$L__BB1_14:
	ld.local.v2.u8 	{%rs1294, %rs1295}, [%rd24+-12];
	xor.b16  	%rs1296, %rs1314, %rs1294;
	xor.b16  	%rs1297, %rs1315, %rs1295;
	st.local.v2.u8 	[%rd24+4], {%rs1296, %rs1297};
	ld.local.u8 	%rs1298, [%rd24+-10];
	xor.b16  	%rs1299, %rs1316, %rs1298;
	st.local.u8 	[%rd24+6], %rs1299;
	ld.local.u8 	%rs1300, [%rd24+-9];
	xor.b16  	%rs1301, %rs1317, %rs1300;
	st.local.u8 	[%rd24+7], %rs1301;
	ld.local.u8 	%rs1302, [%rd24+-8];
	xor.b16  	%rs1303, %rs1296, %rs1302;
	st.local.u8 	[%rd24+8], %rs1303;
	ld.local.u8 	%rs1304, [%rd24+-7];
	xor.b16  	%rs1305, %rs1297, %rs1304;
	st.local.u8 	[%rd24+9], %rs1305;
	ld.local.u8 	%rs1306, [%rd24+-6];
	xor.b16  	%rs1307, %rs1299, %rs1306;
	st.local.u8 	[%rd24+10], %rs1307;
	ld.local.u8 	%rs1308, [%rd24+-5];
	xor.b16  	%rs1309, %rs1301, %rs1308;
	st.local.u8 	[%rd24+11], %rs1309;
	add.s32 	%r400, %r400, 8;
	bra.uni 	$L__BB1_12;
$L__BB1_15:
	ret;

}


// ===== COMPILED SASS (sm_100) =====

	.target	sm_100

	.elftype	@"ET_EXEC"


//--------------------- .note.nv.tkinfo           --------------------------
	.section	.note.nv.tkinfo,"",@"SHT_NOTE"
	.sectionflags	@"SHF_NOTE_NV_TKINFO"
	.tkinfo
        /*0018*/ 	.word	0x00000002
        /*0030*/ 	.string	""
        /*0030*/ 	.string	"ptxas"
        /*0030*/ 	.string	"Cuda compilation tools, release 13.0, V13.0.88"
        /*0030*/ 	.string	"Build cuda_13.0.r13.0/compiler.36424714_0"
        /*0030*/ 	.string	"-arch sm_100 -m 64 "



//--------------------- .note.nv.cuinfo           --------------------------
	.section	.note.nv.cuinfo,"",@"SHT_NOTE"
	.sectionflags	@"SHF_NOTE_NV_CUINFO"
        /*0018*/ 	.short	0x0002
        /*001a*/ 	.short	0x0064
        /*001c*/ 	.short	0x0082
	.zero		2


//--------------------- .nv.info                  --------------------------
	.section	.nv.info,"",@"SHT_CUDA_INFO"
	.align	4


	//----- nvinfo : EIATTR_REGCOUNT
	.align		4
        /*0000*/ 	.byte	0x04, 0x2f
        /*0002*/ 	.short	(.L_1 - .L_0)
	.align		4
.L_0:
        /*0004*/ 	.word	index@(_Z12GCMP_encryptPcS_S_S_S_jjS_S_S_S_S_)
        /*0008*/ 	.word	0x00000028


	//----- nvinfo : EIATTR_FRAME_SIZE
	.align		4
.L_1:
        /*000c*/ 	.byte	0x04, 0x11
        /*000e*/ 	.short	(.L_3 - .L_2)
	.align		4
.L_2:
        /*0010*/ 	.word	index@(_Z12GCMP_encryptPcS_S_S_S_jjS_S_S_S_S_)
        /*0014*/ 	.word	0x000004b0


	//----- nvinfo : EIATTR_REGCOUNT
	.align		4
.L_3:
        /*0018*/ 	.byte	0x04, 0x2f
        /*001a*/ 	.short	(.L_5 - .L_4)
	.align		4
.L_4:
        /*001c*/ 	.word	index@(_Z12GCMP_decryptPcS_S_S_S_jjS_S_S_S_S_)
        /*0020*/ 	.word	0x00000020


	//----- nvinfo : EIATTR_FRAME_SIZE
	.align		4
.L_5:
        /*0024*/ 	.byte	0x04, 0x11
        /*0026*/ 	.short	(.L_7 - .L_6)
	.align		4
.L_6:
        /*0028*/ 	.word	index@(_Z12GCMP_decryptPcS_S_S_S_jjS_S_S_S_S_)
        /*002c*/ 	.word	0x000004b0


	//----- nvinfo : EIATTR_MIN_STACK_SIZE
	.align		4
.L_7:
        /*0030*/ 	.byte	0x04, 0x12
        /*0032*/ 	.short	(.L_9 - .L_8)
	.align		4
.L_8:
        /*0034*/ 	.word	index@(_Z12GCMP_decryptPcS_S_S_S_jjS_S_S_S_S_)
        /*0038*/ 	.word	0x000004b0


	//----- nvinfo : EIATTR_MIN_STACK_SIZE
	.align		4
.L_9:
        /*003c*/ 	.byte	0x04, 0x12
        /*003e*/ 	.short	(.L_11 - .L_10)
	.align		4
.L_10:
        /*0040*/ 	.word	index@(_Z12GCMP_encryptPcS_S_S_S_jjS_S_S_S_S_)
        /*0044*/ 	.word	0x000004b0
.L_11:


//--------------------- .nv.compat                --------------------------
	.section	.nv.compat,"",@"SHT_CUDA_COMPAT_INFO"
	.align	4
        /*0000*/ 	.byte	0x02, 0x09, 0x00, 0x00, 0x02, 0x02, 0x01, 0x00, 0x02, 0x05, 0x05, 0x00, 0x03, 0x07, 0x01, 0x01
        /*0010*/ 	.byte	0x02, 0x03, 0x00, 0x00, 0x02, 0x06, 0x01, 0x00, 0x04, 0x0b, 0x08, 0x00, 0x09, 0x00, 0x00, 0x00
        /*0020*/ 	.byte	0x00, 0x00, 0x00, 0x00


//--------------------- .nv.info._Z12GCMP_decryptPcS_S_S_S_jjS_S_S_S_S_ --------------------------
	.section	.nv.info._Z12GCMP_decryptPcS_S_S_S_jjS_S_S_S_S_,"",@"SHT_CUDA_INFO"
	.sectionflags	@""
	.align	4


	//----- nvinfo : EIATTR_CUDA_API_VERSION
	.align		4
        /*0000*/ 	.byte	0x04, 0x37
        /*0002*/ 	.short	(.L_13 - .L_12)
.L_12:
        /*0004*/ 	.word	0x00000082


	//----- nvinfo : EIATTR_KPARAM_INFO
	.align		4
.L_13:
        /*0008*/ 	.byte	0x04, 0x17
        /*000a*/ 	.short	(.L_15 - .L_14)
.L_14:
        /*000c*/ 	.word	0x00000000
        /*0010*/ 	.short	0x000b
        /*0012*/ 	.short	0x0050
        /*0014*/ 	.byte	0x00, 0xf5, 0x21, 0x00


	//----- nvinfo : EIATTR_KPARAM_INFO
	.align		4
.L_15:
        /*0018*/ 	.byte	0x04, 0x17
        /*001a*/ 	.short	(.L_17 - .L_16)
.L_16:
        /*001c*/ 	.word	0x00000000
        /*0020*/ 	.short	0x000a
        /*0022*/ 	.short	0x0048
        /*0024*/ 	.byte	0x00, 0xf5, 0x21, 0x00


	//----- nvinfo : EIATTR_KPARAM_INFO
	.align		4
.L_17:
        /*0028*/ 	.byte	0x04, 0x17
        /*002a*/ 	.short	(.L_19 - .L_18)
.L_18:
        /*002c*/ 	.word	0x00000000
        /*0030*/ 	.short	0x0009
        /*0032*/ 	.short	0x0040
        /*0034*/ 	.byte	0x00, 0xf5, 0x21, 0x00


	//----- nvinfo : EIATTR_KPARAM_INFO
	.align		4
.L_19:
        /*0038*/ 	.byte	0x04, 0x17
        /*003a*/ 	.short	(.L_21 - .L_20)
.L_20:
        /*003c*/ 	.word	0x00000000
        /*0040*/ 	.short	0x0008
        /*0042*/ 	.short	0x0038
        /*0044*/ 	.byte	0x00, 0xf5, 0x21, 0x00


	//----- nvinfo : EIATTR_KPARAM_INFO
	.align		4
.L_21:
        /*0048*/ 	.byte	0x04, 0x17
        /*004a*/ 	.short	(.L_23 - .L_22)
.L_22:
        /*004c*/ 	.word	0x00000000
        /*0050*/ 	.short	0x0007
        /*0052*/ 	.short	0x0030
        /*0054*/ 	.byte	0x00, 0xf5, 0x21, 0x00


	//----- nvinfo : EIATTR_KPARAM_INFO
	.align		4
.L_23:
        /*0058*/ 	.byte	0x04, 0x17
        /*005a*/ 	.short	(.L_25 - .L_24)
.L_24:
        /*005c*/ 	.word	0x00000000
        /*0060*/ 	.short	0x0006
        /*0062*/ 	.short	0x002c
        /*0064*/ 	.byte	0x00, 0xf0, 0x11, 0x00


	//----- nvinfo : EIATTR_KPARAM_INFO
	.align		4
.L_25:
        /*0068*/ 	.byte	0x04, 0x17
        /*006a*/ 	.short	(.L_27 - .L_26)
.L_26:
        /*006c*/ 	.word	0x00000000
        /*0070*/ 	.short	0x0005
        /*0072*/ 	.short	0x0028
        /*0074*/ 	.byte	0x00, 0xf0, 0x11, 0x00


	//----- nvinfo : EIATTR_KPARAM_INFO
	.align		4
.L_27:
        /*0078*/ 	.byte	0x04, 0x17
        /*007a*/ 	.short	(.L_29 - .L_28)
.L_28:
        /*007c*/ 	.word	0x00000000
        /*0080*/ 	.short	0x0004
        /*0082*/ 	.short	0x0020
        /*0084*/ 	.byte	0x00, 0xf5, 0x21, 0x00


	//----- nvinfo : EIATTR_KPARAM_INFO
	.align		4
.L_29:
        /*0088*/ 	.byte	0x04, 0x17
        /*008a*/ 	.short	(.L_31 - .L_30)
.L_30:
        /*008c*/ 	.word	0x00000000
        /*0090*/ 	.short	0x0003
        /*0092*/ 	.short	0x0018
        /*0094*/ 	.byte	0x00, 0xf5, 0x21, 0x00


	//----- nvinfo : EIATTR_KPARAM_INFO
	.align		4
.L_31:
        /*0098*/ 	.byte	0x04, 0x17
        /*009a*/ 	.short	(.L_33 - .L_32)
.L_32:
        /*009c*/ 	.word	0x00000000
        /*00a0*/ 	.short	0x0002
        /*00a2*/ 	.short	0x0010
        /*00a4*/ 	.byte	0x00, 0xf5, 0x21, 0x00


	//----- nvinfo : EIATTR_KPARAM_INFO
	.align		4
.L_33:
        /*00a8*/ 	.byte	0x04, 0x17
        /*00aa*/ 	.short	(.L_35 - .L_34)
.L_34:
        /*00ac*/ 	.word	0x00000000
        /*00b0*/ 	.short	0x0001
        /*00b2*/ 	.short	0x0008
        /*00b4*/ 	.byte	0x00, 0xf5, 0x21, 0x00


	//----- nvinfo : EIATTR_KPARAM_INFO
	.align		4
.L_35:
        /*00b8*/ 	.byte	0x04, 0x17
        /*00ba*/ 	.short	(.L_37 - .L_36)
.L_36:
        /*00bc*/ 	.word	0x00000000
        /*00c0*/ 	.short	0x0000
        /*00c2*/ 	.short	0x0000
        /*00c4*/ 	.byte	0x00, 0xf5, 0x21, 0x00


	//----- nvinfo : EIATTR_SPARSE_MMA_MASK
	.align		4
.L_37:
        /*00c8*/ 	.byte	0x03, 0x50
        /*00ca*/ 	.short	0x0000


	//----- nvinfo : EIATTR_MAXREG_COUNT
	.align		4
        /*00cc*/ 	.byte	0x03, 0x1b
        /*00ce*/ 	.short	0x00ff


	//----- nvinfo : EIATTR_MERCURY_ISA_VERSION
	.align		4
        /*00d0*/ 	.byte	0x03, 0x5f
        /*00d2*/ 	.short	0x0101


	//----- nvinfo : EIATTR_VRC_CTA_INIT_COUNT
	.align		4
        /*00d4*/ 	.byte	0x02, 0x4a
	.zero		1
	.zero		1


	//----- nvinfo : EIATTR_EXIT_INSTR_OFFSETS
	.align		4
        /*00d8*/ 	.byte	0x04, 0x1c
        /*00da*/ 	.short	(.L_39 - .L_38)


	//   ....[0]....
.L_38:
        /*00dc*/ 	.word	0x00000090


	//----- nvinfo : EIATTR_CBANK_PARAM_SIZE
	.align		4
.L_39:
        /*00e0*/ 	.byte	0x03, 0x19
        /*00e2*/ 	.short	0x0058


	//----- nvinfo : EIATTR_PARAM_CBANK
	.align		4
        /*00e4*/ 	.byte	0x04, 0x0a
        /*00e6*/ 	.short	(.L_41 - .L_40)
	.align		4
.L_40:
        /*00e8*/ 	.word	index@(.nv.constant0._Z12GCMP_decryptPcS_S_S_S_jjS_S_S_S_S_)
        /*00ec*/ 	.short	0x0380
        /*00ee*/ 	.short	0x0058


	//----- nvinfo : EIATTR_SW_WAR
	.align		4
.L_41:
        /*00f0*/ 	.byte	0x04, 0x36
        /*00f2*/ 	.short	(.L_43 - .L_42)
.L_42:
        /*00f4*/ 	.word	0x00000008
.L_43:


//--------------------- .nv.info._Z12GCMP_encryptPcS_S_S_S_jjS_S_S_S_S_ --------------------------
	.section	.nv.info._Z12GCMP_encryptPcS_S_S_S_jjS_S_S_S_S_,"",@"SHT_CUDA_INFO"
	.sectionflags	@""
	.align	4


	//----- nvinfo : EIATTR_CUDA_API_VERSION
	.align		4
        /*0000*/ 	.byte	0x04, 0x37
        /*0002*/ 	.short	(.L_45 - .L_44)
.L_44:
        /*0004*/ 	.word	0x00000082


	//----- nvinfo : EIATTR_KPARAM_INFO
	.align		4
.L_45:
        /*0008*/ 	.byte	0x04, 0x17
        /*000a*/ 	.short	(.L_47 - .L_46)
.L_46:
        /*000c*/ 	.word	0x00000000
        /*0010*/ 	.short	0x000b
        /*0012*/ 	.short	0x0050
        /*0014*/ 	.byte	0x00, 0xf5, 0x21, 0x00


	//----- nvinfo : EIATTR_KPARAM_INFO
	.align		4
.L_47:
        /*0018*/ 	.byte	0x04, 0x17
        /*001a*/ 	.short	(.L_49 - .L_48)
.L_48:
        /*001c*/ 	.word	0x00000000
        /*0020*/ 	.short	0x000a
        /*0022*/ 	.short	0x0048
        /*0024*/ 	.byte	0x00, 0xf5, 0x21, 0x00


	//----- nvinfo : EIATTR_KPARAM_INFO
	.align		4
.L_49:
        /*0028*/ 	.byte	0x04, 0x17
        /*002a*/ 	.short	(.L_51 - .L_50)
.L_50:
        /*002c*/ 	.word	0x00000000
        /*0030*/ 	.short	0x0009
        /*0032*/ 	.short	0x0040
        /*0034*/ 	.byte	0x00, 0xf5, 0x21, 0x00


	//----- nvinfo : EIATTR_KPARAM_INFO
	.align		4
.L_51:
        /*0038*/ 	.byte	0x04, 0x17
        /*003a*/ 	.short	(.L_53 - .L_52)
.L_52:
        /*003c*/ 	.word	0x00000000
        /*0040*/ 	.short	0x0008
        /*0042*/ 	.short	0x0038
        /*0044*/ 	.byte	0x00, 0xf5, 0x21, 0x00


	//----- nvinfo : EIATTR_KPARAM_INFO
	.align		4
.L_53:
        /*0048*/ 	.byte	0x04, 0x17
        /*004a*/ 	.short	(.L_55 - .L_54)
.L_54:
        /*004c*/ 	.word	0x00000000
        /*0050*/ 	.short	0x0007
        /*0052*/ 	.short	0x0030
        /*0054*/ 	.byte	0x00, 0xf5, 0x21, 0x00


	//----- nvinfo : EIATTR_KPARAM_INFO
	.align		4
.L_55:
        /*0058*/ 	.byte	0x04, 0x17
        /*005a*/ 	.short	(.L_57 - .L_56)
.L_56:
        /*005c*/ 	.word	0x00000000
        /*0060*/ 	.short	0x0006
        /*0062*/ 	.short	0x002c
        /*0064*/ 	.byte	0x00, 0xf0, 0x11, 0x00


	//----- nvinfo : EIATTR_KPARAM_INFO
	.align		4
.L_57:
        /*0068*/ 	.byte	0x04, 0x17
        /*006a*/ 	.short	(.L_59 - .L_58)
.L_58:
        /*006c*/ 	.word	0x00000000
        /*0070*/ 	.short	0x0005
        /*0072*/ 	.short	0x0028
        /*0074*/ 	.byte	0x00, 0xf0, 0x11, 0x00


	//----- nvinfo : EIATTR_KPARAM_INFO
	.align		4
.L_59:
        /*0078*/ 	.byte	0x04, 0x17
        /*007a*/ 	.short	(.L_61 - .L_60)
.L_60:
        /*007c*/ 	.word	0x00000000
        /*0080*/ 	.short	0x0004
        /*0082*/ 	.short	0x0020
        /*0084*/ 	.byte	0x00, 0xf5, 0x21, 0x00


	//----- nvinfo : EIATTR_KPARAM_INFO
	.align		4
.L_61:
        /*0088*/ 	.byte	0x04, 0x17
        /*008a*/ 	.short	(.L_63 - .L_62)
.L_62:
        /*008c*/ 	.word	0x00000000
        /*0090*/ 	.short	0x0003
        /*0092*/ 	.short	0x0018
        /*0094*/ 	.byte	0x00, 0xf5, 0x21, 0x00


	//----- nvinfo : EIATTR_KPARAM_INFO
	.align		4
.L_63:
        /*0098*/ 	.byte	0x04, 0x17
        /*009a*/ 	.short	(.L_65 - .L_64)
.L_64:
        /*009c*/ 	.word	0x00000000
        /*00a0*/ 	.short	0x0002
        /*00a2*/ 	.short	0x0010
        /*00a4*/ 	.byte	0x00, 0xf5, 0x21, 0x00


	//----- nvinfo : EIATTR_KPARAM_INFO
	.align		4
.L_65:
        /*00a8*/ 	.byte	0x04, 0x17
        /*00aa*/ 	.short	(.L_67 - .L_66)
.L_66:
        /*00ac*/ 	.word	0x00000000
        /*00b0*/ 	.short	0x0001
        /*00b2*/ 	.short	0x0008
        /*00b4*/ 	.byte	0x00, 0xf5, 0x21, 0x00


	//----- nvinfo : EIATTR_KPARAM_INFO
	.align		4
.L_67:
        /*00b8*/ 	.byte	0x04, 0x17
        /*00ba*/ 	.short	(.L_69 - .L_68)
.L_68:
        /*00bc*/ 	.word	0x00000000
        /*00c0*/ 	.short	0x0000
        /*00c2*/ 	.short	0x0000
        /*00c4*/ 	.byte	0x00, 0xf5, 0x21, 0x00


	//----- nvinfo : EIATTR_SPARSE_MMA_MASK
	.align		4
.L_69:
        /*00c8*/ 	.byte	0x03, 0x50
        /*00ca*/ 	.short	0x0000


	//----- nvinfo : EIATTR_MAXREG_COUNT
	.align		4
        /*00cc*/ 	.byte	0x03, 0x1b
        /*00ce*/ 	.short	0x00ff


	//----- nvinfo : EIATTR_MERCURY_ISA_VERSION
	.align		4
        /*00d0*/ 	.byte	0x03, 0x5f
        /*00d2*/ 	.short	0x0101


	//----- nvinfo : EIATTR_VRC_CTA_INIT_COUNT
	.align		4
        /*00d4*/ 	.byte	0x02, 0x4a
	.zero		1
	.zero		1


	//----- nvinfo : EIATTR_EXIT_INSTR_OFFSETS
	.align		4
        /*00d8*/ 	.byte	0x04, 0x1c
        /*00da*/ 	.short	(.L_71 - .L_70)


	//   ....[0]....
.L_70:
        /*00dc*/ 	.word	0x000000b0


	//   ....[1]....
        /*00e0*/ 	.word	0x000160d0


	//----- nvinfo : EIATTR_CRS_STACK_SIZE
	.align		4
.L_71:
        /*00e4*/ 	.byte	0x04, 0x1e
        /*00e6*/ 	.short	(.L_73 - .L_72)
.L_72:
        /*00e8*/ 	.word	0x00000000


	//----- nvinfo : EIATTR_CBANK_PARAM_SIZE
	.align		4
.L_73:
        /*00ec*/ 	.byte	0x03, 0x19
        /*00ee*/ 	.short	0x0058


	//----- nvinfo : EIATTR_PARAM_CBANK
	.align		4
        /*00f0*/ 	.byte	0x04, 0x0a
        /*00f2*/ 	.short	(.L_75 - .L_74)
	.align		4
.L_74:
        /*00f4*/ 	.word	index@(.nv.constant0._Z12GCMP_encryptPcS_S_S_S_jjS_S_S_S_S_)
        /*00f8*/ 	.short	0x0380
        /*00fa*/ 	.short	0x0058


	//----- nvinfo : EIATTR_SW_WAR
	.align		4
.L_75:
        /*00fc*/ 	.byte	0x04, 0x36
        /*00fe*/ 	.short	(.L_77 - .L_76)
.L_76:
        /*0100*/ 	.word	0x00000008
.L_77:


//--------------------- .nv.callgraph             --------------------------
	.section	.nv.callgraph,"",@"SHT_CUDA_CALLGRAPH"
	.align	4
	.sectionentsize	8
	.align		4
        /*0000*/ 	.word	0x00000000
	.align		4
        /*0004*/ 	.word	0xffffffff
	.align		4
        /*0008*/ 	.word	0x00000000
	.align		4
        /*000c*/ 	.word	0xfffffffe
	.align		4
        /*0010*/ 	.word	0x00000000
	.align		4
        /*0014*/ 	.word	0xfffffffd
	.align		4
        /*0018*/ 	.word	0x00000000
	.align		4
        /*001c*/ 	.word	0xfffffffc


//--------------------- .text._Z12GCMP_decryptPcS_S_S_S_jjS_S_S_S_S_ --------------------------
	.section	.text._Z12GCMP_decryptPcS_S_S_S_jjS_S_S_S_S_,"ax",@progbits
	.align	128
        .global         _Z12GCMP_decryptPcS_S_S_S_jjS_S_S_S_S_
        .type           _Z12GCMP_decryptPcS_S_S_S_jjS_S_S_S_S_,@function
        .size           _Z12GCMP_decryptPcS_S_S_S_jjS_S_S_S_S_,(.L_x_18 - _Z12GCMP_decryptPcS_S_S_S_jjS_S_S_S_S_)
        .other          _Z12GCMP_decryptPcS_S_S_S_jjS_S_S_S_S_,@"STO_CUDA_ENTRY STV_DEFAULT"
_Z12GCMP_decryptPcS_S_S_S_jjS_S_S_S_S_:
.text._Z12GCMP_decryptPcS_S_S_S_jjS_S_S_S_S_:
[----:B------:R-:W0:Y:S01]  /*0000*/  LDC R1, c[0x0][0x37c] ;  /* 0x0000df00ff017b82 */ /* 0x000e220000000800 */
[----:B------:R-:W1:Y:S07]  /*0010*/  S2R R3, SR_TID.X ;  /* 0x0000000000037919 */ /* 0x000e6e0000002100 */
[----:B------:R-:W1:Y:S01]  /*0020*/  S2UR UR4, SR_CTAID.X ;  /* 0x00000000000479c3 */ /* 0x000e620000002500 */
[----:B------:R-:W2:Y:S01]  /*0030*/  LDCU UR5, c[0x0][0x3a8] ;  /* 0x00007500ff0577ac */ /* 0x000ea20008000800 */
[----:B0-----:R-:W-:-:S06]  /*0040*/  VIADD R1, R1, 0xfffffb50 ;  /* 0xfffffb5001017836 */ /* 0x001fcc0000000000 */
[----:B------:R-:W1:Y:S02]  /*0050*/  LDC R0, c[0x0][0x360] ;  /* 0x0000d800ff007b82 */ /* 0x000e640000000800 */
[----:B-1----:R-:W-:-:S04]  /*0060*/  IMAD R0, R0, UR4, R3 ;  /* 0x0000000400007c24 */ /* 0x002fc8000f8e0203 */
[----:B------:R-:W-:-:S05]  /*0070*/  IMAD.SHL.U32 R0, R0, 0x10, RZ ;  /* 0x0000001000007824 */ /* 0x000fca00078e00ff */
[----:B--2---:R-:W-:-:S13]  /*0080*/  ISETP.GE.U32.AND P0, PT, R0, UR5, PT ;  /* 0x0000000500007c0c */ /* 0x004fda000bf06070 */
[----:B------:R-:W-:Y:S05]  /*0090*/  @P0 EXIT ;  /* 0x000000000000094d */ /* 0x000fea0003800000 */
[----:B------:R-:W-:Y:S01]  /*00a0*/  IMAD.MOV.U32 R3, RZ, RZ, RZ ;  /* 0x000000ffff037224 */ /* 0x000fe200078e00ff */
[----:B------:R-:W0:Y:S01]  /*00b0*/  LDCU.64 UR8, c[0x0][0x358] ;  /* 0x00006b00ff0877ac */ /* 0x000e220008000a00 */
[----:B------:R-:W-:Y:S02]  /*00c0*/  IMAD.MOV.U32 R0, RZ, RZ, RZ ;  /* 0x000000ffff007224 */ /* 0x000fe400078e00ff */
[----:B------:R-:W-:Y:S01]  /*00d0*/  VIADD R8, R1, 0x100 ;  /* 0x0000010001087836 */ /* 0x000fe20000000000 */
[----:B------:R-:W1:Y:S06]  /*00e0*/  LDCU.64 UR4, c[0x0][0x3d0] ;  /* 0x00007a00ff0477ac */ /* 0x000e6c0008000a00 */
.L_x_0:
[----:B------:R-:W2:Y:S08]  /*00f0*/  LDC.64 R16, c[0x0][0x3b8] ;  /* 0x0000ee00ff107b82 */ /* 0x000eb00000000a00 */
[----:B------:R-:W3:Y:S08]  /*0100*/  LDC.64 R10, c[0x0][0x3c0] ;  /* 0x0000f000ff0a7b82 */ /* 0x000ef00000000a00 */
[----:B------:R-:W4:Y:S01]  /*0110*/  LDC.64 R4, c[0x0][0x3c8] ;  /* 0x0000f200ff047b82 */ /* 0x000f220000000a00 */
[----:B--2---:R-:W-:-:S04]  /*0120*/  IADD3 R16, P2, P3, R3, 0x3, R16 ;  /* 0x0000000303107810 */ /* 0x004fc80007b5e010 */
[----:B------:R-:W-:Y:S02]  /*0130*/  IADD3.X R17, PT, PT, R0, R17, RZ, P2, P3 ;  /* 0x0000001100117210 */ /* 0x000fe400017e64ff */
[----:B---3--:R-:W-:-:S03]  /*0140*/  IADD3 R10, P0, P1, R3, 0x3, R10 ;  /* 0x00000003030a7810 */ /* 0x008fc6000791e00a */
[----:B0-----:R-:W2:Y:S01]  /*0150*/  LDG.E.U8 R22, desc[UR8][R16.64+-0x2] ;  /* 0xfffffe0810167981 */ /* 0x001ea2000c1e1100 */
[----:B------:R-:W-:-:S03]  /*0160*/  IADD3.X R11, PT, PT, R0, R11, RZ, P0, P1 ;  /* 0x0000000b000b7210 */ /* 0x000fc600007e24ff */
[----:B------:R-:W2:Y:S01]  /*0170*/  LDG.E.U8 R23, desc[UR8][R16.64+-0x3] ;  /* 0xfffffd0810177981 */ /* 0x000ea2000c1e1100 */
[----:B----4-:R-:W-:-:S03]  /*0180*/  IADD3 R4, P2, P3, R3, 0x3, R4 ;  /* 0x0000000303047810 */ /* 0x010fc60007b5e004 */
[----:B------:R-:W3:Y:S04]  /*0190*/  LDG.E.U8 R6, desc[UR8][R10.64] ;  /* 0x000000080a067981 */ /* 0x000ee8000c1e1100 */
[----:B------:R-:W3:Y:S01]  /*01a0*/  LDG.E.U8 R25, desc[UR8][R10.64+-0x1] ;  /* 0xffffff080a197981 */ /* 0x000ee2000c1e1100 */
[----:B------:R-:W-:-:S03]  /*01b0*/  IADD3.X R5, PT, PT, R0, R5, RZ, P2, P3 ;  /* 0x0000000500057210 */ /* 0x000fc600017e64ff */
[----:B------:R-:W4:Y:S04]  /*01c0*/  LDG.E.U8 R2, desc[UR8][R10.64+0x2] ;  /* 0x000002080a027981 */ /* 0x000f28000c1e1100 */
[----:B------:R-:W4:Y:S04]  /*01d0*/  LDG.E.U8 R7, desc[UR8][R10.64+0x1] ;  /* 0x000001080a077981 */ /* 0x000f28000c1e1100 */
[----:B------:R-:W5:Y:S04]  /*01e0*/  LDG.E.U8 R14, desc[UR8][R16.64+0x4] ;  /* 0x00000408100e7981 */ /* 0x000f68000c1e1100 */
        /* <DEDUP_REMOVED lines=14> */
[----:B------:R-:W5:Y:S01]  /*02d0*/  LDG.E.U8 R10, desc[UR8][R4.64+0x3] ;  /* 0x00000308040a7981 */ /* 0x000f62000c1e1100 */
[----:B--2---:R-:W-:-:S02]  /*02e0*/  PRMT R22, R23, 0x3340, R22 ;  /* 0x0000334017167816 */ /* 0x004fc40000000016 */
[----:B---3--:R-:W-:Y:S02]  /*02f0*/  PRMT R23, R25, 0x3340, R6 ;  /* 0x0000334019177816 */ /* 0x008fe40000000006 */
[----:B-1----:R-:W-:Y:S02]  /*0300*/  IADD3 R6, P0, PT, R3, UR4, RZ ;  /* 0x0000000403067c10 */ /* 0x002fe4000ff1e0ff */
[----:B----4-:R-:W-:Y:S02]  /*0310*/  PRMT R2, R7, 0x3340, R2 ;  /* 0x0000334007027816 */ /* 0x010fe40000000002 */
[----:B------:R-:W-:-:S05]  /*0320*/  IADD3.X R7, PT, PT, R0, UR5, RZ, P0, !PT ;  /* 0x0000000500077c10 */ /* 0x000fca00087fe4ff */
[----:B------:R-:W2:Y:S01]  /*0330*/  LDG.E.U8 R28, desc[UR8][R6.64+0x3] ;  /* 0x00000308061c7981 */ /* 0x000ea2000c1e1100 */
[----:B-----5:R-:W-:-:S03]  /*0340*/  PRMT R14, R19, 0x3340, R14 ;  /* 0x00003340130e7816 */ /* 0x020fc6000000000e */
[----:B------:R-:W2:Y:S04]  /*0350*/  LDG.E.U8 R29, desc[UR8][R6.64+0x2] ;  /* 0x00000208061d7981 */ /* 0x000ea8000c1e1100 */
[----:B------:R-:W3:Y:S01]  /*0360*/  LDG.E.U8 R25, desc[UR8][R6.64+0x1] ;  /* 0x0000010806197981 */ /* 0x000ee2000c1e1100 */
[----:B------:R-:W-:-:S03]  /*0370*/  PRMT R19, R27, 0x3340, R26 ;  /* 0x000033401b137816 */ /* 0x000fc6000000001a */
[----:B------:R-:W3:Y:S04]  /*0380*/  LDG.E.U8 R26, desc[UR8][R6.64] ;  /* 0x00000008061a7981 */ /* 0x000ee8000c1e1100 */
[----:B------:R-:W4:Y:S01]  /*0390*/  LDG.E.U8 R27, desc[UR8][R6.64+0x7] ;  /* 0x00000708061b7981 */ /* 0x000f22000c1e1100 */
[----:B------:R-:W-:-:S03]  /*03a0*/  PRMT R21, R24, 0x3340, R21 ;  /* 0x0000334018157816 */ /* 0x000fc60000000015 */
[----:B------:R-:W4:Y:S01]  /*03b0*/  LDG.E.U8 R24, desc[UR8][R6.64+0x6] ;  /* 0x0000060806187981 */ /* 0x000f22000c1e1100 */
[----:B------:R-:W-:Y:S02]  /*03c0*/  PRMT R15, R16, 0x3340, R15 ;  /* 0x00003340100f7816 */ /* 0x000fe4000000000f */
[----:B------:R-:W-:Y:S02]  /*03d0*/  PRMT R12, R13, 0x3340, R12 ;  /* 0x000033400d0c7816 */ /* 0x000fe4000000000c */
[----:B------:R-:W5:Y:S01]  /*03e0*/  LDG.E.U8 R13, desc[UR8][R4.64+0x4] ;  /* 0x00000408040d7981 */ /* 0x000f62000c1e1100 */
[----:B------:R-:W-:-:S03]  /*03f0*/  PRMT R9, R9, 0x3340, R20 ;  /* 0x0000334009097816 */ /* 0x000fc60000000014 */
[----:B------:R2:W5:Y:S01]  /*0400*/  LDG.E.U8 R20, desc[UR8][R4.64+0x1] ;  /* 0x0000010804147981 */ /* 0x000562000c1e1100 */
[----:B------:R-:W-:-:S03]  /*0410*/  PRMT R16, R18, 0x3340, R17 ;  /* 0x0000334012107816 */ /* 0x000fc60000000011 */
[----:B------:R-:W5:Y:S04]  /*0420*/  LDG.E.U8 R17, desc[UR8][R6.64+0x5] ;  /* 0x0000050806117981 */ /* 0x000f68000c1e1100 */
[----:B------:R-:W5:Y:S01]  /*0430*/  LDG.E.U8 R18, desc[UR8][R6.64+0x4] ;  /* 0x0000040806127981 */ /* 0x000f62000c1e1100 */
[----:B------:R-:W-:Y:S02]  /*0440*/  PRMT R19, R19, 0x5410, R14 ;  /* 0x0000541013137816 */ /* 0x000fe4000000000e */
[----:B------:R-:W-:Y:S02]  /*0450*/  PRMT R12, R12, 0x5410, R23 ;  /* 0x000054100c0c7816 */ /* 0x000fe40000000017 */
[----:B------:R-:W-:Y:S02]  /*0460*/  PRMT R16, R16, 0x5410, R15 ;  /* 0x0000541010107816 */ /* 0x000fe4000000000f */
[----:B--2---:R-:W-:-:S02]  /*0470*/  PRMT R4, R29, 0x3340, R28 ;  /* 0x000033401d047816 */ /* 0x004fc4000000001c */
[----:B---3--:R-:W-:-:S04]  /*0480*/  PRMT R25, R26, 0x3340, R25 ;  /* 0x000033401a197816 */ /* 0x008fc80000000019 */
[----:B------:R-:W-:Y:S02]  /*0490*/  PRMT R4, R25, 0x5410, R4 ;  /* 0x0000541019047816 */ /* 0x000fe40000000004 */
[----:B----4-:R-:W-:Y:S02]  /*04a0*/  PRMT R24, R24, 0x3340, R27 ;  /* 0x0000334018187816 */ /* 0x010fe4000000001b */
[----:B-----5:R-:W-:Y:S02]  /*04b0*/  PRMT R10, R10, 0x3340, R13 ;  /* 0x000033400a0a7816 */ /* 0x020fe4000000000d */
[----:B------:R-:W-:Y:S01]  /*04c0*/  PRMT R13, R2, 0x5410, R9 ;  /* 0x00005410020d7816 */ /* 0x000fe20000000009 */
[----:B------:R-:W-:Y:S01]  /*04d0*/  IMAD.IADD R2, R1, 0x1, R3 ;  /* 0x0000000101027824 */ /* 0x000fe200078e0203 */
[----:B------:R-:W-:-:S04]  /*04e0*/  PRMT R11, R20, 0x3340, R11 ;  /* 0x00003340140b7816 */ /* 0x000fc8000000000b */
[----:B------:R2:W-:Y:S01]  /*04f0*/  STL.64 [R2+0x300], R12 ;  /* 0x0003000c02007387 */ /* 0x0005e20000100a00 */
[----:B------:R-:W-:Y:S02]  /*0500*/  IADD3 R3, P1, PT, R3, 0x8, RZ ;  /* 0x0000000803037810 */ /* 0x000fe40007f3e0ff */
[----:B------:R-:W-:Y:S02]  /*0510*/  PRMT R5, R18, 0x3340, R17 ;  /* 0x0000334012057816 */ /* 0x000fe40000000011 */
[----:B------:R-:W-:Y:S02]  /*0520*/  PRMT R18, R22, 0x5410, R21 ;  /* 0x0000541016127816 */ /* 0x000fe40000000015 */
[----:B------:R-:W-:Y:S02]  /*0530*/  PRMT R17, R11, 0x5410, R10 ;  /* 0x000054100b117816 */ /* 0x000fe4000000000a */
[----:B------:R-:W-:Y:S01]  /*0540*/  PRMT R5, R5, 0x5410, R24 ;  /* 0x0000541005057816 */ /* 0x000fe20000000018 */
[----:B------:R2:W-:Y:S04]  /*0550*/  STL.64 [R2+0x200], R18 ;  /* 0x0002001202007387 */ /* 0x0005e80000100a00 */
[----:B------:R2:W-:Y:S04]  /*0560*/  STL.64 [R2], R16 ;  /* 0x0000001002007387 */ /* 0x0005e80000100a00 */
[----:B------:R2:W-:Y:S01]  /*0570*/  STL.64 [R2+0x100], R4 ;  /* 0x0001000402007387 */ /* 0x0005e20000100a00 */
[----:B------:R-:W-:Y:S01]  /*0580*/  ISETP.NE.AND P0, PT, R3, 0x100, PT ;  /* 0x000001000300780c */ /* 0x000fe20003f05270 */
[----:B------:R-:W-:-:S12]  /*0590*/  IMAD.X R0, RZ, RZ, R0, P1 ;  /* 0x000000ffff007224 */ /* 0x000fd800008e0600 */
[----:B--2---:R-:W-:Y:S05]  /*05a0*/  @P0 BRA `(.L_x_0) ;  /* 0xfffffff800d00947 */ /* 0x004fea000383ffff */
[----:B------:R-:W0:Y:S02]  /*05b0*/  LDC.64 R4, c[0x0][0x390] ;  /* 0x0000e400ff047b82 */ /* 0x000e240000000a00 */
[----:B0-----:R-:W2:Y:S04]  /*05c0*/  LDG.E.U8 R10, desc[UR8][R4.64+0xd] ;  /* 0x00000d08040a7981 */ /* 0x001ea8000c1e1100 */
[----:B------:R-:W2:Y:S04]  /*05d0*/  LDG.E.U8 R11, desc[UR8][R4.64+0xc] ;  /* 0x00000c08040b7981 */ /* 0x000ea8000c1e1100 */
[----:B------:R-:W3:Y:S04]  /*05e0*/  LDG.E.U8 R3, desc[UR8][R4.64] ;  /* 0x0000000804037981 */ /* 0x000ee8000c1e1100 */
[----:B------:R-:W4:Y:S04]  /*05f0*/  LDG.E.U8 R6, desc[UR8][R4.64+0xf] ;  /* 0x00000f0804067981 */ /* 0x000f28000c1e1100 */
[----:B------:R-:W4:Y:S04]  /*0600*/  LDG.E.U8 R7, desc[UR8][R4.64+0xe] ;  /* 0x00000e0804077981 */ /* 0x000f28000c1e1100 */
[----:B------:R-:W3:Y:S04]  /*0610*/  LDG.E.U8 R2, desc[UR8][R4.64+0x1] ;  /* 0x0000010804027981 */ /* 0x000ee8000c1e1100 */
        /* <DEDUP_REMOVED lines=11> */
[----:B----4-:R-:W-:Y:S02]  /*06d0*/  PRMT R7, R7, 0x3340, R6 ;  /* 0x0000334007077816 */ /* 0x010fe40000000006 */
[----:B---3--:R-:W-:Y:S02]  /*06e0*/  PRMT R11, R3, 0x3340, R2 ;  /* 0x00003340030b7816 */ /* 0x008fe40000000002 */
[----:B------:R-:W-:Y:S02]  /*06f0*/  PRMT R7, R10, 0x5410, R7 ;  /* 0x000054100a077816 */ /* 0x000fe40000000007 */
[----:B-----5:R-:W-:Y:S02]  /*0700*/  PRMT R6, R13, 0x3340, R12 ;  /* 0x000033400d067816 */ /* 0x020fe4000000000c */
[----:B------:R-:W-:-:S04]  /*0710*/  PRMT R15, R15, 0x3340, R14 ;  /* 0x000033400f0f7816 */ /* 0x000fc8000000000e */
[----:B------:R-:W-:Y:S02]  /*0720*/  PRMT R6, R15, 0x5410, R6 ;  /* 0x000054100f067816 */ /* 0x000fe40000000006 */
[----:B------:R-:W-:Y:S02]  /*0730*/  PRMT R16, R17, 0x3340, R16 ;  /* 0x0000334011107816 */ /* 0x000fe40000000010 */
[----:B------:R-:W-:Y:S02]  /*0740*/  PRMT R19, R19, 0x3340, R18 ;  /* 0x0000334013137816 */ /* 0x000fe40000000012 */
[----:B------:R-:W-:Y:S02]  /*0750*/  PRMT R2, R0, 0x3340, R9 ;  /* 0x0000334000027816 */ /* 0x000fe40000000009 */
[----:B------:R-:W-:Y:S02]  /*0760*/  PRMT R5, R19, 0x5410, R16 ;  /* 0x0000541013057816 */ /* 0x000fe40000000010 */
[----:B------:R-:W-:-:S05]  /*0770*/  PRMT R4, R11, 0x5410, R2 ;  /* 0x000054100b047816 */ /* 0x000fca0000000002 */
[----:B------:R0:W-:Y:S01]  /*0780*/  STL.128 [R1+0x400], R4 ;  /* 0x0004000401007387 */ /* 0x0001e20000100c00 */
[----:B------:R-:W-:-:S04]  /*0790*/  PRMT R0, R0, 0x3340, R1 ;  /* 0x0000334000007816 */ /* 0x000fc80000000001 */
[----:B------:R-:W-:-:S04]  /*07a0*/  PRMT R0, R11, 0x5410, R0 ;  /* 0x000054100b007816 */ /* 0x000fc80000000000 */
[----:B------:R-:W-:-:S04]  /*07b0*/  PRMT R2, R9, 0x654, R0 ;  /* 0x0000065409027816 */ /* 0x000fc80000000000 */
[--C-:B------:R-:W-:Y:S02]  /*07c0*/  SHF.R.U64 R2, R2, 0x10, R1.reuse ;  /* 0x0000001002027819 */ /* 0x100fe40000001201 */
[----:B------:R-:W-:Y:S01]  /*07d0*/  SHF.R.U64 R12, R0, 0x8, R1 ;  /* 0x00000008000c7819 */ /* 0x000fe20000001201 */
[----:B------:R-:W-:Y:S01]  /*07e0*/  IMAD.MOV.U32 R0, RZ, RZ, 0x10 ;  /* 0x00000010ff007424 */ /* 0x000fe200078e00ff */
[----:B0-----:R-:W-:-:S07]  /*07f0*/  PRMT R9, R2, 0x7610, R9 ;  /* 0x0000761002097816 */ /* 0x001fce0000000009 */
.L_x_1:
[----:B------:R-:W-:-:S05]  /*0800*/  IADD3 R5, PT, PT, R1, -0x4, R0 ;  /* 0xfffffffc01057810 */ /* 0x000fca0007ffe000 */
[----:B------:R-:W2:Y:S01]  /*0810*/  LDL R13, [R5+0x400] ;  /* 0x00040000050d7983 */ /* 0x000ea20000100800 */
[----:B------:R-:W-:-:S03]  /*0820*/  LOP3.LUT P0, RZ, R0, 0x8, RZ, 0xc0, !PT ;  /* 0x0000000800ff7812 */ /* 0x000fc6000780c0ff */
[----:B------:R-:W3:Y:S04]  /*0830*/  LDL.U16 R11, [R5+0x3f4] ;  /* 0x0003f400050b7983 */ /* 0x000ee80000100400 */
[----:B------:R-:W4:Y:S04]  /*0840*/  LDL.U8 R17, [R5+0x3f7] ;  /* 0x0003f70005117983 */ /* 0x000f280000100000 */
[----:B------:R-:W5:Y:S02]  /*0850*/  LDL.U8 R19, [R5+0x3f8] ;  /* 0x0003f80005137983 */ /* 0x000f640000100000 */
[----:B------:R-:W-:-:S02]  /*0860*/  @!P0 LEA.HI R15, R0, R1, RZ, 0x1c ;  /* 0x00000001000f8211 */ /* 0x000fc400078fe0ff */
[----:B------:R-:W5:Y:S04]  /*0870*/  LDL.U8 R16, [R5+0x3f9] ;  /* 0x0003f90005107983 */ /* 0x000f680000100000 */
[----:B------:R-:W4:Y:S04]  /*0880*/  @!P0 LDL.U8 R15, [R15+0x200] ;  /* 0x000200000f0f8983 */ /* 0x000f280000100000 */
[----:B------:R-:W5:Y:S04]  /*0890*/  LDL.U8 R21, [R5+0x3fa] ;  /* 0x0003fa0005157983 */ /* 0x000f680000100000 */
[----:B------:R-:W5:Y:S01]  /*08a0*/  LDL.U8 R23, [R5+0x3fb] ;  /* 0x0003fb0005177983 */ /* 0x000f620000100000 */
[----:B--2---:R-:W-:-:S02]  /*08b0*/  PRMT R10, R13, 0x7771, RZ ;  /* 0x000077710d0a7816 */ /* 0x004fc400000000ff */
[----:B------:R-:W-:Y:S02]  /*08c0*/  PRMT R7, R13, 0x7772, RZ ;  /* 0x000077720d077816 */ /* 0x000fe400000000ff */
[----:B------:R-:W-:Y:S02]  /*08d0*/  @!P0 LOP3.LUT R4, R10, 0xff, RZ, 0xc0, !PT ;  /* 0x000000ff0a048812 */ /* 0x000fe400078ec0ff */
[----:B------:R-:W-:Y:S02]  /*08e0*/  @!P0 LOP3.LUT R2, R7, 0xff, RZ, 0xc0, !PT ;  /* 0x000000ff07028812 */ /* 0x000fe400078ec0ff */
[C---:B------:R-:W-:Y:S02]  /*08f0*/  PRMT R6, R13.reuse, 0x7773, RZ ;  /* 0x000077730d067816 */ /* 0x040fe400000000ff */
[----:B------:R-:W-:Y:S01]  /*0900*/  PRMT R13, R13, 0x7770, RZ ;  /* 0x000077700d0d7816 */ /* 0x000fe200000000ff */
[C---:B------:R-:W-:Y:S01]  /*0910*/  @!P0 IMAD.IADD R14, R1.reuse, 0x1, R4 ;  /* 0x00000001010e8824 */ /* 0x040fe200078e0204 */
[----:B------:R-:W-:Y:S01]  /*0920*/  @!P0 LOP3.LUT R4, R6, 0xff, RZ, 0xc0, !PT ;  /* 0x000000ff06048812 */ /* 0x000fe200078ec0ff */
[----:B------:R-:W-:Y:S01]  /*0930*/  @!P0 IMAD.IADD R22, R1, 0x1, R2 ;  /* 0x0000000101168824 */ /* 0x000fe200078e0202 */
[----:B------:R-:W-:-:S03]  /*0940*/  @!P0 LOP3.LUT R2, R13, 0xff, RZ, 0xc0, !PT ;  /* 0x000000ff0d028812 */ /* 0x000fc600078ec0ff */
[----:B------:R-:W4:Y:S01]  /*0950*/  @!P0 LDL.U8 R14, [R14+0x300] ;  /* 0x000300000e0e8983 */ /* 0x000f220000100000 */
[C---:B------:R-:W-:Y:S02]  /*0960*/  @!P0 IMAD.IADD R20, R1.reuse, 0x1, R4 ;  /* 0x0000000101148824 */ /* 0x040fe400078e0204 */
[----:B------:R-:W-:Y:S01]  /*0970*/  @!P0 IMAD.IADD R18, R1, 0x1, R2 ;  /* 0x0000000101128824 */ /* 0x000fe200078e0202 */
[----:B------:R-:W2:Y:S04]  /*0980*/  @!P0 LDL.U8 R10, [R22+0x300] ;  /* 0x00030000160a8983 */ /* 0x000ea80000100000 */
[----:B------:R-:W5:Y:S04]  /*0990*/  @!P0 LDL.U8 R7, [R20+0x300] ;  /* 0x0003000014078983 */ /* 0x000f680000100000 */
[----:B------:R-:W5:Y:S04]  /*09a0*/  @!P0 LDL.U8 R6, [R18+0x300] ;  /* 0x0003000012068983 */ /* 0x000f680000100000 */
[----:B------:R-:W5:Y:S01]  /*09b0*/  LDL.U8 R4, [R5+0x3f6] ;  /* 0x0003f60005047983 */ /* 0x000f620000100000 */
[----:B---3--:R-:W-:Y:S01]  /*09c0*/  PRMT R2, R11, 0x7770, RZ ;  /* 0x000077700b027816 */ /* 0x008fe200000000ff */
[----:B------:R-:W-:Y:S01]  /*09d0*/  VIADD R0, R0, 0x8 ;  /* 0x0000000800007836 */ /* 0x000fe20000000000 */
[----:B----4-:R-:W-:-:S02]  /*09e0*/  @!P0 LOP3.LUT R13, R14, R15, RZ, 0x3c, !PT ;  /* 0x0000000f0e0d8212 */ /* 0x010fc400078e3cff */
[----:B------:R-:W-:Y:S02]  /*09f0*/  PRMT R15, R11, 0x7771, RZ ;  /* 0x000077710b0f7816 */ /* 0x000fe400000000ff */
[----:B------:R-:W-:Y:S02]  /*0a00*/  LOP3.LUT R2, R13, R2, RZ, 0x3c, !PT ;  /* 0x000000020d027212 */ /* 0x000fe400078e3cff */
[----:B--2---:R-:W-:Y:S02]  /*0a10*/  LOP3.LUT R15, R10, R15, RZ, 0x3c, !PT ;  /* 0x0000000f0a0f7212 */ /* 0x004fe400078e3cff */
[----:B-----5:R-:W-:Y:S02]  /*0a20*/  LOP3.LUT R6, R6, R17, RZ, 0x3c, !PT ;  /* 0x0000001106067212 */ /* 0x020fe400078e3cff */
[----:B------:R-:W-:Y:S02]  /*0a30*/  LOP3.LUT R4, R7, R4, RZ, 0x3c, !PT ;  /* 0x0000000407047212 */ /* 0x000fe400078e3cff */
[----:B------:R-:W-:-:S02]  /*0a40*/  PRMT R18, R15, 0x7604, R2 ;  /* 0x000076040f127816 */ /* 0x000fc40000000002 */
[----:B------:R-:W-:Y:S02]  /*0a50*/  LOP3.LUT R2, R2, R19, RZ, 0x3c, !PT ;  /* 0x0000001302027212 */ /* 0x000fe400078e3cff */
[----:B------:R-:W-:Y:S02]  /*0a60*/  LOP3.LUT R16, R15, R16, RZ, 0x3c, !PT ;  /* 0x000000100f107212 */ /* 0x000fe400078e3cff */
[----:B------:R-:W-:Y:S02]  /*0a70*/  LOP3.LUT R10, R4, R21, RZ, 0x3c, !PT ;  /* 0x00000015040a7212 */ /* 0x000fe400078e3cff */
[----:B------:R-:W-:Y:S01]  /*0a80*/  LOP3.LUT R14, R6, R23, RZ, 0x3c, !PT ;  /* 0x00000017060e7212 */ /* 0x000fe200078e3cff */
[----:B------:R0:W-:Y:S04]  /*0a90*/  STL.U16 [R5+0x404], R18 ;  /* 0x0004041205007387 */ /* 0x0001e80000100400 */
[----:B------:R0:W-:Y:S04]  /*0aa0*/  STL.U8 [R5+0x408], R2 ;  /* 0x0004080205007387 */ /* 0x0001e80000100000 */
[----:B------:R0:W-:Y:S04]  /*0ab0*/  STL.U8 [R5+0x409], R16 ;  /* 0x0004091005007387 */ /* 0x0001e80000100000 */
[----:B------:R0:W-:Y:S04]  /*0ac0*/  STL.U8 [R5+0x406], R4 ;  /* 0x0004060405007387 */ /* 0x0001e80000100000 */
[----:B------:R0:W-:Y:S04]  /*0ad0*/  STL.U8 [R5+0x40a], R10 ;  /* 0x00040a0a05007387 */ /* 0x0001e80000100000 */
[----:B------:R0:W-:Y:S04]  /*0ae0*/  STL.U8 [R5+0x407], R6 ;  /* 0x0004070605007387 */ /* 0x0001e80000100000 */
[----:B------:R0:W-:Y:S01]  /*0af0*/  STL.U8 [R5+0x40b], R14 ;  /* 0x00040b0e05007387 */ /* 0x0001e20000100000 */
[----:B------:R-:W-:-:S13]  /*0b00*/  ISETP.GE.U32.AND P0, PT, R0, 0xb0, PT ;  /* 0x000000b00000780c */ /* 0x000fda0003f06070 */
[----:B0-----:R-:W-:Y:S05]  /*0b10*/  @!P0 BRA `(.L_x_1) ;  /* 0xfffffffc00388947 */ /* 0x001fea000383ffff */
[----:B------:R-:W0:Y:S01]  /*0b20*/  LDC.64 R16, c[0x0][0x380] ;  /* 0x0000e000ff107b82 */ /* 0x000e220000000a00 */
[----:B------:R-:W2:Y:S01]  /*0b30*/  LDL R22, [R1+0x404] ;  /* 0x0004040001167983 */ /* 0x000ea20000100800 */
[----:B------:R-:W-:Y:S01]  /*0b40*/  LOP3.LUT R23, R9, 0xffff, RZ, 0xc0, !PT ;  /* 0x0000ffff09177812 */ /* 0x000fe200078ec0ff */
[----:B------:R-:W1:Y:S01]  /*0b50*/  LDCU.64 UR6, c[0x0][0x3c0] ;  /* 0x00007800ff0677ac */ /* 0x000e620008000a00 */
[----:B------:R-:W3:Y:S01]  /*0b60*/  LDCU.64 UR4, c[0x0][0x3b8] ;  /* 0x00007700ff0477ac */ /* 0x000ee20008000a00 */
[----:B0-----:R-:W4:Y:S04]  /*0b70*/  LDG.E.U8 R2, desc[UR8][R16.64] ;  /* 0x0000000810027981 */ /* 0x001f28000c1e1100 */
[----:B------:R-:W5:Y:S04]  /*0b80*/  LDG.E.U8 R4, desc[UR8][R16.64+0x5] ;  /* 0x0000050810047981 */ /* 0x000f68000c1e1100 */
[----:B------:R-:W3:Y:S04]  /*0b90*/  LDG.E.U8 R15, desc[UR8][R16.64+0x1] ;  /* 0x00000108100f7981 */ /* 0x000ee8000c1e1100 */
        /* <DEDUP_REMOVED lines=9> */
[----:B------:R-:W3:Y:S01]  /*0c30*/  LDG.E.U8 R21, desc[UR8][R16.64+0xe] ;  /* 0x00000e0810157981 */ /* 0x000ee2000c1e1100 */
[----:B--2---:R-:W-:-:S02]  /*0c40*/  PRMT R5, R22, 0x7771, RZ ;  /* 0x0000777116057816 */ /* 0x004fc400000000ff */
[----:B----4-:R-:W-:Y:S02]  /*0c50*/  LOP3.LUT R18, R2, 0xffff, R3, 0x48, !PT ;  /* 0x0000ffff02127812 */ /* 0x010fe400078e4803 */
[----:B------:R-:W2:Y:S01]  /*0c60*/  LDL.64 R2, [R1+0x408] ;  /* 0x0004080001027983 */ /* 0x000ea20000100a00 */
[----:B-----5:R-:W-:Y:S02]  /*0c70*/  LOP3.LUT R4, R4, 0xffff, R5, 0x48, !PT ;  /* 0x0000ffff04047812 */ /* 0x020fe400078e4805 */
[----:B------:R-:W-:Y:S01]  /*0c80*/  LOP3.LUT R18, R18, 0xff, RZ, 0xc0, !PT ;  /* 0x000000ff12127812 */ /* 0x000fe200078ec0ff */
[----:B------:R-:W4:Y:S01]  /*0c90*/  LDG.E.U8 R5, desc[UR8][R16.64+0xb] ;  /* 0x00000b0810057981 */ /* 0x000f22000c1e1100 */
[----:B------:R-:W-:-:S03]  /*0ca0*/  LOP3.LUT R20, R4, 0xff, RZ, 0xc0, !PT ;  /* 0x000000ff04147812 */ /* 0x000fc600078ec0ff */
[C---:B------:R-:W-:Y:S01]  /*0cb0*/  IMAD.IADD R18, R1.reuse, 0x1, R18 ;  /* 0x0000000101127824 */ /* 0x040fe200078e0212 */
[----:B------:R-:W5:Y:S01]  /*0cc0*/  LDG.E.U8 R4, desc[UR8][R16.64+0xa] ;  /* 0x00000a0810047981 */ /* 0x000f62000c1e1100 */
[----:B------:R-:W-:Y:S01]  /*0cd0*/  IMAD.IADD R19, R1, 0x1, R20 ;  /* 0x0000000101137824 */ /* 0x000fe200078e0214 */
[----:B------:R-:W-:Y:S02]  /*0ce0*/  SHF.R.U32.HI R23, RZ, 0x8, R23 ;  /* 0x00000008ff177819 */ /* 0x000fe40000011617 */
[----:B------:R-:W-:Y:S01]  /*0cf0*/  PRMT R27, R22, 0x7770, RZ ;  /* 0x00007770161b7816 */ /* 0x000fe200000000ff */
[----:B------:R-:W4:Y:S04]  /*0d00*/  LDL.U8 R18, [R18+0x300] ;  /* 0x0003000012127983 */ /* 0x000f280000100000 */
[----:B------:R-:W4:Y:S01]  /*0d10*/  LDL.U8 R19, [R19+0x300] ;  /* 0x0003000013137983 */ /* 0x000f220000100000 */
[----:B---3--:R-:W-:-:S02]  /*0d20*/  LOP3.LUT R12, R15, 0xffff, R12, 0x48, !PT ;  /* 0x0000ffff0f0c7812 */ /* 0x008fc400078e480c */
[----:B------:R-:W-:Y:S01]  /*0d30*/  LOP3.LUT R14, R14, 0xffff, R9, 0x48, !PT ;  /* 0x0000ffff0e0e7812 */ /* 0x000fe200078e4809 */
[----:B------:R0:W3:Y:S01]  /*0d40*/  LDG.E.U8 R20, desc[UR8][R16.64+0xf] ;  /* 0x00000f0810147981 */ /* 0x0000e2000c1e1100 */
[----:B------:R-:W-:Y:S02]  /*0d50*/  LOP3.LUT R15, R10, 0xffff, R23, 0x48, !PT ;  /* 0x0000ffff0a0f7812 */ /* 0x000fe400078e4817 */
[----:B------:R-:W-:Y:S02]  /*0d60*/  LOP3.LUT R23, R0, 0xffff, R27, 0x48, !PT ;  /* 0x0000ffff00177812 */ /* 0x000fe400078e481b */
[C---:B------:R-:W-:Y:S02]  /*0d70*/  PRMT R0, R22.reuse, 0x7772, RZ ;  /* 0x0000777216007816 */ /* 0x040fe400000000ff */
[----:B------:R-:W-:Y:S02]  /*0d80*/  PRMT R22, R22, 0x7773, RZ ;  /* 0x0000777316167816 */ /* 0x000fe400000000ff */
[----:B------:R-:W-:-:S02]  /*0d90*/  LOP3.LUT R13, R13, 0xffff, R0, 0x48, !PT ;  /* 0x0000ffff0d0d7812 */ /* 0x000fc400078e4800 */
[----:B------:R-:W-:Y:S02]  /*0da0*/  LOP3.LUT R11, R11, 0xffff, R22, 0x48, !PT ;  /* 0x0000ffff0b0b7812 */ /* 0x000fe400078e4816 */
[----:B--2---:R-:W-:-:S04]  /*0db0*/  PRMT R9, R2, 0x7771, RZ ;  /* 0x0000777102097816 */ /* 0x004fc800000000ff */
[----:B0-----:R-:W-:Y:S02]  /*0dc0*/  LOP3.LUT R17, R6, 0xffff, R9, 0x48, !PT ;  /* 0x0000ffff06117812 */ /* 0x001fe400078e4809 */
[C---:B------:R-:W-:Y:S02]  /*0dd0*/  PRMT R9, R2.reuse, 0x7772, RZ ;  /* 0x0000777202097816 */ /* 0x040fe400000000ff */
[C---:B------:R-:W-:Y:S02]  /*0de0*/  PRMT R10, R2.reuse, 0x7770, RZ ;  /* 0x00007770020a7816 */ /* 0x040fe400000000ff */
[----:B------:R-:W-:Y:S02]  /*0df0*/  PRMT R22, R2, 0x7773, RZ ;  /* 0x0000777302167816 */ /* 0x000fe400000000ff */
[----:B------:R-:W-:Y:S02]  /*0e00*/  PRMT R0, R3, 0x7771, RZ ;  /* 0x0000777103007816 */ /* 0x000fe400000000ff */
[----:B-----5:R-:W-:-:S02]  /*0e10*/  LOP3.LUT R2, R4, 0xffff, R9, 0x48, !PT ;  /* 0x0000ffff04027812 */ /* 0x020fc400078e4809 */
[----:B------:R-:W-:Y:S02]  /*0e20*/  LOP3.LUT R16, R7, 0xffff, R10, 0x48, !PT ;  /* 0x0000ffff07107812 */ /* 0x000fe400078e480a */
[----:B------:R-:W-:Y:S02]  /*0e30*/  LOP3.LUT R25, R25, 0xffff, R0, 0x48, !PT ;  /* 0x0000ffff19197812 */ /* 0x000fe400078e4800 */
[----:B------:R-:W-:Y:S02]  /*0e40*/  PRMT R7, R3, 0x7770, RZ ;  /* 0x0000777003077816 */ /* 0x000fe400000000ff */
[----:B------:R-:W-:Y:S02]  /*0e50*/  LOP3.LUT R2, R2, 0xff, RZ, 0xc0, !PT ;  /* 0x000000ff02027812 */ /* 0x000fe400078ec0ff */
[----:B----4-:R-:W-:Y:S02]  /*0e60*/  LOP3.LUT R26, R18, 0xff, RZ, 0xc0, !PT ;  /* 0x000000ff121a7812 */ /* 0x010fe400078ec0ff */
[----:B------:R-:W-:Y:S01]  /*0e70*/  LOP3.LUT R0, R19, 0xff, RZ, 0xc0, !PT ;  /* 0x000000ff13007812 */ /* 0x000fe200078ec0ff */
[----:B------:R-:W-:Y:S01]  /*0e80*/  IMAD.IADD R2, R1, 0x1, R2 ;  /* 0x0000000101027824 */ /* 0x000fe200078e0202 */
[----:B------:R-:W-:Y:S01]  /*0e90*/  PRMT R10, R3, 0x7772, RZ ;  /* 0x00007772030a7816 */ /* 0x000fe200000000ff */
[----:B------:R-:W-:Y:S01]  /*0ea0*/  IMAD.IADD R26, R1, 0x1, R26 ;  /* 0x00000001011a7824 */ /* 0x000fe200078e021a */
[----:B------:R-:W-:Y:S01]  /*0eb0*/  LOP3.LUT R22, R5, 0xffff, R22, 0x48, !PT ;  /* 0x0000ffff05167812 */ /* 0x000fe200078e4816 */
[----:B------:R-:W-:Y:S01]  /*0ec0*/  IMAD.IADD R27, R1, 0x1, R0 ;  /* 0x00000001011b7824 */ /* 0x000fe200078e0200 */
[----:B------:R-:W-:Y:S01]  /*0ed0*/  LOP3.LUT R24, R24, 0xffff, R7, 0x48, !PT ;  /* 0x0000ffff18187812 */ /* 0x000fe200078e4807 */
[----:B------:R-:W2:Y:S01]  /*0ee0*/  LDL.U8 R2, [R2+0x300] ;  /* 0x0003000002027983 */ /* 0x000ea20000100000 */
[----:B------:R-:W-:-:S03]  /*0ef0*/  LOP3.LUT R0, R21, 0xffff, R10, 0x48, !PT ;  /* 0x0000ffff15007812 */ /* 0x000fc600078e480a */
[----:B------:R-:W4:Y:S04]  /*0f00*/  LDL.128 R4, [R1+0x410] ;  /* 0x0004100001047983 */ /* 0x000f280000100c00 */
[----:B------:R-:W5:Y:S04]  /*0f10*/  LDL.U8 R10, [R26] ;  /* 0x000000001a0a7983 */ /* 0x000f680000100000 */
[----:B------:R-:W5:Y:S01]  /*0f20*/  LDL.U8 R21, [R27+0x100] ;  /* 0x000100001b157983 */ /* 0x000f620000100000 */
[----:B------:R-:W-:Y:S02]  /*0f30*/  PRMT R9, R3, 0x7773, RZ ;  /* 0x0000777303097816 */ /* 0x000fe400000000ff */
[----:B------:R-:W-:Y:S01]  /*0f40*/  LOP3.LUT R23, R23, 0xff, RZ, 0xc0, !PT ;  /* 0x000000ff17177812 */ /* 0x000fe200078ec0ff */
[----:B------:R-:W2:Y:S01]  /*0f50*/  LDL.U8 R26, [R26+0x100] ;  /* 0x000100001a1a7983 */ /* 0x000ea20000100000 */
[----:B---3--:R-:W-:-:S02]  /*0f60*/  LOP3.LUT R9, R20, 0xffff, R9, 0x48, !PT ;  /* 0x0000ffff14097812 */ /* 0x008fc400078e4809 */
[----:B----4-:R-:W-:-:S04]  /*0f70*/  PRMT R3, R4, 0x7770, RZ ;  /* 0x0000777004037816 */ /* 0x010fc800000000ff */
[----:B-----5:R-:W-:Y:S02]  /*0f80*/  LOP3.LUT R3, R3, R21, R10, 0x96, !PT ;  /* 0x0000001503037212 */ /* 0x020fe400078e960a */
[----:B--2---:R-:W-:Y:S01]  /*0f90*/  LOP3.LUT R10, R2, 0xff, RZ, 0xc0, !PT ;  /* 0x000000ff020a7812 */ /* 0x004fe200078ec0ff */
[----:B------:R-:W2:Y:S04]  /*0fa0*/  LDL.U8 R21, [R27] ;  /* 0x000000001b157983 */ /* 0x000ea80000100000 */
[----:B------:R-:W-:-:S05]  /*0fb0*/  IMAD.IADD R10, R1, 0x1, R10 ;  /* 0x00000001010a7824 */ /* 0x000fca00078e020a */
[----:B------:R-:W2:Y:S01]  /*0fc0*/  LDL.U8 R20, [R10+0x100] ;  /* 0x000100000a147983 */ /* 0x000ea20000100000 */
[----:B------:R-:W-:-:S04]  /*0fd0*/  PRMT R28, R4, 0x7771, RZ ;  /* 0x00007771041c7816 */ /* 0x000fc800000000ff */
[----:B--2---:R-:W-:Y:S02]  /*0fe0*/  LOP3.LUT R21, R28, R21, R20, 0x96, !PT ;  /* 0x000000151c157212 */ /* 0x004fe400078e9614 */
[----:B------:R-:W-:Y:S01]  /*0ff0*/  LOP3.LUT R20, R9, 0xff, RZ, 0xc0, !PT ;  /* 0x000000ff09147812 */ /* 0x000fe200078ec0ff */
[----:B------:R-:W2:Y:S04]  /*1000*/  LDL.U8 R28, [R10] ;  /* 0x000000000a1c7983 */ /* 0x000ea80000100000 */
[----:B------:R-:W-:-:S06]  /*1010*/  IMAD.IADD R9, R1, 0x1, R20 ;  /* 0x0000000101097824 */ /* 0x000fcc00078e0214 */
[----:B------:R-:W3:Y:S02]  /*1020*/  LDL.U8 R9, [R9+0x300] ;  /* 0x0003000009097983 */ /* 0x000ee40000100000 */
[----:B---3--:R-:W-:-:S05]  /*1030*/  LOP3.LUT R20, R9, 0xff, RZ, 0xc0, !PT ;  /* 0x000000ff09147812 */ /* 0x008fca00078ec0ff */
[----:B------:R-:W-:-:S05]  /*1040*/  IMAD.IADD R29, R1, 0x1, R20 ;  /* 0x00000001011d7824 */ /* 0x000fca00078e0214 */
[----:B------:R-:W2:Y:S01]  /*1050*/  LDL.U8 R27, [R29+0x100] ;  /* 0x000100001d1b7983 */ /* 0x000ea20000100000 */
[C---:B------:R-:W-:Y:S02]  /*1060*/  LOP3.LUT R20, R9.reuse, R3, R2, 0x96, !PT ;  /* 0x0000000309147212 */ /* 0x040fe400078e9602 */
[----:B------:R-:W-:Y:S02]  /*1070*/  LOP3.LUT R9, R9, R21, R18, 0x96, !PT ;  /* 0x0000001509097212 */ /* 0x000fe400078e9612 */
[----:B------:R-:W-:Y:S02]  /*1080*/  PRMT R21, R4, 0x7772, RZ ;  /* 0x0000777204157816 */ /* 0x000fe400000000ff */
[----:B------:R-:W-:-:S05]  /*1090*/  LOP3.LUT R0, R0, 0xff, RZ, 0xc0, !PT ;  /* 0x000000ff00007812 */ /* 0x000fca00078ec0ff */
[----:B------:R-:W-:-:S06]  /*10a0*/  IMAD.IADD R3, R1, 0x1, R0 ;  /* 0x0000000101037824 */ /* 0x000fcc00078e0200 */
[----:B------:R-:W3:Y:S01]  /*10b0*/  LDL.U8 R3, [R3+0x300] ;  /* 0x0003000003037983 */ /* 0x000ee20000100000 */
[----:B--2---:R-:W-:Y:S02]  /*10c0*/  LOP3.LUT R21, R21, R28, R27, 0x96, !PT ;  /* 0x0000001c15157212 */ /* 0x004fe400078e961b */
[----:B------:R-:W-:Y:S01]  /*10d0*/  LOP3.LUT R28, R17, 0xff, RZ, 0xc0, !PT ;  /* 0x000000ff111c7812 */ /* 0x000fe200078ec0ff */
[C---:B------:R-:W-:Y:S02]  /*10e0*/  IMAD.IADD R17, R1.reuse, 0x1, R23 ;  /* 0x0000000101117824 */ /* 0x040fe400078e0217 */
[----:B------:R-:W2:Y:S02]  /*10f0*/  LDL.U8 R23, [R29] ;  /* 0x000000001d177983 */ /* 0x000ea40000100000 */
[----:B------:R-:W-:Y:S02]  /*1100*/  IMAD.IADD R28, R1, 0x1, R28 ;  /* 0x00000001011c7824 */ /* 0x000fe400078e021c */
[----:B------:R-:W4:Y:S04]  /*1110*/  LDL.U8 R17, [R17+0x300] ;  /* 0x0003000011117983 */ /* 0x000f280000100000 */
[----:B------:R-:W5:Y:S01]  /*1120*/  LDL.U8 R28, [R28+0x300] ;  /* 0x000300001c1c7983 */ /* 0x000f620000100000 */
[----:B------:R-:W-:-:S02]  /*1130*/  PRMT R4, R4, 0x7773, RZ ;  /* 0x0000777304047816 */ /* 0x000fc400000000ff */
[----:B------:R-:W-:Y:S02]  /*1140*/  LOP3.LUT R18, R19, R21, R18, 0x96, !PT ;  /* 0x0000001513127212 */ /* 0x000fe400078e9612 */
[----:B------:R-:W-:Y:S02]  /*1150*/  LOP3.LUT R10, R15, 0xff, RZ, 0xc0, !PT ;  /* 0x000000ff0f0a7812 */ /* 0x000fe400078ec0ff */
[----:B---3--:R-:W-:Y:S02]  /*1160*/  LOP3.LUT R0, R3, 0xff, RZ, 0xc0, !PT ;  /* 0x000000ff03007812 */ /* 0x008fe400078ec0ff */
[----:B--2---:R-:W-:-:S04]  /*1170*/  LOP3.LUT R4, R4, R26, R23, 0x96, !PT ;  /* 0x0000001a04047212 */ /* 0x004fc800078e9617 */
[----:B------:R-:W-:Y:S02]  /*1180*/  LOP3.LUT R19, R2, R4, R19, 0x96, !PT ;  /* 0x0000000402137212 */ /* 0x000fe400078e9613 */
[----:B----4-:R-:W-:Y:S02]  /*1190*/  LOP3.LUT R4, R17, 0xff, RZ, 0xc0, !PT ;  /* 0x000000ff11047812 */ /* 0x010fe400078ec0ff */
[----:B-----5:R-:W-:-:S03]  /*11a0*/  LOP3.LUT R2, R28, 0xff, RZ, 0xc0, !PT ;  /* 0x000000ff1c027812 */ /* 0x020fc600078ec0ff */
[C---:B------:R-:W-:Y:S02]  /*11b0*/  IMAD.IADD R21, R1.reuse, 0x1, R4 ;  /* 0x0000000101157824 */ /* 0x040fe400078e0204 */
[C---:B------:R-:W-:Y:S02]  /*11c0*/  IMAD.IADD R26, R1.reuse, 0x1, R2 ;  /* 0x00000001011a7824 */ /* 0x040fe400078e0202 */
[C---:B------:R-:W-:Y:S02]  /*11d0*/  IMAD.IADD R4, R1.reuse, 0x1, R10 ;  /* 0x0000000101047824 */ /* 0x040fe400078e020a */
[----:B------:R-:W-:Y:S01]  /*11e0*/  IMAD.IADD R23, R1, 0x1, R0 ;  /* 0x0000000101177824 */ /* 0x000fe200078e0200 */
[----:B------:R-:W2:Y:S04]  /*11f0*/  LDL.U8 R10, [R21] ;  /* 0x00000000150a7983 */ /* 0x000ea80000100000 */
[----:B------:R-:W2:Y:S04]  /*1200*/  LDL.U8 R15, [R26+0x100] ;  /* 0x000100001a0f7983 */ /* 0x000ea80000100000 */
[----:B------:R-:W3:Y:S04]  /*1210*/  LDL.U8 R2, [R26] ;  /* 0x000000001a027983 */ /* 0x000ee80000100000 */
[----:B------:R-:W3:Y:S04]  /*1220*/  LDL.U8 R27, [R23+0x100] ;  /* 0x00010000171b7983 */ /* 0x000ee80000100000 */
[----:B------:R-:W4:Y:S01]  /*1230*/  LDL.U8 R4, [R4+0x300] ;  /* 0x0003000004047983 */ /* 0x000f220000100000 */
[----:B------:R-:W-:-:S02]  /*1240*/  PRMT R0, R5, 0x7770, RZ ;  /* 0x0000777005007816 */ /* 0x000fc400000000ff */
[----:B------:R-:W-:Y:S01]  /*1250*/  LOP3.LUT R16, R16, 0xff, RZ, 0xc0, !PT ;  /* 0x000000ff10107812 */ /* 0x000fe200078ec0ff */
[----:B------:R-:W5:Y:S04]  /*1260*/  LDL.U8 R26, [R21+0x100] ;  /* 0x00010000151a7983 */ /* 0x000f680000100000 */
[----:B------:R-:W-:Y:S02]  /*1270*/  IMAD.IADD R29, R1, 0x1, R16 ;  /* 0x00000001011d7824 */ /* 0x000fe400078e0210 */
[----:B------:R-:W5:Y:S01]  /*1280*/  LDL.U8 R16, [R23] ;  /* 0x0000000017107983 */ /* 0x000f620000100000 */
[----:B--2---:R-:W-:Y:S02]  /*1290*/  LOP3.LUT R10, R0, R15, R10, 0x96, !PT ;  /* 0x0000000f000a7212 */ /* 0x004fe400078e960a */
[----:B------:R-:W-:-:S04]  /*12a0*/  PRMT R0, R5, 0x7771, RZ ;  /* 0x0000777105007816 */ /* 0x000fc800000000ff */
[----:B---3--:R-:W-:Y:S02]  /*12b0*/  LOP3.LUT R2, R0, R2, R27, 0x96, !PT ;  /* 0x0000000200027212 */ /* 0x008fe400078e961b */
[----:B----4-:R-:W-:-:S05]  /*12c0*/  LOP3.LUT R0, R4, 0xff, RZ, 0xc0, !PT ;  /* 0x000000ff04007812 */ /* 0x010fca00078ec0ff */
[----:B------:R-:W-:Y:S01]  /*12d0*/  IMAD.IADD R27, R1, 0x1, R0 ;  /* 0x00000001011b7824 */ /* 0x000fe200078e0200 */
[----:B------:R-:W-:Y:S02]  /*12e0*/  LOP3.LUT R0, R14, 0xff, RZ, 0xc0, !PT ;  /* 0x000000ff0e007812 */ /* 0x000fe400078ec0ff */
[----:B------:R-:W-:Y:S02]  /*12f0*/  LOP3.LUT R14, R25, 0xff, RZ, 0xc0, !PT ;  /* 0x000000ff190e7812 */ /* 0x000fe400078ec0ff */
[----:B------:R-:W5:Y:S03]  /*1300*/  LDL.U8 R25, [R27+0x100] ;  /* 0x000100001b197983 */ /* 0x000f660000100000 */
[C---:B------:R-:W-:Y:S01]  /*1310*/  IMAD.IADD R15, R1.reuse, 0x1, R14 ;  /* 0x00000001010f7824 */ /* 0x040fe200078e020e */
[----:B------:R-:W2:Y:S01]  /*1320*/  LDL.U8 R23, [R27] ;  /* 0x000000001b177983 */ /* 0x000ea20000100000 */
[----:B------:R-:W-:-:S03]  /*1330*/  IMAD.IADD R14, R1, 0x1, R0 ;  /* 0x00000001010e7824 */ /* 0x000fc600078e0200 */
[----:B------:R-:W3:Y:S04]  /*1340*/  LDL.U8 R0, [R29+0x300] ;  /* 0x000300001d007983 */ /* 0x000ee80000100000 */
[----:B------:R-:W4:Y:S04]  /*1350*/  LDL.U8 R15, [R15+0x300] ;  /* 0x000300000f0f7983 */ /* 0x000f280000100000 */
[----:B------:R-:W4:Y:S01]  /*1360*/  LDL.U8 R14, [R14+0x300] ;  /* 0x000300000e0e7983 */ /* 0x000f220000100000 */
[C---:B------:R-:W-:Y:S02]  /*1370*/  LOP3.LUT R10, R4.reuse, R10, R3, 0x96, !PT ;  /* 0x0000000a040a7212 */ /* 0x040fe400078e9603 */
[----:B------:R-:W-:-:S02]  /*1380*/  LOP3.LUT R2, R4, R2, R17, 0x96, !PT ;  /* 0x0000000204027212 */ /* 0x000fc400078e9611 */
[----:B------:R-:W-:-:S04]  /*1390*/  PRMT R4, R5, 0x7772, RZ ;  /* 0x0000777205047816 */ /* 0x000fc800000000ff */
[----:B-----5:R-:W-:Y:S02]  /*13a0*/  LOP3.LUT R16, R4, R16, R25, 0x96, !PT ;  /* 0x0000001004107212 */ /* 0x020fe400078e9619 */
[----:B------:R-:W-:Y:S02]  /*13b0*/  PRMT R4, R5, 0x7773, RZ ;  /* 0x0000777305047816 */ /* 0x000fe400000000ff */
[----:B------:R-:W-:Y:S02]  /*13c0*/  LOP3.LUT R5, R28, R16, R17, 0x96, !PT ;  /* 0x000000101c057212 */ /* 0x000fe400078e9611 */
[----:B--2---:R-:W-:Y:S02]  /*13d0*/  LOP3.LUT R23, R4, R26, R23, 0x96, !PT ;  /* 0x0000001a04177212 */ /* 0x004fe400078e9617 */
[----:B---3--:R-:W-:Y:S02]  /*13e0*/  LOP3.LUT R26, R0, 0xff, RZ, 0xc0, !PT ;  /* 0x000000ff001a7812 */ /* 0x008fe400078ec0ff */
[----:B------:R-:W-:-:S02]  /*13f0*/  LOP3.LUT R17, R11, 0xff, RZ, 0xc0, !PT ;  /* 0x000000ff0b117812 */ /* 0x000fc400078ec0ff */
[----:B----4-:R-:W-:Y:S01]  /*1400*/  LOP3.LUT R16, R15, 0xff, RZ, 0xc0, !PT ;  /* 0x000000ff0f107812 */ /* 0x010fe200078ec0ff */
[----:B------:R-:W-:Y:S01]  /*1410*/  IMAD.IADD R25, R1, 0x1, R26 ;  /* 0x0000000101197824 */ /* 0x000fe200078e021a */
[----:B------:R-:W-:Y:S01]  /*1420*/  LOP3.LUT R11, R3, R23, R28, 0x96, !PT ;  /* 0x00000017030b7212 */ /* 0x000fe200078e961c */
[C---:B------:R-:W-:Y:S01]  /*1430*/  IMAD.IADD R23, R1.reuse, 0x1, R17 ;  /* 0x0000000101177824 */ /* 0x040fe200078e0211 */
[----:B------:R-:W-:Y:S01]  /*1440*/  LOP3.LUT R4, R14, 0xff, RZ, 0xc0, !PT ;  /* 0x000000ff0e047812 */ /* 0x000fe200078ec0ff */
[C---:B------:R-:W-:Y:S01]  /*1450*/  IMAD.IADD R27, R1.reuse, 0x1, R16 ;  /* 0x00000001011b7824 */ /* 0x040fe200078e0210 */
[----:B------:R-:W2:Y:S03]  /*1460*/  LDL.U8 R17, [R25] ;  /* 0x0000000019117983 */ /* 0x000ea60000100000 */
[----:B------:R-:W-:Y:S01]  /*1470*/  IMAD.IADD R26, R1, 0x1, R4 ;  /* 0x00000001011a7824 */ /* 0x000fe200078e0204 */
[----:B------:R-:W3:Y:S04]  /*1480*/  LDL.U8 R23, [R23+0x300] ;  /* 0x0003000017177983 */ /* 0x000ee80000100000 */
[----:B------:R-:W2:Y:S04]  /*1490*/  LDL.U8 R4, [R27+0x100] ;  /* 0x000100001b047983 */ /* 0x000ea80000100000 */
[----:B------:R-:W4:Y:S04]  /*14a0*/  LDL.U8 R21, [R27] ;  /* 0x000000001b157983 */ /* 0x000f280000100000 */
[----:B------:R-:W4:Y:S01]  /*14b0*/  LDL.U8 R16, [R26+0x100] ;  /* 0x000100001a107983 */ /* 0x000f220000100000 */
[----:B------:R-:W-:-:S02]  /*14c0*/  PRMT R3, R6, 0x7770, RZ ;  /* 0x0000777006037816 */ /* 0x000fc400000000ff */
[----:B------:R-:W-:Y:S01]  /*14d0*/  LOP3.LUT R12, R12, 0xff, RZ, 0xc0, !PT ;  /* 0x000000ff0c0c7812 */ /* 0x000fe200078ec0ff */
[----:B------:R-:W5:Y:S01]  /*14e0*/  LDL.U8 R28, [R25+0x100] ;  /* 0x00010000191c7983 */ /* 0x000f620000100000 */
[----:B------:R-:W-:-:S05]  /*14f0*/  LOP3.LUT R24, R24, 0xff, RZ, 0xc0, !PT ;  /* 0x000000ff18187812 */ /* 0x000fca00078ec0ff */
[----:B------:R-:W-:Y:S01]  /*1500*/  IMAD.IADD R24, R1, 0x1, R24 ;  /* 0x0000000101187824 */ /* 0x000fe200078e0218 */
[----:B--2---:R-:W-:Y:S02]  /*1510*/  LOP3.LUT R17, R3, R4, R17, 0x96, !PT ;  /* 0x0000000403117212 */ /* 0x004fe400078e9611 */
[----:B---3--:R-:W-:Y:S02]  /*1520*/  LOP3.LUT R4, R23, 0xff, RZ, 0xc0, !PT ;  /* 0x000000ff17047812 */ /* 0x008fe400078ec0ff */
[----:B------:R-:W-:-:S03]  /*1530*/  PRMT R3, R6, 0x7771, RZ ;  /* 0x0000777106037816 */ /* 0x000fc600000000ff */
[----:B------:R-:W-:Y:S01]  /*1540*/  IMAD.IADD R4, R1, 0x1, R4 ;  /* 0x0000000101047824 */ /* 0x000fe200078e0204 */
[----:B----4-:R-:W-:Y:S01]  /*1550*/  LOP3.LUT R21, R3, R21, R16, 0x96, !PT ;  /* 0x0000001503157212 */ /* 0x010fe200078e9610 */
[----:B------:R-:W-:Y:S01]  /*1560*/  IMAD.IADD R3, R1, 0x1, R12 ;  /* 0x0000000101037824 */ /* 0x000fe200078e020c */
[----:B------:R-:W2:Y:S04]  /*1570*/  LDL.U8 R16, [R26] ;  /* 0x000000001a107983 */ /* 0x000ea80000100000 */
[----:B------:R-:W2:Y:S04]  /*1580*/  LDL.U8 R29, [R4+0x100] ;  /* 0x00010000041d7983 */ /* 0x000ea80000100000 */
[----:B------:R-:W5:Y:S04]  /*1590*/  LDL.U8 R27, [R4] ;  /* 0x00000000041b7983 */ /* 0x000f680000100000 */
[----:B------:R-:W3:Y:S04]  /*15a0*/  LDL.U8 R3, [R3+0x300] ;  /* 0x0003000003037983 */ /* 0x000ee80000100000 */
[----:B------:R0:W4:Y:S01]  /*15b0*/  LDL.U8 R4, [R24+0x300] ;  /* 0x0003000018047983 */ /* 0x0001220000100000 */
[----:B------:R-:W-:-:S02]  /*15c0*/  PRMT R12, R6, 0x7772, RZ ;  /* 0x00007772060c7816 */ /* 0x000fc400000000ff */
[----:B------:R-:W-:Y:S02]  /*15d0*/  PRMT R6, R6, 0x7773, RZ ;  /* 0x0000777306067816 */ /* 0x000fe400000000ff */
[----:B0-----:R-:W-:Y:S02]  /*15e0*/  LOP3.LUT R24, R13, 0xff, RZ, 0xc0, !PT ;  /* 0x000000ff0d187812 */ /* 0x001fe400078ec0ff */
[----:B--2---:R-:W-:-:S03]  /*15f0*/  LOP3.LUT R16, R12, R16, R29, 0x96, !PT ;  /* 0x000000100c107212 */ /* 0x004fc600078e961d */
[----:B------:R-:W-:Y:S01]  /*1600*/  IMAD.IADD R29, R1, 0x1, R24 ;  /* 0x00000001011d7824 */ /* 0x000fe200078e0218 */
[----:B------:R-:W-:Y:S02]  /*1610*/  LOP3.LUT R12, R22, 0xff, RZ, 0xc0, !PT ;  /* 0x000000ff160c7812 */ /* 0x000fe400078ec0ff */
[----:B-----5:R-:W-:-:S03]  /*1620*/  LOP3.LUT R22, R6, R28, R27, 0x96, !PT ;  /* 0x0000001c06167212 */ /* 0x020fc600078e961b */
[----:B------:R-:W-:Y:S01]  /*1630*/  IMAD.IADD R13, R1, 0x1, R12 ;  /* 0x00000001010d7824 */ /* 0x000fe200078e020c */
[----:B---3--:R-:W-:Y:S01]  /*1640*/  LOP3.LUT R26, R3, 0xff, RZ, 0xc0, !PT ;  /* 0x000000ff031a7812 */ /* 0x008fe200078ec0ff */
[----:B------:R-:W2:Y:S01]  /*1650*/  LDL.U8 R12, [R29+0x300] ;  /* 0x000300001d0c7983 */ /* 0x000ea20000100000 */
[----:B----4-:R-:W-:-:S03]  /*1660*/  LOP3.LUT R6, R4, 0xff, RZ, 0xc0, !PT ;  /* 0x000000ff04067812 */ /* 0x010fc600078ec0ff */
[C---:B------:R-:W-:Y:S01]  /*1670*/  IMAD.IADD R26, R1.reuse, 0x1, R26 ;  /* 0x00000001011a7824 */ /* 0x040fe200078e021a */
[----:B------:R-:W3:Y:S01]  /*1680*/  LDL.U8 R13, [R13+0x300] ;  /* 0x000300000d0d7983 */ /* 0x000ee20000100000 */
[----:B------:R-:W-:-:S03]  /*1690*/  IMAD.IADD R25, R1, 0x1, R6 ;  /* 0x0000000101197824 */ /* 0x000fc600078e0206 */
[----:B------:R-:W4:Y:S04]  /*16a0*/  LDL.U8 R27, [R26+0x100] ;  /* 0x000100001a1b7983 */ /* 0x000f280000100000 */
[----:B------:R-:W4:Y:S01]  /*16b0*/  LDL.U8 R24, [R25] ;  /* 0x0000000019187983 */ /* 0x000f220000100000 */
[C---:B------:R-:W-:Y:S02]  /*16c0*/  LOP3.LUT R17, R23.reuse, R17, R14, 0x96, !PT ;  /* 0x0000001117117212 */ /* 0x040fe400078e960e */
[----:B------:R-:W-:Y:S01]  /*16d0*/  LOP3.LUT R22, R14, R22, R15, 0x96, !PT ;  /* 0x000000160e167212 */ /* 0x000fe200078e960f */
[----:B------:R-:W5:Y:S01]  /*16e0*/  LDL.U8 R26, [R26] ;  /* 0x000000001a1a7983 */ /* 0x000f620000100000 */
[--C-:B------:R-:W-:Y:S02]  /*16f0*/  LOP3.LUT R6, R23, R21, R0.reuse, 0x96, !PT ;  /* 0x0000001517067212 */ /* 0x100fe400078e9600 */
[----:B------:R-:W-:Y:S01]  /*1700*/  LOP3.LUT R16, R15, R16, R0, 0x96, !PT ;  /* 0x000000100f107212 */ /* 0x000fe200078e9600 */
[----:B------:R-:W5:Y:S01]  /*1710*/  LDL.U8 R25, [R25+0x100] ;  /* 0x0001000019197983 */ /* 0x000f620000100000 */
[----:B------:R-:W-:-:S02]  /*1720*/  PRMT R23, R7, 0x7770, RZ ;  /* 0x0000777007177816 */ /* 0x000fc400000000ff */
[----:B------:R-:W-:Y:S02]  /*1730*/  LOP3.LUT R2, R2, 0xff, RZ, 0xc0, !PT ;  /* 0x000000ff02027812 */ /* 0x000fe400078ec0ff */
[----:B--2---:R-:W-:Y:S02]  /*1740*/  LOP3.LUT R14, R12, 0xff, RZ, 0xc0, !PT ;  /* 0x000000ff0c0e7812 */ /* 0x004fe400078ec0ff */
[----:B---3--:R-:W-:-:S03]  /*1750*/  LOP3.LUT R0, R13, 0xff, RZ, 0xc0, !PT ;  /* 0x000000ff0d007812 */ /* 0x008fc600078ec0ff */
[----:B------:R-:W-:-:S05]  /*1760*/  IMAD.IADD R14, R1, 0x1, R14 ;  /* 0x00000001010e7824 */ /* 0x000fca00078e020e */
[----:B------:R-:W5:Y:S01]  /*1770*/  LDL.U8 R15, [R14+0x100] ;  /* 0x000100000e0f7983 */ /* 0x000f620000100000 */
[----:B----4-:R-:W-:Y:S01]  /*1780*/  LOP3.LUT R23, R23, R27, R24, 0x96, !PT ;  /* 0x0000001b17177212 */ /* 0x010fe200078e9618 */
[C---:B------:R-:W-:Y:S01]  /*1790*/  IMAD.IADD R27, R1.reuse, 0x1, R0 ;  /* 0x00000001011b7824 */ /* 0x040fe200078e0200 */
[----:B------:R-:W-:Y:S01]  /*17a0*/  LOP3.LUT R0, R16, 0xff, RZ, 0xc0, !PT ;  /* 0x000000ff10007812 */ /* 0x000fe200078ec0ff */
[----:B------:R-:W-:-:S03]  /*17b0*/  IMAD.IADD R16, R1, 0x1, R2 ;  /* 0x0000000101107824 */ /* 0x000fc600078e0202 */
[----:B------:R-:W2:Y:S01]  /*17c0*/  LDL.U8 R24, [R27] ;  /* 0x000000001b187983 */ /* 0x000ea20000100000 */
[----:B------:R-:W-:-:S03]  /*17d0*/  IMAD.IADD R21, R1, 0x1, R0 ;  /* 0x0000000101157824 */ /* 0x000fc600078e0200 */
[----:B------:R-:W3:Y:S04]  /*17e0*/  LDL.U8 R0, [R14] ;  /* 0x000000000e007983 */ /* 0x000ee80000100000 */
[----:B------:R-:W3:Y:S04]  /*17f0*/  LDL.U8 R29, [R27+0x100] ;  /* 0x000100001b1d7983 */ /* 0x000ee80000100000 */
[----:B------:R-:W4:Y:S04]  /*1800*/  LDL.U8 R16, [R16+0x300] ;  /* 0x0003000010107983 */ /* 0x000f280000100000 */
[----:B------:R-:W4:Y:S01]  /*1810*/  LDL.U8 R21, [R21+0x300] ;  /* 0x0003000015157983 */ /* 0x000f220000100000 */
[----:B------:R-:W-:-:S02]  /*1820*/  PRMT R2, R7, 0x7771, RZ ;  /* 0x0000777107027816 */ /* 0x000fc400000000ff */
[----:B------:R-:W-:Y:S02]  /*1830*/  LOP3.LUT R23, R13, R23, R12, 0x96, !PT ;  /* 0x000000170d177212 */ /* 0x000fe400078e960c */
[----:B-----5:R-:W-:Y:S02]  /*1840*/  LOP3.LUT R15, R2, R26, R15, 0x96, !PT ;  /* 0x0000001a020f7212 */ /* 0x020fe400078e960f */
[C---:B------:R-:W-:Y:S02]  /*1850*/  PRMT R2, R7.reuse, 0x7773, RZ ;  /* 0x0000777307027816 */ /* 0x040fe400000000ff */
[----:B------:R-:W-:Y:S02]  /*1860*/  PRMT R7, R7, 0x7772, RZ ;  /* 0x0000777207077816 */ /* 0x000fe400000000ff */
[----:B--2---:R-:W-:-:S04]  /*1870*/  LOP3.LUT R2, R2, R25, R24, 0x96, !PT ;  /* 0x0000001902027212 */ /* 0x004fc800078e9618 */
[----:B------:R-:W-:Y:S02]  /*1880*/  LOP3.LUT R2, R12, R2, R3, 0x96, !PT ;  /* 0x000000020c027212 */ /* 0x000fe400078e9603 */
[----:B---3--:R-:W-:Y:S02]  /*1890*/  LOP3.LUT R7, R7, R0, R29, 0x96, !PT ;  /* 0x0000000007077212 */ /* 0x008fe400078e961d */
[----:B------:R-:W-:Y:S02]  /*18a0*/  LOP3.LUT R2, R2, 0xff, RZ, 0xc0, !PT ;  /* 0x000000ff02027812 */ /* 0x000fe400078ec0ff */
[----:B----4-:R-:W-:Y:S02]  /*18b0*/  LOP3.LUT R0, R16, 0xff, RZ, 0xc0, !PT ;  /* 0x000000ff10007812 */ /* 0x010fe400078ec0ff */
[----:B------:R-:W-:-:S03]  /*18c0*/  LOP3.LUT R26, R21, 0xff, RZ, 0xc0, !PT ;  /* 0x000000ff151a7812 */ /* 0x000fc600078ec0ff */
[----:B------:R-:W-:Y:S01]  /*18d0*/  IMAD.IADD R25, R1, 0x1, R0 ;  /* 0x0000000101197824 */ /* 0x000fe200078e0200 */
[----:B------:R-:W-:Y:S01]  /*18e0*/  LOP3.LUT R24, R13, R15, R4, 0x96, !PT ;  /* 0x0000000f0d187212 */ /* 0x000fe200078e9604 */
[C---:B------:R-:W-:Y:S01]  /*18f0*/  IMAD.IADD R0, R1.reuse, 0x1, R2 ;  /* 0x0000000101007824 */ /* 0x040fe200078e0202 */
[----:B------:R-:W2:Y:S01]  /*1900*/  LDL.128 R12, [R1+0x420] ;  /* 0x00042000010c7983 */ /* 0x000ea20000100c00 */
[----:B------:R-:W-:Y:S01]  /*1910*/  IMAD.IADD R26, R1, 0x1, R26 ;  /* 0x00000001011a7824 */ /* 0x000fe200078e021a */
[----:B------:R-:W-:Y:S02]  /*1920*/  LOP3.LUT R7, R3, R7, R4, 0x96, !PT ;  /* 0x0000000703077212 */ /* 0x000fe400078e9604 */
[----:B------:R-:W3:Y:S04]  /*1930*/  LDL.U8 R3, [R25] ;  /* 0x0000000019037983 */ /* 0x000ee80000100000 */
[----:B------:R-:W3:Y:S04]  /*1940*/  LDL.U8 R2, [R26+0x100] ;  /* 0x000100001a027983 */ /* 0x000ee80000100000 */
[----:B------:R-:W4:Y:S01]  /*1950*/  LDL.U8 R0, [R0+0x300] ;  /* 0x0003000000007983 */ /* 0x000f220000100000 */
[----:B------:R-:W-:-:S03]  /*1960*/  LOP3.LUT R20, R20, 0xff, RZ, 0xc0, !PT ;  /* 0x000000ff14147812 */ /* 0x000fc600078ec0ff */
[----:B------:R-:W5:Y:S02]  /*1970*/  LDL.U8 R28, [R26] ;  /* 0x000000001a1c7983 */ /* 0x000f640000100000 */
[----:B------:R-:W-:Y:S01]  /*1980*/  IMAD.IADD R20, R1, 0x1, R20 ;  /* 0x0000000101147824 */ /* 0x000fe200078e0214 */
[----:B------:R-:W-:Y:S01]  /*1990*/  LOP3.LUT R6, R6, 0xff, RZ, 0xc0, !PT ;  /* 0x000000ff06067812 */ /* 0x000fe200078ec0ff */
[----:B------:R-:W5:Y:S04]  /*19a0*/  LDL.U8 R25, [R25+0x100] ;  /* 0x0001000019197983 */ /* 0x000f680000100000 */
[----:B------:R-:W5:Y:S01]  /*19b0*/  LDL.U8 R27, [R20+0x300] ;  /* 0x00030000141b7983 */ /* 0x000f620000100000 */
[----:B--2---:R-:W-:-:S04]  /*19c0*/  PRMT R4, R12, 0x7771, RZ ;  /* 0x000077710c047816 */ /* 0x004fc800000000ff */
[----:B---3--:R-:W-:Y:S02]  /*19d0*/  LOP3.LUT R3, R4, R3, R2, 0x96, !PT ;  /* 0x0000000304037212 */ /* 0x008fe400078e9602 */
[----:B----4-:R-:W-:-:S05]  /*19e0*/  LOP3.LUT R2, R0, 0xff, RZ, 0xc0, !PT ;  /* 0x000000ff00027812 */ /* 0x010fca00078ec0ff */
[----:B------:R-:W-:-:S05]  /*19f0*/  IMAD.IADD R2, R1, 0x1, R2 ;  /* 0x0000000101027824 */ /* 0x000fca00078e0202 */
[----:B------:R-:W5:Y:S01]  /*1a00*/  LDL.U8 R29, [R2+0x100] ;  /* 0x00010000021d7983 */ /* 0x000f620000100000 */
[----:B------:R-:W-:-:S03]  /*1a10*/  PRMT R4, R12, 0x7772, RZ ;  /* 0x000077720c047816 */ /* 0x000fc600000000ff */
[----:B------:R-:W2:Y:S01]  /*1a20*/  LDL.U8 R2, [R2] ;  /* 0x0000000002027983 */ /* 0x000ea20000100000 */
[----:B-----5:R-:W-:Y:S02]  /*1a30*/  LOP3.LUT R28, R4, R28, R29, 0x96, !PT ;  /* 0x0000001c041c7212 */ /* 0x020fe400078e961d */
[----:B------:R-:W-:-:S05]  /*1a40*/  LOP3.LUT R4, R27, 0xff, RZ, 0xc0, !PT ;  /* 0x000000ff1b047812 */ /* 0x000fca00078ec0ff */
[----:B------:R-:W-:Y:S01]  /*1a50*/  IMAD.IADD R29, R1, 0x1, R4 ;  /* 0x00000001011d7824 */ /* 0x000fe200078e0204 */
[----:B------:R-:W-:Y:S02]  /*1a60*/  LOP3.LUT R4, R10, 0xff, RZ, 0xc0, !PT ;  /* 0x000000ff0a047812 */ /* 0x000fe400078ec0ff */
[----:B------:R-:W-:Y:S02]  /*1a70*/  LOP3.LUT R10, R7, 0xff, RZ, 0xc0, !PT ;  /* 0x000000ff070a7812 */ /* 0x000fe400078ec0ff */
[----:B------:R-:W3:Y:S01]  /*1a80*/  LDL.U8 R20, [R29] ;  /* 0x000000001d147983 */ /* 0x000ee20000100000 */
[C---:B------:R-:W-:Y:S02]  /*1a90*/  IMAD.IADD R26, R1.reuse, 0x1, R4 ;  /* 0x00000001011a7824 */ /* 0x040fe400078e0204 */
[C---:B------:R-:W-:Y:S01]  /*1aa0*/  IMAD.IADD R4, R1.reuse, 0x1, R6 ;  /* 0x0000000101047824 */ /* 0x040fe200078e0206 */
[----:B------:R-:W2:Y:S01]  /*1ab0*/  LDL.U8 R7, [R29+0x100] ;  /* 0x000100001d077983 */ /* 0x000ea20000100000 */
[----:B------:R-:W-:-:S03]  /*1ac0*/  IMAD.IADD R6, R1, 0x1, R10 ;  /* 0x0000000101067824 */ /* 0x000fc600078e020a */
[----:B------:R-:W4:Y:S04]  /*1ad0*/  LDL.U8 R26, [R26+0x300] ;  /* 0x000300001a1a7983 */ /* 0x000f280000100000 */
[----:B------:R-:W5:Y:S04]  /*1ae0*/  LDL.U8 R4, [R4+0x300] ;  /* 0x0003000004047983 */ /* 0x000f680000100000 */
[----:B------:R-:W5:Y:S01]  /*1af0*/  LDL.U8 R6, [R6+0x300] ;  /* 0x0003000006067983 */ /* 0x000f620000100000 */
[C---:B------:R-:W-:Y:S02]  /*1b00*/  PRMT R10, R12.reuse, 0x7770, RZ ;  /* 0x000077700c0a7816 */ /* 0x040fe400000000ff */
[----:B------:R-:W-:-:S02]  /*1b10*/  PRMT R12, R12, 0x7773, RZ ;  /* 0x000077730c0c7816 */ /* 0x000fc400000000ff */
[----:B---3--:R-:W-:Y:S02]  /*1b20*/  LOP3.LUT R20, R10, R25, R20, 0x96, !PT ;  /* 0x000000190a147212 */ /* 0x008fe400078e9614 */
[----:B--2---:R-:W-:Y:S02]  /*1b30*/  LOP3.LUT R12, R12, R7, R2, 0x96, !PT ;  /* 0x000000070c0c7212 */ /* 0x004fe400078e9602 */
[--C-:B------:R-:W-:Y:S02]  /*1b40*/  LOP3.LUT R10, R0, R3, R27.reuse, 0x96, !PT ;  /* 0x00000003000a7212 */ /* 0x100fe400078e961b */
[----:B------:R-:W-:Y:S02]  /*1b50*/  LOP3.LUT R7, R16, R28, R27, 0x96, !PT ;  /* 0x0000001c10077212 */ /* 0x000fe400078e961b */
[----:B------:R-:W-:Y:S02]  /*1b60*/  LOP3.LUT R0, R0, R20, R21, 0x96, !PT ;  /* 0x0000001400007212 */ /* 0x000fe400078e9615 */
[----:B------:R-:W-:-:S02]  /*1b70*/  LOP3.LUT R16, R21, R12, R16, 0x96, !PT ;  /* 0x0000000c15107212 */ /* 0x000fc400078e9610 */
[----:B----4-:R-:W-:Y:S02]  /*1b80*/  LOP3.LUT R20, R26, 0xff, RZ, 0xc0, !PT ;  /* 0x000000ff1a147812 */ /* 0x010fe400078ec0ff */
[----:B-----5:R-:W-:Y:S02]  /*1b90*/  LOP3.LUT R12, R4, 0xff, RZ, 0xc0, !PT ;  /* 0x000000ff040c7812 */ /* 0x020fe400078ec0ff */
[----:B------:R-:W-:Y:S01]  /*1ba0*/  LOP3.LUT R28, R19, 0xff, RZ, 0xc0, !PT ;  /* 0x000000ff131c7812 */ /* 0x000fe200078ec0ff */
[C---:B------:R-:W-:Y:S01]  /*1bb0*/  IMAD.IADD R25, R1.reuse, 0x1, R20 ;  /* 0x0000000101197824 */ /* 0x040fe200078e0214 */
[----:B------:R-:W-:Y:S01]  /*1bc0*/  LOP3.LUT R2, R6, 0xff, RZ, 0xc0, !PT ;  /* 0x000000ff06027812 */ /* 0x000fe200078ec0ff */
[C---:B------:R-:W-:Y:S02]  /*1bd0*/  IMAD.IADD R27, R1.reuse, 0x1, R12 ;  /* 0x00000001011b7824 */ /* 0x040fe400078e020c */
[C---:B------:R-:W-:Y:S01]  /*1be0*/  IMAD.IADD R21, R1.reuse, 0x1, R28 ;  /* 0x0000000101157824 */ /* 0x040fe200078e021c */
[----:B------:R-:W2:Y:S01]  /*1bf0*/  LDL.U8 R20, [R25] ;  /* 0x0000000019147983 */ /* 0x000ea20000100000 */
[----:B------:R-:W-:-:S03]  /*1c00*/  IMAD.IADD R29, R1, 0x1, R2 ;  /* 0x00000001011d7824 */ /* 0x000fc600078e0202 */
[----:B------:R-:W2:Y:S04]  /*1c10*/  LDL.U8 R3, [R27+0x100] ;  /* 0x000100001b037983 */ /* 0x000ea80000100000 */
[----:B------:R-:W3:Y:S04]  /*1c20*/  LDL.U8 R2, [R27] ;  /* 0x000000001b027983 */ /* 0x000ee80000100000 */
[----:B------:R-:W3:Y:S04]  /*1c30*/  LDL.U8 R19, [R29+0x100] ;  /* 0x000100001d137983 */ /* 0x000ee80000100000 */
[----:B------:R-:W4:Y:S01]  /*1c40*/  LDL.U8 R21, [R21+0x300] ;  /* 0x0003000015157983 */ /* 0x000f220000100000 */
[----:B------:R-:W-:-:S02]  /*1c50*/  PRMT R12, R13, 0x7770, RZ ;  /* 0x000077700d0c7816 */ /* 0x000fc400000000ff */
[----:B------:R-:W-:Y:S01]  /*1c60*/  LOP3.LUT R24, R24, 0xff, RZ, 0xc0, !PT ;  /* 0x000000ff18187812 */ /* 0x000fe200078ec0ff */
[----:B------:R-:W5:Y:S01]  /*1c70*/  LDL.U8 R25, [R25+0x100] ;  /* 0x0001000019197983 */ /* 0x000f620000100000 */
[----:B--2---:R-:W-:Y:S02]  /*1c80*/  LOP3.LUT R20, R12, R3, R20, 0x96, !PT ;  /* 0x000000030c147212 */ /* 0x004fe400078e9614 */
[----:B------:R-:W-:-:S04]  /*1c90*/  PRMT R3, R13, 0x7771, RZ ;  /* 0x000077710d037816 */ /* 0x000fc800000000ff */
[----:B---3--:R-:W-:Y:S02]  /*1ca0*/  LOP3.LUT R3, R3, R2, R19, 0x96, !PT ;  /* 0x0000000203037212 */ /* 0x008fe400078e9613 */
[----:B----4-:R-:W-:-:S05]  /*1cb0*/  LOP3.LUT R2, R21, 0xff, RZ, 0xc0, !PT ;  /* 0x000000ff15027812 */ /* 0x010fca00078ec0ff */
[----:B------:R-:W-:Y:S01]  /*1cc0*/  IMAD.IADD R12, R1, 0x1, R2 ;  /* 0x00000001010c7824 */ /* 0x000fe200078e0202 */
[----:B------:R-:W-:Y:S01]  /*1cd0*/  LOP3.LUT R2, R17, 0xff, RZ, 0xc0, !PT ;  /* 0x000000ff11027812 */ /* 0x000fe200078ec0ff */
[C---:B------:R-:W-:Y:S01]  /*1ce0*/  IMAD.IADD R19, R1.reuse, 0x1, R24 ;  /* 0x0000000101137824 */ /* 0x040fe200078e0218 */
[----:B------:R-:W2:Y:S03]  /*1cf0*/  LDL.U8 R17, [R29] ;  /* 0x000000001d117983 */ /* 0x000ea60000100000 */
[----:B------:R-:W-:Y:S01]  /*1d00*/  IMAD.IADD R2, R1, 0x1, R2 ;  /* 0x0000000101027824 */ /* 0x000fe200078e0202 */
[----:B------:R-:W2:Y:S04]  /*1d10*/  LDL.U8 R27, [R12+0x100] ;  /* 0x000100000c1b7983 */ /* 0x000ea80000100000 */
[----:B------:R-:W5:Y:S04]  /*1d20*/  LDL.U8 R24, [R12] ;  /* 0x000000000c187983 */ /* 0x000f680000100000 */
[----:B------:R-:W3:Y:S04]  /*1d30*/  LDL.U8 R19, [R19+0x300] ;  /* 0x0003000013137983 */ /* 0x000ee80000100000 */
[----:B------:R0:W4:Y:S01]  /*1d40*/  LDL.U8 R12, [R2+0x300] ;  /* 0x00030000020c7983 */ /* 0x0001220000100000 */
[----:B------:R-:W-:-:S05]  /*1d50*/  LOP3.LUT R18, R18, 0xff, RZ, 0xc0, !PT ;  /* 0x000000ff12127812 */ /* 0x000fca00078ec0ff */
[----:B------:R-:W-:Y:S01]  /*1d60*/  IMAD.IADD R28, R1, 0x1, R18 ;  /* 0x00000001011c7824 */ /* 0x000fe200078e0212 */
[----:B------:R-:W-:Y:S02]  /*1d70*/  LOP3.LUT R18, R21, R20, R6, 0x96, !PT ;  /* 0x0000001415127212 */ /* 0x000fe400078e9606 */
[C---:B------:R-:W-:Y:S02]  /*1d80*/  PRMT R20, R13.reuse, 0x7772, RZ ;  /* 0x000077720d147816 */ /* 0x040fe400000000ff */
[----:B------:R-:W-:Y:S01]  /*1d90*/  PRMT R13, R13, 0x7773, RZ ;  /* 0x000077730d0d7816 */ /* 0x000fe200000000ff */
[----:B------:R-:W4:Y:S01]  /*1da0*/  LDL.U8 R28, [R28+0x300] ;  /* 0x000300001c1c7983 */ /* 0x000f220000100000 */
[----:B------:R-:W-:Y:S02]  /*1db0*/  LOP3.LUT R11, R11, 0xff, RZ, 0xc0, !PT ;  /* 0x000000ff0b0b7812 */ /* 0x000fe400078ec0ff */
[----:B0-----:R-:W-:-:S03]  /*1dc0*/  LOP3.LUT R2, R21, R3, R26, 0x96, !PT ;  /* 0x0000000315027212 */ /* 0x001fc600078e961a */
[----:B------:R-:W-:-:S06]  /*1dd0*/  IMAD.IADD R21, R1, 0x1, R11 ;  /* 0x0000000101157824 */ /* 0x000fcc00078e020b */
[----:B------:R-:W4:Y:S01]  /*1de0*/  LDL.U8 R21, [R21+0x300] ;  /* 0x0003000015157983 */ /* 0x000f220000100000 */
[----:B--2---:R-:W-:Y:S02]  /*1df0*/  LOP3.LUT R17, R20, R17, R27, 0x96, !PT ;  /* 0x0000001114117212 */ /* 0x004fe400078e961b */
[----:B-----5:R-:W-:Y:S02]  /*1e00*/  LOP3.LUT R13, R13, R25, R24, 0x96, !PT ;  /* 0x000000190d0d7212 */ /* 0x020fe400078e9618 */
[----:B---3--:R-:W-:Y:S02]  /*1e10*/  LOP3.LUT R20, R19, 0xff, RZ, 0xc0, !PT ;  /* 0x000000ff13147812 */ /* 0x008fe400078ec0ff */
[----:B----4-:R-:W-:-:S03]  /*1e20*/  LOP3.LUT R24, R12, 0xff, RZ, 0xc0, !PT ;  /* 0x000000ff0c187812 */ /* 0x010fc600078ec0ff */
[C---:B------:R-:W-:Y:S02]  /*1e30*/  IMAD.IADD R3, R1.reuse, 0x1, R20 ;  /* 0x0000000101037824 */ /* 0x040fe400078e0214 */
[----:B------:R-:W-:-:S03]  /*1e40*/  IMAD.IADD R25, R1, 0x1, R24 ;  /* 0x0000000101197824 */ /* 0x000fc600078e0218 */
[----:B------:R-:W2:Y:S04]  /*1e50*/  LDL.U8 R27, [R3+0x100] ;  /* 0x00010000031b7983 */ /* 0x000ea80000100000 */
[----:B------:R-:W2:Y:S01]  /*1e60*/  LDL.U8 R20, [R25] ;  /* 0x0000000019147983 */ /* 0x000ea20000100000 */
[----:B------:R-:W-:Y:S02]  /*1e70*/  LOP3.LUT R17, R4, R17, R26, 0x96, !PT ;  /* 0x0000001104117212 */ /* 0x000fe400078e961a */
[----:B------:R-:W-:Y:S02]  /*1e80*/  LOP3.LUT R11, R6, R13, R4, 0x96, !PT ;  /* 0x0000000d060b7212 */ /* 0x000fe400078e9604 */
[----:B------:R-:W-:Y:S01]  /*1e90*/  LOP3.LUT R4, R28, 0xff, RZ, 0xc0, !PT ;  /* 0x000000ff1c047812 */ /* 0x000fe200078ec0ff */
[----:B------:R-:W3:Y:S04]  /*1ea0*/  LDL.U8 R6, [R3] ;  /* 0x0000000003067983 */ /* 0x000ee80000100000 */
[----:B------:R-:W-:Y:S01]  /*1eb0*/  IMAD.IADD R26, R1, 0x1, R4 ;  /* 0x00000001011a7824 */ /* 0x000fe200078e0204 */
[----:B------:R-:W-:Y:S01]  /*1ec0*/  PRMT R4, R14, 0x7770, RZ ;  /* 0x000077700e047816 */ /* 0x000fe200000000ff */
[----:B------:R-:W4:Y:S04]  /*1ed0*/  LDL.U8 R25, [R25+0x100] ;  /* 0x0001000019197983 */ /* 0x000f280000100000 */
[----:B------:R-:W3:Y:S04]  /*1ee0*/  LDL.U8 R13, [R26+0x100] ;  /* 0x000100001a0d7983 */ /* 0x000ee80000100000 */
[----:B------:R-:W5:Y:S01]  /*1ef0*/  LDL.U8 R26, [R26] ;  /* 0x000000001a1a7983 */ /* 0x000f620000100000 */
[----:B--2---:R-:W-:-:S02]  /*1f00*/  LOP3.LUT R20, R4, R27, R20, 0x96, !PT ;  /* 0x0000001b04147212 */ /* 0x004fc400078e9614 */
[----:B------:R-:W-:-:S05]  /*1f10*/  LOP3.LUT R4, R21, 0xff, RZ, 0xc0, !PT ;  /* 0x000000ff15047812 */ /* 0x000fca00078ec0ff */
[----:B------:R-:W-:-:S05]  /*1f20*/  IMAD.IADD R29, R1, 0x1, R4 ;  /* 0x00000001011d7824 */ /* 0x000fca00078e0204 */
[----:B------:R-:W5:Y:S01]  /*1f30*/  LDL.U8 R27, [R29+0x100] ;  /* 0x000100001d1b7983 */ /* 0x000f620000100000 */
[----:B------:R-:W-:-:S04]  /*1f40*/  PRMT R4, R14, 0x7771, RZ ;  /* 0x000077710e047816 */ /* 0x000fc800000000ff */
[----:B---3--:R-:W-:Y:S02]  /*1f50*/  LOP3.LUT R13, R4, R6, R13, 0x96, !PT ;  /* 0x00000006040d7212 */ /* 0x008fe400078e960d */
[----:B------:R-:W-:Y:S02]  /*1f60*/  LOP3.LUT R6, R9, 0xff, RZ, 0xc0, !PT ;  /* 0x000000ff09067812 */ /* 0x000fe400078ec0ff */
[----:B------:R-:W-:Y:S01]  /*1f70*/  LOP3.LUT R4, R23, 0xff, RZ, 0xc0, !PT ;  /* 0x000000ff17047812 */ /* 0x000fe200078ec0ff */
[----:B------:R-:W4:Y:S02]  /*1f80*/  LDL.U8 R9, [R29] ;  /* 0x000000001d097983 */ /* 0x000f240000100000 */
[----:B------:R-:W-:Y:S01]  /*1f90*/  IMAD.IADD R24, R1, 0x1, R6 ;  /* 0x0000000101187824 */ /* 0x000fe200078e0206 */
[----:B------:R-:W-:Y:S01]  /*1fa0*/  LOP3.LUT R6, R5, 0xff, RZ, 0xc0, !PT ;  /* 0x000000ff05067812 */ /* 0x000fe200078ec0ff */
[----:B------:R-:W-:Y:S01]  /*1fb0*/  IMAD.IADD R3, R1, 0x1, R4 ;  /* 0x0000000101037824 */ /* 0x000fe200078e0204 */
[----:B------:R-:W-:-:S02]  /*1fc0*/  PRMT R4, R14, 0x7772, RZ ;  /* 0x000077720e047816 */ /* 0x000fc400000000ff */
[----:B------:R-:W-:Y:S01]  /*1fd0*/  LOP3.LUT R22, R22, 0xff, RZ, 0xc0, !PT ;  /* 0x000000ff16167812 */ /* 0x000fe200078ec0ff */
[----:B------:R-:W2:Y:S04]  /*1fe0*/  LDL.U8 R24, [R24+0x300] ;  /* 0x0003000018187983 */ /* 0x000ea80000100000 */
[----:B------:R-:W3:Y:S01]  /*1ff0*/  LDL.U8 R3, [R3+0x300] ;  /* 0x0003000003037983 */ /* 0x000ee20000100000 */
[----:B-----5:R-:W-:Y:S01]  /*2000*/  LOP3.LUT R4, R4, R26, R27, 0x96, !PT ;  /* 0x0000001a04047212 */ /* 0x020fe200078e961b */
[C---:B------:R-:W-:Y:S02]  /*2010*/  IMAD.IADD R27, R1.reuse, 0x1, R6 ;  /* 0x00000001011b7824 */ /* 0x040fe400078e0206 */
[----:B------:R-:W-:-:S04]  /*2020*/  IMAD.IADD R26, R1, 0x1, R22 ;  /* 0x00000001011a7824 */ /* 0x000fc800078e0216 */
[----:B------:R-:W5:Y:S04]  /*2030*/  LDL.U8 R27, [R27+0x300] ;  /* 0x000300001b1b7983 */ /* 0x000f680000100000 */
[----:B------:R-:W5:Y:S01]  /*2040*/  LDL.U8 R26, [R26+0x300] ;  /* 0x000300001a1a7983 */ /* 0x000f620000100000 */
[----:B------:R-:W-:Y:S02]  /*2050*/  PRMT R14, R14, 0x7773, RZ ;  /* 0x000077730e0e7816 */ /* 0x000fe400000000ff */
[----:B------:R-:W-:Y:S02]  /*2060*/  LOP3.LUT R23, R21, R13, R12, 0x96, !PT ;  /* 0x0000000d15177212 */ /* 0x000fe400078e960c */
[----:B--2---:R-:W-:Y:S02]  /*2070*/  LOP3.LUT R6, R24, 0xff, RZ, 0xc0, !PT ;  /* 0x000000ff18067812 */ /* 0x004fe400078ec0ff */
[----:B---3--:R-:W-:-:S03]  /*2080*/  LOP3.LUT R22, R3, 0xff, RZ, 0xc0, !PT ;  /* 0x000000ff03167812 */ /* 0x008fc600078ec0ff */
[----:B------:R-:W-:Y:S01]  /*2090*/  IMAD.IADD R5, R1, 0x1, R6 ;  /* 0x0000000101057824 */ /* 0x000fe200078e0206 */
[----:B----4-:R-:W-:Y:S02]  /*20a0*/  LOP3.LUT R14, R14, R25, R9, 0x96, !PT ;  /* 0x000000190e0e7212 */ /* 0x010fe400078e9609 */
[----:B------:R-:W-:Y:S01]  /*20b0*/  LOP3.LUT R13, R19, R4, R12, 0x96, !PT ;  /* 0x00000004130d7212 */ /* 0x000fe200078e960c */
[----:B------:R-:W-:Y:S01]  /*20c0*/  IMAD.IADD R9, R1, 0x1, R22 ;  /* 0x0000000101097824 */ /* 0x000fe200078e0216 */
[----:B------:R-:W2:Y:S04]  /*20d0*/  LDL.U8 R25, [R5+0x100] ;  /* 0x0001000005197983 */ /* 0x000ea80000100000 */
[----:B------:R-:W2:Y:S01]  /*20e0*/  LDL.U8 R6, [R9] ;  /* 0x0000000009067983 */ /* 0x000ea20000100000 */
[----:B------:R-:W-:-:S02]  /*20f0*/  LOP3.LUT R20, R21, R20, R28, 0x96, !PT ;  /* 0x0000001415147212 */ /* 0x000fc400078e961c */
[----:B------:R-:W-:Y:S01]  /*2100*/  LOP3.LUT R19, R28, R14, R19, 0x96, !PT ;  /* 0x0000000e1c137212 */ /* 0x000fe200078e9613 */
[----:B------:R-:W3:Y:S01]  /*2110*/  LDL.U8 R9, [R9+0x100] ;  /* 0x0001000009097983 */ /* 0x000ee20000100000 */
[----:B-----5:R-:W-:Y:S02]  /*2120*/  LOP3.LUT R12, R27, 0xff, RZ, 0xc0, !PT ;  /* 0x000000ff1b0c7812 */ /* 0x020fe400078ec0ff */
[----:B------:R-:W-:-:S03]  /*2130*/  LOP3.LUT R4, R26, 0xff, RZ, 0xc0, !PT ;  /* 0x000000ff1a047812 */ /* 0x000fc600078ec0ff */
[C---:B------:R-:W-:Y:S02]  /*2140*/  IMAD.IADD R29, R1.reuse, 0x1, R12 ;  /* 0x00000001011d7824 */ /* 0x040fe400078e020c */
[----:B------:R-:W4:Y:S01]  /*2150*/  LDL.U8 R12, [R5] ;  /* 0x00000000050c7983 */ /* 0x000f220000100000 */
[----:B------:R-:W-:-:S03]  /*2160*/  IMAD.IADD R28, R1, 0x1, R4 ;  /* 0x00000001011c7824 */ /* 0x000fc600078e0204 */
[----:B------:R-:W4:Y:S04]  /*2170*/  LDL.U8 R21, [R29+0x100] ;  /* 0x000100001d157983 */ /* 0x000f280000100000 */
[----:B------:R-:W3:Y:S01]  /*2180*/  LDL.U8 R4, [R28] ;  /* 0x000000001c047983 */ /* 0x000ee20000100000 */
[----:B------:R-:W-:-:S03]  /*2190*/  PRMT R14, R15, 0x7770, RZ ;  /* 0x000077700f0e7816 */ /* 0x000fc600000000ff */
[----:B------:R-:W5:Y:S04]  /*21a0*/  LDL.U8 R5, [R29] ;  /* 0x000000001d057983 */ /* 0x000f680000100000 */
[----:B------:R-:W5:Y:S01]  /*21b0*/  LDL.U8 R28, [R28+0x100] ;  /* 0x000100001c1c7983 */ /* 0x000f620000100000 */
[----:B--2---:R-:W-:Y:S02]  /*21c0*/  LOP3.LUT R14, R14, R25, R6, 0x96, !PT ;  /* 0x000000190e0e7212 */ /* 0x004fe400078e9606 */
[----:B------:R-:W-:-:S04]  /*21d0*/  PRMT R6, R15, 0x7771, RZ ;  /* 0x000077710f067816 */ /* 0x000fc800000000ff */
[----:B----4-:R-:W-:Y:S02]  /*21e0*/  LOP3.LUT R12, R6, R12, R21, 0x96, !PT ;  /* 0x0000000c060c7212 */ /* 0x010fe400078e9615 */
[----:B------:R-:W-:-:S04]  /*21f0*/  PRMT R6, R15, 0x7773, RZ ;  /* 0x000077730f067816 */ /* 0x000fc800000000ff */
[----:B---3--:R-:W-:-:S04]  /*2200*/  LOP3.LUT R4, R6, R9, R4, 0x96, !PT ;  /* 0x0000000906047212 */ /* 0x008fc800078e9604 */
[----:B------:R-:W-:Y:S02]  /*2210*/  LOP3.LUT R4, R27, R4, R24, 0x96, !PT ;  /* 0x000000041b047212 */ /* 0x000fe400078e9618 */
[----:B------:R-:W-:Y:S02]  /*2220*/  LOP3.LUT R6, R0, 0xff, RZ, 0xc0, !PT ;  /* 0x000000ff00067812 */ /* 0x000fe400078ec0ff */
[----:B------:R-:W-:Y:S02]  /*2230*/  LOP3.LUT R0, R4, 0xff, RZ, 0xc0, !PT ;  /* 0x000000ff04007812 */ /* 0x000fe400078ec0ff */
[----:B------:R-:W-:Y:S01]  /*2240*/  LOP3.LUT R4, R13, 0xff, RZ, 0xc0, !PT ;  /* 0x000000ff0d047812 */ /* 0x000fe200078ec0ff */
[C---:B------:R-:W-:Y:S02]  /*2250*/  IMAD.IADD R6, R1.reuse, 0x1, R6 ;  /* 0x0000000101067824 */ /* 0x040fe400078e0206 */
[C---:B------:R-:W-:Y:S02]  /*2260*/  IMAD.IADD R22, R1.reuse, 0x1, R0 ;  /* 0x0000000101167824 */ /* 0x040fe400078e0200 */
[----:B------:R-:W-:Y:S01]  /*2270*/  IMAD.IADD R25, R1, 0x1, R4 ;  /* 0x0000000101197824 */ /* 0x000fe200078e0204 */
[----:B------:R-:W2:Y:S04]  /*2280*/  LDL.U8 R21, [R6+0x300] ;  /* 0x0003000006157983 */ /* 0x000ea80000100000 */
[----:B------:R-:W3:Y:S04]  /*2290*/  LDL.U8 R22, [R22+0x300] ;  /* 0x0003000016167983 */ /* 0x000ee80000100000 */
[----:B------:R-:W4:Y:S01]  /*22a0*/  LDL.U8 R25, [R25+0x300] ;  /* 0x0003000019197983 */ /* 0x000f220000100000 */
[----:B------:R-:W-:-:S04]  /*22b0*/  PRMT R15, R15, 0x7772, RZ ;  /* 0x000077720f0f7816 */ /* 0x000fc800000000ff */
[----:B-----5:R-:W-:Y:S02]  /*22c0*/  LOP3.LUT R5, R15, R5, R28, 0x96, !PT ;  /* 0x000000050f057212 */ /* 0x020fe400078e961c */
[----:B------:R-:W-:Y:S02]  /*22d0*/  LOP3.LUT R27, R26, R14, R27, 0x96, !PT ;  /* 0x0000000e1a1b7212 */ /* 0x000fe400078e961b */
[----:B------:R-:W-:Y:S02]  /*22e0*/  LOP3.LUT R4, R2, 0xff, RZ, 0xc0, !PT ;  /* 0x000000ff02047812 */ /* 0x000fe400078ec0ff */
[--C-:B------:R-:W-:Y:S02]  /*22f0*/  LOP3.LUT R26, R26, R12, R3.reuse, 0x96, !PT ;  /* 0x0000000c1a1a7212 */ /* 0x100fe400078e9603 */
[----:B------:R-:W5:Y:S01]  /*2300*/  LDL.128 R12, [R1+0x430] ;  /* 0x00043000010c7983 */ /* 0x000f620000100c00 */
[----:B------:R-:W-:Y:S02]  /*2310*/  LOP3.LUT R24, R24, R5, R3, 0x96, !PT ;  /* 0x0000000518187212 */ /* 0x000fe400078e9603 */
[----:B--2---:R-:W-:-:S02]  /*2320*/  LOP3.LUT R28, R21, 0xff, RZ, 0xc0, !PT ;  /* 0x000000ff151c7812 */ /* 0x004fc400078ec0ff */
[----:B---3--:R-:W-:-:S03]  /*2330*/  LOP3.LUT R0, R22, 0xff, RZ, 0xc0, !PT ;  /* 0x000000ff16007812 */ /* 0x008fc600078ec0ff */
[----:B------:R-:W-:Y:S01]  /*2340*/  IMAD.IADD R28, R1, 0x1, R28 ;  /* 0x00000001011c7824 */ /* 0x000fe200078e021c */
[----:B----4-:R-:W-:Y:S01]  /*2350*/  LOP3.LUT R2, R25, 0xff, RZ, 0xc0, !PT ;  /* 0x000000ff19027812 */ /* 0x010fe200078ec0ff */
[----:B------:R-:W-:-:S03]  /*2360*/  IMAD.IADD R29, R1, 0x1, R0 ;  /* 0x00000001011d7824 */ /* 0x000fc600078e0200 */
[----:B------:R-:W2:Y:S01]  /*2370*/  LDL.U8 R5, [R28+0x100] ;  /* 0x000100001c057983 */ /* 0x000ea20000100000 */
[C---:B------:R-:W-:Y:S02]  /*2380*/  IMAD.IADD R0, R1.reuse, 0x1, R4 ;  /* 0x0000000101007824 */ /* 0x040fe400078e0204 */
[----:B------:R-:W-:Y:S01]  /*2390*/  IMAD.IADD R2, R1, 0x1, R2 ;  /* 0x0000000101027824 */ /* 0x000fe200078e0202 */
[----:B------:R-:W2:Y:S04]  /*23a0*/  LDL.U8 R6, [R29] ;  /* 0x000000001d067983 */ /* 0x000ea80000100000 */
[----:B------:R-:W3:Y:S04]  /*23b0*/  LDL.U8 R4, [R29+0x100] ;  /* 0x000100001d047983 */ /* 0x000ee80000100000 */
[----:B------:R-:W3:Y:S04]  /*23c0*/  LDL.U8 R3, [R2] ;  /* 0x0000000002037983 */ /* 0x000ee80000100000 */
[----:B------:R-:W4:Y:S01]  /*23d0*/  LDL.U8 R0, [R0+0x300] ;  /* 0x0003000000007983 */ /* 0x000f220000100000 */
[----:B-----5:R-:W-:-:S02]  /*23e0*/  PRMT R9, R12, 0x7773, RZ ;  /* 0x000077730c097816 */ /* 0x020fc400000000ff */
[----:B------:R-:W-:Y:S01]  /*23f0*/  LOP3.LUT R16, R16, 0xff, RZ, 0xc0, !PT ;  /* 0x000000ff10107812 */ /* 0x000fe200078ec0ff */
[----:B------:R-:W5:Y:S01]  /*2400*/  LDL.U8 R2, [R2+0x100] ;  /* 0x0001000002027983 */ /* 0x000f620000100000 */
[----:B--2---:R-:W-:Y:S02]  /*2410*/  LOP3.LUT R5, R9, R5, R6, 0x96, !PT ;  /* 0x0000000509057212 */ /* 0x004fe400078e9606 */
[----:B------:R-:W-:-:S04]  /*2420*/  PRMT R6, R12, 0x7772, RZ ;  /* 0x000077720c067816 */ /* 0x000fc800000000ff */
[----:B---3--:R-:W-:Y:S02]  /*2430*/  LOP3.LUT R29, R6, R3, R4, 0x96, !PT ;  /* 0x00000003061d7212 */ /* 0x008fe400078e9604 */
[----:B----4-:R-:W-:-:S05]  /*2440*/  LOP3.LUT R4, R0, 0xff, RZ, 0xc0, !PT ;  /* 0x000000ff00047812 */ /* 0x010fca00078ec0ff */
[C---:B------:R-:W-:Y:S02]  /*2450*/  IMAD.IADD R9, R1.reuse, 0x1, R4 ;  /* 0x0000000101097824 */ /* 0x040fe400078e0204 */
[----:B------:R-:W2:Y:S04]  /*2460*/  LDL.U8 R4, [R28] ;  /* 0x000000001c047983 */ /* 0x000ea80000100000 */
[----:B------:R-:W2:Y:S01]  /*2470*/  LDL.U8 R3, [R9+0x100] ;  /* 0x0001000009037983 */ /* 0x000ea20000100000 */
[----:B------:R-:W-:Y:S02]  /*2480*/  PRMT R6, R12, 0x7770, RZ ;  /* 0x000077700c067816 */ /* 0x000fe400000000ff */
[----:B------:R-:W-:Y:S02]  /*2490*/  LOP3.LUT R18, R18, 0xff, RZ, 0xc0, !PT ;  /* 0x000000ff12127812 */ /* 0x000fe400078ec0ff */
[----:B--2---:R-:W-:Y:S01]  /*24a0*/  LOP3.LUT R4, R6, R3, R4, 0x96, !PT ;  /* 0x0000000306047212 */ /* 0x004fe200078e9604 */
[----:B------:R-:W-:-:S02]  /*24b0*/  IMAD.IADD R6, R1, 0x1, R16 ;  /* 0x0000000101067824 */ /* 0x000fc400078e0210 */
[----:B------:R-:W-:Y:S02]  /*24c0*/  IMAD.IADD R3, R1, 0x1, R18 ;  /* 0x0000000101037824 */ /* 0x000fe400078e0212 */
[----:B------:R0:W5:Y:S04]  /*24d0*/  LDL.U8 R18, [R9] ;  /* 0x0000000009127983 */ /* 0x0001680000100000 */
[----:B------:R-:W2:Y:S04]  /*24e0*/  LDL.U8 R6, [R6+0x300] ;  /* 0x0003000006067983 */ /* 0x000ea80000100000 */
[----:B------:R-:W3:Y:S01]  /*24f0*/  LDL.U8 R3, [R3+0x300] ;  /* 0x0003000003037983 */ /* 0x000ee20000100000 */
[----:B0-----:R-:W-:-:S02]  /*2500*/  LOP3.LUT R9, R25, R5, R0, 0x96, !PT ;  /* 0x0000000519097212 */ /* 0x001fc400078e9600 */
[----:B------:R-:W-:Y:S02]  /*2510*/  LOP3.LUT R16, R0, R29, R21, 0x96, !PT ;  /* 0x0000001d00107212 */ /* 0x000fe400078e9615 */
[----:B------:R-:W-:Y:S02]  /*2520*/  PRMT R5, R12, 0x7771, RZ ;  /* 0x000077710c057816 */ /* 0x000fe400000000ff */
[----:B------:R-:W-:Y:S02]  /*2530*/  LOP3.LUT R24, R24, 0xff, RZ, 0xc0, !PT ;  /* 0x000000ff18187812 */ /* 0x000fe400078ec0ff */
[----:B------:R-:W-:Y:S02]  /*2540*/  LOP3.LUT R4, R22, R4, R25, 0x96, !PT ;  /* 0x0000000416047212 */ /* 0x000fe400078e9619 */
[----:B-----5:R-:W-:Y:S02]  /*2550*/  LOP3.LUT R18, R5, R18, R2, 0x96, !PT ;  /* 0x0000001205127212 */ /* 0x020fe400078e9602 */
[----:B--2---:R-:W-:-:S02]  /*2560*/  LOP3.LUT R0, R6, 0xff, RZ, 0xc0, !PT ;  /* 0x000000ff06007812 */ /* 0x004fc400078ec0ff */
[----:B---3--:R-:W-:Y:S01]  /*2570*/  LOP3.LUT R12, R3, 0xff, RZ, 0xc0, !PT ;  /* 0x000000ff030c7812 */ /* 0x008fe200078ec0ff */
[----:B------:R-:W-:Y:S01]  /*2580*/  IMAD.IADD R5, R1, 0x1, R24 ;  /* 0x0000000101057824 */ /* 0x000fe200078e0218 */
[----:B------:R-:W-:Y:S01]  /*2590*/  LOP3.LUT R2, R23, 0xff, RZ, 0xc0, !PT ;  /* 0x000000ff17027812 */ /* 0x000fe200078ec0ff */
[C---:B------:R-:W-:Y:S02]  /*25a0*/  IMAD.IADD R23, R1.reuse, 0x1, R0 ;  /* 0x0000000101177824 */ /* 0x040fe400078e0200 */
[C---:B------:R-:W-:Y:S02]  /*25b0*/  IMAD.IADD R24, R1.reuse, 0x1, R12 ;  /* 0x0000000101187824 */ /* 0x040fe400078e020c */
[----:B------:R-:W-:Y:S01]  /*25c0*/  IMAD.IADD R12, R1, 0x1, R2 ;  /* 0x00000001010c7824 */ /* 0x000fe200078e0202 */
[----:B------:R-:W2:Y:S04]  /*25d0*/  LDL.U8 R25, [R23] ;  /* 0x0000000017197983 */ /* 0x000ea80000100000 */
[----:B------:R-:W2:Y:S04]  /*25e0*/  LDL.U8 R0, [R24+0x100] ;  /* 0x0001000018007983 */ /* 0x000ea80000100000 */
[----:B------:R-:W3:Y:S04]  /*25f0*/  LDL.U8 R5, [R5+0x300] ;  /* 0x0003000005057983 */ /* 0x000ee80000100000 */
[----:B------:R-:W4:Y:S01]  /*2600*/  LDL.U8 R12, [R12+0x300] ;  /* 0x000300000c0c7983 */ /* 0x000f220000100000 */
[----:B------:R-:W-:-:S02]  /*2610*/  LOP3.LUT R21, R22, R18, R21, 0x96, !PT ;  /* 0x0000001216157212 */ /* 0x000fc400078e9615 */
[----:B------:R-:W-:-:S04]  /*2620*/  PRMT R18, R13, 0x7773, RZ ;  /* 0x000077730d127816 */ /* 0x000fc800000000ff */
[----:B--2---:R-:W-:Y:S02]  /*2630*/  LOP3.LUT R18, R18, R0, R25, 0x96, !PT ;  /* 0x0000000012127212 */ /* 0x004fe400078e9619 */
[----:B------:R-:W2:Y:S01]  /*2640*/  LDL.U8 R25, [R24] ;  /* 0x0000000018197983 */ /* 0x000ea20000100000 */
[----:B---3--:R-:W-:Y:S02]  /*2650*/  LOP3.LUT R0, R5, 0xff, RZ, 0xc0, !PT ;  /* 0x000000ff05007812 */ /* 0x008fe400078ec0ff */
[----:B----4-:R-:W-:-:S03]  /*2660*/  LOP3.LUT R2, R12, 0xff, RZ, 0xc0, !PT ;  /* 0x000000ff0c027812 */ /* 0x010fc600078ec0ff */
[C---:B------:R-:W-:Y:S02]  /*2670*/  IMAD.IADD R28, R1.reuse, 0x1, R0 ;  /* 0x00000001011c7824 */ /* 0x040fe400078e0200 */
[----:B------:R0:W3:Y:S01]  /*2680*/  LDL.U8 R0, [R23+0x100] ;  /* 0x0001000017007983 */ /* 0x0000e20000100000 */
[----:B------:R-:W-:-:S03]  /*2690*/  IMAD.IADD R29, R1, 0x1, R2 ;  /* 0x00000001011d7824 */ /* 0x000fc600078e0202 */
[----:B------:R-:W3:Y:S04]  /*26a0*/  LDL.U8 R22, [R28] ;  /* 0x000000001c167983 */ /* 0x000ee80000100000 */
[----:B------:R-:W2:Y:S01]  /*26b0*/  LDL.U8 R2, [R29+0x100] ;  /* 0x000100001d027983 */ /* 0x000ea20000100000 */
[----:B0-----:R-:W-:Y:S02]  /*26c0*/  PRMT R23, R13, 0x7772, RZ ;  /* 0x000077720d177816 */ /* 0x001fe400000000ff */
[----:B------:R-:W-:Y:S01]  /*26d0*/  LOP3.LUT R20, R20, 0xff, RZ, 0xc0, !PT ;  /* 0x000000ff14147812 */ /* 0x000fe200078ec0ff */
[----:B------:R-:W4:Y:S01]  /*26e0*/  LDL.U8 R28, [R28+0x100] ;  /* 0x000100001c1c7983 */ /* 0x000f220000100000 */
[----:B------:R-:W-:-:S03]  /*26f0*/  LOP3.LUT R7, R7, 0xff, RZ, 0xc0, !PT ;  /* 0x000000ff07077812 */ /* 0x000fc600078ec0ff */
[----:B------:R-:W4:Y:S01]  /*2700*/  LDL.U8 R29, [R29] ;  /* 0x000000001d1d7983 */ /* 0x000f220000100000 */
[----:B---3--:R-:W-:Y:S02]  /*2710*/  LOP3.LUT R22, R23, R22, R0, 0x96, !PT ;  /* 0x0000001617167212 */ /* 0x008fe400078e9600 */
[----:B------:R-:W-:-:S04]  /*2720*/  PRMT R0, R13, 0x7770, RZ ;  /* 0x000077700d007816 */ /* 0x000fc800000000ff */
[----:B--2---:R-:W-:Y:S02]  /*2730*/  LOP3.LUT R2, R0, R2, R25, 0x96, !PT ;  /* 0x0000000200027212 */ /* 0x004fe400078e9619 */
[----:B------:R-:W-:Y:S01]  /*2740*/  LOP3.LUT R0, R11, 0xff, RZ, 0xc0, !PT ;  /* 0x000000ff0b007812 */ /* 0x000fe200078ec0ff */
[----:B------:R-:W-:-:S04]  /*2750*/  IMAD.IADD R23, R1, 0x1, R20 ;  /* 0x0000000101177824 */ /* 0x000fc800078e0214 */
[C---:B------:R-:W-:Y:S02]  /*2760*/  IMAD.IADD R0, R1.reuse, 0x1, R0 ;  /* 0x0000000101007824 */ /* 0x040fe400078e0200 */
[----:B------:R-:W-:Y:S01]  /*2770*/  IMAD.IADD R25, R1, 0x1, R7 ;  /* 0x0000000101197824 */ /* 0x000fe200078e0207 */
[----:B------:R-:W2:Y:S04]  /*2780*/  LDL.U8 R23, [R23+0x300] ;  /* 0x0003000017177983 */ /* 0x000ea80000100000 */
[----:B------:R-:W3:Y:S04]  /*2790*/  LDL.U8 R0, [R0+0x300] ;  /* 0x0003000000007983 */ /* 0x000ee80000100000 */
[----:B------:R-:W5:Y:S01]  /*27a0*/  LDL.U8 R25, [R25+0x300] ;  /* 0x0003000019197983 */ /* 0x000f620000100000 */
[----:B------:R-:W-:-:S02]  /*27b0*/  LOP3.LUT R7, R5, R18, R12, 0x96, !PT ;  /* 0x0000001205077212 */ /* 0x000fc400078e960c */
[----:B------:R-:W-:Y:S02]  /*27c0*/  LOP3.LUT R18, R6, R2, R5, 0x96, !PT ;  /* 0x0000000206127212 */ /* 0x000fe400078e9605 */
[----:B------:R-:W-:Y:S02]  /*27d0*/  PRMT R13, R13, 0x7771, RZ ;  /* 0x000077710d0d7816 */ /* 0x000fe400000000ff */
[----:B------:R-:W-:Y:S02]  /*27e0*/  LOP3.LUT R26, R26, 0xff, RZ, 0xc0, !PT ;  /* 0x000000ff1a1a7812 */ /* 0x000fe400078ec0ff */
[----:B------:R-:W-:Y:S02]  /*27f0*/  LOP3.LUT R11, R12, R22, R3, 0x96, !PT ;  /* 0x000000160c0b7212 */ /* 0x000fe400078e9603 */
[----:B----4-:R-:W-:Y:S01]  /*2800*/  LOP3.LUT R22, R13, R29, R28, 0x96, !PT ;  /* 0x0000001d0d167212 */ /* 0x010fe200078e961c */
[----:B------:R-:W-:-:S03]  /*2810*/  IMAD.IADD R26, R1, 0x1, R26 ;  /* 0x00000001011a7824 */ /* 0x000fc600078e021a */
[----:B------:R-:W-:Y:S02]  /*2820*/  LOP3.LUT R3, R6, R22, R3, 0x96, !PT ;  /* 0x0000001606037212 */ /* 0x000fe400078e9603 */
[----:B--2---:R-:W-:Y:S02]  /*2830*/  LOP3.LUT R20, R23, 0xff, RZ, 0xc0, !PT ;  /* 0x000000ff17147812 */ /* 0x004fe400078ec0ff */
[----:B---3--:R-:W-:-:S03]  /*2840*/  LOP3.LUT R2, R0, 0xff, RZ, 0xc0, !PT ;  /* 0x000000ff00027812 */ /* 0x008fc600078ec0ff */
[----:B------:R-:W-:Y:S01]  /*2850*/  IMAD.IADD R13, R1, 0x1, R20 ;  /* 0x00000001010d7824 */ /* 0x000fe200078e0214 */
[----:B-----5:R-:W-:Y:S01]  /*2860*/  LOP3.LUT R12, R25, 0xff, RZ, 0xc0, !PT ;  /* 0x000000ff190c7812 */ /* 0x020fe200078ec0ff */
[----:B------:R-:W-:-:S03]  /*2870*/  IMAD.IADD R5, R1, 0x1, R2 ;  /* 0x0000000101057824 */ /* 0x000fc600078e0202 */
[----:B------:R-:W2:Y:S01]  /*2880*/  LDL.U8 R20, [R13+0x100] ;  /* 0x000100000d147983 */ /* 0x000ea20000100000 */
[----:B------:R-:W-:-:S03]  /*2890*/  IMAD.IADD R28, R1, 0x1, R12 ;  /* 0x00000001011c7824 */ /* 0x000fc600078e020c */
[----:B------:R-:W2:Y:S04]  /*28a0*/  LDL.U8 R6, [R5] ;  /* 0x0000000005067983 */ /* 0x000ea80000100000 */
[----:B------:R-:W3:Y:S04]  /*28b0*/  LDL.U8 R12, [R26+0x300] ;  /* 0x000300001a0c7983 */ /* 0x000ee80000100000 */
[----:B------:R-:W4:Y:S04]  /*28c0*/  LDL.U8 R29, [R5+0x100] ;  /* 0x00010000051d7983 */ /* 0x000f280000100000 */
[----:B------:R-:W4:Y:S01]  /*28d0*/  LDL.U8 R2, [R28] ;  /* 0x000000001c027983 */ /* 0x000f220000100000 */
[----:B------:R-:W-:-:S03]  /*28e0*/  PRMT R22, R14, 0x7773, RZ ;  /* 0x000077730e167816 */ /* 0x000fc600000000ff */
[----:B------:R-:W5:Y:S04]  /*28f0*/  LDL.U8 R13, [R13] ;  /* 0x000000000d0d7983 */ /* 0x000f680000100000 */
[----:B------:R-:W5:Y:S01]  /*2900*/  LDL.U8 R28, [R28+0x100] ;  /* 0x000100001c1c7983 */ /* 0x000f620000100000 */
[----:B--2---:R-:W-:Y:S02]  /*2910*/  LOP3.LUT R20, R22, R20, R6, 0x96, !PT ;  /* 0x0000001416147212 */ /* 0x004fe400078e9606 */
[----:B------:R-:W-:Y:S02]  /*2920*/  PRMT R22, R14, 0x7772, RZ ;  /* 0x000077720e167816 */ /* 0x000fe400000000ff */
[----:B---3--:R-:W-:Y:S02]  /*2930*/  LOP3.LUT R6, R12, 0xff, RZ, 0xc0, !PT ;  /* 0x000000ff0c067812 */ /* 0x008fe400078ec0ff */
[----:B----4-:R-:W-:-:S03]  /*2940*/  LOP3.LUT R2, R22, R2, R29, 0x96, !PT ;  /* 0x0000000216027212 */ /* 0x010fc600078e961d */
[----:B------:R-:W-:Y:S01]  /*2950*/  IMAD.IADD R29, R1, 0x1, R6 ;  /* 0x00000001011d7824 */ /* 0x000fe200078e0206 */
[----:B------:R-:W-:Y:S02]  /*2960*/  LOP3.LUT R6, R27, 0xff, RZ, 0xc0, !PT ;  /* 0x000000ff1b067812 */ /* 0x000fe400078ec0ff */
[----:B------:R-:W-:Y:S02]  /*2970*/  LOP3.LUT R22, R19, 0xff, RZ, 0xc0, !PT ;  /* 0x000000ff13167812 */ /* 0x000fe400078ec0ff */
[----:B------:R-:W5:Y:S01]  /*2980*/  LDL.U8 R24, [R29+0x100] ;  /* 0x000100001d187983 */ /* 0x000f620000100000 */
[C---:B------:R-:W-:Y:S02]  /*2990*/  IMAD.IADD R5, R1.reuse, 0x1, R6 ;  /* 0x0000000101057824 */ /* 0x040fe400078e0206 */
[----:B------:R-:W-:Y:S01]  /*29a0*/  IMAD.IADD R22, R1, 0x1, R22 ;  /* 0x0000000101167824 */ /* 0x000fe200078e0216 */
[----:B------:R-:W2:Y:S04]  /*29b0*/  LDL.U8 R19, [R29] ;  /* 0x000000001d137983 */ /* 0x000ea80000100000 */
[----:B------:R-:W3:Y:S04]  /*29c0*/  LDL.U8 R26, [R22+0x300] ;  /* 0x00030000161a7983 */ /* 0x000ee80000100000 */
[----:B------:R-:W4:Y:S01]  /*29d0*/  LDL.U8 R5, [R5+0x300] ;  /* 0x0003000005057983 */ /* 0x000f220000100000 */
[----:B------:R-:W-:-:S02]  /*29e0*/  PRMT R6, R14, 0x7770, RZ ;  /* 0x000077700e067816 */ /* 0x000fc400000000ff */
[----:B------:R-:W-:Y:S02]  /*29f0*/  LOP3.LUT R10, R10, 0xff, RZ, 0xc0, !PT ;  /* 0x000000ff0a0a7812 */ /* 0x000fe400078ec0ff */
[----:B------:R-:W-:Y:S02]  /*2a00*/  PRMT R14, R14, 0x7771, RZ ;  /* 0x000077710e0e7816 */ /* 0x000fe400000000ff */
[----:B-----5:R-:W-:Y:S02]  /*2a10*/  LOP3.LUT R24, R6, R24, R13, 0x96, !PT ;  /* 0x0000001806187212 */ /* 0x020fe400078e960d */
[----:B------:R-:W-:Y:S01]  /*2a20*/  LOP3.LUT R6, R17, 0xff, RZ, 0xc0, !PT ;  /* 0x000000ff11067812 */ /* 0x000fe200078ec0ff */
[C---:B------:R-:W-:Y:S01]  /*2a30*/  IMAD.IADD R13, R1.reuse, 0x1, R10 ;  /* 0x00000001010d7824 */ /* 0x040fe200078e020a */
[----:B--2---:R-:W-:Y:S02]  /*2a40*/  LOP3.LUT R14, R14, R19, R28, 0x96, !PT ;  /* 0x000000130e0e7212 */ /* 0x004fe400078e961c */
[----:B---3--:R-:W-:Y:S01]  /*2a50*/  LOP3.LUT R10, R26, 0xff, RZ, 0xc0, !PT ;  /* 0x000000ff1a0a7812 */ /* 0x008fe200078ec0ff */
[----:B------:R-:W-:-:S02]  /*2a60*/  IMAD.IADD R27, R1, 0x1, R6 ;  /* 0x00000001011b7824 */ /* 0x000fc400078e0206 */
[----:B------:R0:W2:Y:S01]  /*2a70*/  LDL.U8 R6, [R13+0x300] ;  /* 0x000300000d067983 */ /* 0x0000a20000100000 */
[----:B----4-:R-:W-:-:S03]  /*2a80*/  LOP3.LUT R28, R5, 0xff, RZ, 0xc0, !PT ;  /* 0x000000ff051c7812 */ /* 0x010fc600078ec0ff */
[----:B------:R-:W3:Y:S02]  /*2a90*/  LDL.U8 R27, [R27+0x300] ;  /* 0x000300001b1b7983 */ /* 0x000ee40000100000 */
[C---:B------:R-:W-:Y:S02]  /*2aa0*/  IMAD.IADD R28, R1.reuse, 0x1, R28 ;  /* 0x00000001011c7824 */ /* 0x040fe400078e021c */
[----:B0-----:R-:W-:-:S03]  /*2ab0*/  IMAD.IADD R13, R1, 0x1, R10 ;  /* 0x00000001010d7824 */ /* 0x001fc600078e020a */
[----:B------:R-:W4:Y:S04]  /*2ac0*/  LDL.U8 R17, [R28+0x100] ;  /* 0x000100001c117983 */ /* 0x000f280000100000 */
[----:B------:R-:W4:Y:S01]  /*2ad0*/  LDL.U8 R10, [R13] ;  /* 0x000000000d0a7983 */ /* 0x000f220000100000 */
[--C-:B------:R-:W-:Y:S02]  /*2ae0*/  LOP3.LUT R2, R12, R2, R23.reuse, 0x96, !PT ;  /* 0x000000020c027212 */ /* 0x100fe400078e9617 */
[C---:B------:R-:W-:Y:S01]  /*2af0*/  LOP3.LUT R23, R0.reuse, R14, R23, 0x96, !PT ;  /* 0x0000000e00177212 */ /* 0x040fe200078e9617 */
[----:B------:R0:W5:Y:S01]  /*2b00*/  LDL.U8 R29, [R28] ;  /* 0x000000001c1d7983 */ /* 0x0001620000100000 */
[----:B------:R-:W-:Y:S02]  /*2b10*/  PRMT R14, R15, 0x7773, RZ ;  /* 0x000077730f0e7816 */ /* 0x000fe400000000ff */
[----:B------:R-:W-:Y:S01]  /*2b20*/  LOP3.LUT R24, R0, R24, R25, 0x96, !PT ;  /* 0x0000001800187212 */ /* 0x000fe200078e9619 */
[----:B------:R-:W5:Y:S01]  /*2b30*/  LDL.U8 R13, [R13+0x100] ;  /* 0x000100000d0d7983 */ /* 0x000f620000100000 */
[----:B------:R-:W-:-:S02]  /*2b40*/  LOP3.LUT R19, R25, R20, R12, 0x96, !PT ;  /* 0x0000001419137212 */ /* 0x000fc400078e960c */
[----:B------:R-:W-:Y:S02]  /*2b50*/  LOP3.LUT R4, R4, 0xff, RZ, 0xc0, !PT ;  /* 0x000000ff04047812 */ /* 0x000fe400078ec0ff */
[----:B------:R-:W-:-:S03]  /*2b60*/  LOP3.LUT R2, R2, 0xff, RZ, 0xc0, !PT ;  /* 0x000000ff02027812 */ /* 0x000fc600078ec0ff */
[C---:B------:R-:W-:Y:S02]  /*2b70*/  IMAD.IADD R4, R1.reuse, 0x1, R4 ;  /* 0x0000000101047824 */ /* 0x040fe400078e0204 */
[----:B------:R-:W-:-:S03]  /*2b80*/  IMAD.IADD R2, R1, 0x1, R2 ;  /* 0x0000000101027824 */ /* 0x000fc600078e0202 */
[----:B------:R-:W0:Y:S01]  /*2b90*/  LDL.U8 R22, [R4+0x300] ;  /* 0x0003000004167983 */ /* 0x000e220000100000 */
[----:B---3--:R-:W-:Y:S02]  /*2ba0*/  LOP3.LUT R0, R27, 0xff, RZ, 0xc0, !PT ;  /* 0x000000ff1b007812 */ /* 0x008fe400078ec0ff */
[----:B--2---:R-:W-:-:S03]  /*2bb0*/  LOP3.LUT R12, R6, 0xff, RZ, 0xc0, !PT ;  /* 0x000000ff060c7812 */ /* 0x004fc600078ec0ff */
[----:B------:R-:W-:Y:S01]  /*2bc0*/  IMAD.IADD R25, R1, 0x1, R0 ;  /* 0x0000000101197824 */ /* 0x000fe200078e0200 */
[----:B----4-:R-:W-:-:S04]  /*2bd0*/  LOP3.LUT R14, R14, R17, R10, 0x96, !PT ;  /* 0x000000110e0e7212 */ /* 0x010fc800078e960a */
[----:B------:R-:W-:Y:S01]  /*2be0*/  LOP3.LUT R0, R27, R14, R6, 0x96, !PT ;  /* 0x0000000e1b007212 */ /* 0x000fe200078e9606 */
[C---:B------:R-:W-:Y:S01]  /*2bf0*/  IMAD.IADD R20, R1.reuse, 0x1, R12 ;  /* 0x0000000101147824 */ /* 0x040fe200078e020c */
[----:B------:R-:W5:Y:S02]  /*2c00*/  LDL.U8 R14, [R25] ;  /* 0x00000000190e7983 */ /* 0x000f640000100000 */
[----:B------:R-:W-:Y:S02]  /*2c10*/  LOP3.LUT R0, R0, 0xff, RZ, 0xc0, !PT ;  /* 0x000000ff00007812 */ /* 0x000fe400078ec0ff */
[----:B------:R-:W2:Y:S03]  /*2c20*/  LDL.U8 R10, [R20+0x100] ;  /* 0x00010000140a7983 */ /* 0x000ea60000100000 */
[----:B------:R-:W-:Y:S01]  /*2c30*/  IMAD.IADD R17, R1, 0x1, R0 ;  /* 0x0000000101117824 */ /* 0x000fe200078e0200 */
[----:B------:R-:W3:Y:S04]  /*2c40*/  LDL.U8 R12, [R20] ;  /* 0x00000000140c7983 */ /* 0x000ee80000100000 */
[----:B------:R-:W3:Y:S04]  /*2c50*/  LDL.U8 R25, [R25+0x100] ;  /* 0x0001000019197983 */ /* 0x000ee80000100000 */
[----:B------:R-:W4:Y:S04]  /*2c60*/  LDL.U8 R17, [R17+0x300] ;  /* 0x0003000011117983 */ /* 0x000f280000100000 */
[----:B------:R-:W4:Y:S01]  /*2c70*/  LDL.U8 R20, [R2+0x300] ;  /* 0x0003000002147983 */ /* 0x000f220000100000 */
[----:B------:R-:W-:-:S02]  /*2c80*/  PRMT R0, R15, 0x7772, RZ ;  /* 0x000077720f007816 */ /* 0x000fc400000000ff */
[----:B0-----:R-:W-:Y:S02]  /*2c90*/  LOP3.LUT R28, R22, 0xff, RZ, 0xc0, !PT ;  /* 0x000000ff161c7812 */ /* 0x001fe400078ec0ff */
[----:B------:R-:W-:-:S03]  /*2ca0*/  LOP3.LUT R4, R3, 0xff, RZ, 0xc0, !PT ;  /* 0x000000ff03047812 */ /* 0x000fc600078ec0ff */
[----:B------:R-:W-:Y:S01]  /*2cb0*/  IMAD.IADD R28, R1, 0x1, R28 ;  /* 0x00000001011c7824 */ /* 0x000fe200078e021c */
[----:B-----5:R-:W-:Y:S02]  /*2cc0*/  LOP3.LUT R13, R0, R14, R13, 0x96, !PT ;  /* 0x0000000e000d7212 */ /* 0x020fe400078e960d */
[C---:B------:R-:W-:Y:S02]  /*2cd0*/  PRMT R0, R15.reuse, 0x7770, RZ ;  /* 0x000077700f007816 */ /* 0x040fe400000000ff */
[----:B------:R-:W-:Y:S02]  /*2ce0*/  PRMT R15, R15, 0x7771, RZ ;  /* 0x000077710f0f7816 */ /* 0x000fe400000000ff */
[----:B--2---:R-:W-:-:S04]  /*2cf0*/  LOP3.LUT R0, R0, R10, R29, 0x96, !PT ;  /* 0x0000000a00007212 */ /* 0x004fc800078e961d */
[----:B------:R-:W-:Y:S02]  /*2d00*/  LOP3.LUT R27, R26, R0, R27, 0x96, !PT ;  /* 0x000000001a1b7212 */ /* 0x000fe400078e961b */
[----:B---3--:R-:W-:Y:S02]  /*2d10*/  LOP3.LUT R12, R15, R12, R25, 0x96, !PT ;  /* 0x0000000c0f0c7212 */ /* 0x008fe400078e9619 */
[----:B----4-:R-:W-:Y:S02]  /*2d20*/  LOP3.LUT R0, R17, 0xff, RZ, 0xc0, !PT ;  /* 0x000000ff11007812 */ /* 0x010fe400078ec0ff */
[--C-:B------:R-:W-:Y:S02]  /*2d30*/  LOP3.LUT R25, R6, R13, R5.reuse, 0x96, !PT ;  /* 0x0000000d06197212 */ /* 0x100fe400078e9605 */
[----:B------:R-:W-:Y:S01]  /*2d40*/  LOP3.LUT R26, R26, R12, R5, 0x96, !PT ;  /* 0x0000000c1a1a7212 */ /* 0x000fe200078e9605 */
[C---:B------:R-:W-:Y:S01]  /*2d50*/  IMAD.IADD R29, R1.reuse, 0x1, R0 ;  /* 0x00000001011d7824 */ /* 0x040fe200078e0200 */
[----:B------:R-:W-:Y:S01]  /*2d60*/  LOP3.LUT R2, R20, 0xff, RZ, 0xc0, !PT ;  /* 0x000000ff14027812 */ /* 0x000fe200078ec0ff */
[----:B------:R-:W2:Y:S01]  /*2d70*/  LDL.128 R12, [R1+0x440] ;  /* 0x00044000010c7983 */ /* 0x000ea20000100c00 */
[----:B------:R-:W-:-:S03]  /*2d80*/  IMAD.IADD R0, R1, 0x1, R4 ;  /* 0x0000000101007824 */ /* 0x000fc600078e0204 */
[----:B------:R-:W-:Y:S01]  /*2d90*/  IMAD.IADD R2, R1, 0x1, R2 ;  /* 0x0000000101027824 */ /* 0x000fe200078e0202 */
[----:B------:R-:W3:Y:S04]  /*2da0*/  LDL.U8 R5, [R28+0x100] ;  /* 0x000100001c057983 */ /* 0x000ee80000100000 */
[----:B------:R-:W3:Y:S04]  /*2db0*/  LDL.U8 R6, [R29] ;  /* 0x000000001d067983 */ /* 0x000ee80000100000 */
[----:B------:R-:W4:Y:S04]  /*2dc0*/  LDL.U8 R4, [R29+0x100] ;  /* 0x000100001d047983 */ /* 0x000f280000100000 */
[----:B------:R-:W4:Y:S04]  /*2dd0*/  LDL.U8 R3, [R2] ;  /* 0x0000000002037983 */ /* 0x000f280000100000 */
[----:B------:R-:W5:Y:S01]  /*2de0*/  LDL.U8 R0, [R0+0x300] ;  /* 0x0003000000007983 */ /* 0x000f620000100000 */
[----:B------:R-:W-:-:S03]  /*2df0*/  LOP3.LUT R18, R18, 0xff, RZ, 0xc0, !PT ;  /* 0x000000ff12127812 */ /* 0x000fc600078ec0ff */
[----:B------:R-:W5:Y:S01]  /*2e00*/  LDL.U8 R2, [R2+0x100] ;  /* 0x0001000002027983 */ /* 0x000f620000100000 */
[----:B--2---:R-:W-:-:S04]  /*2e10*/  PRMT R10, R12, 0x7773, RZ ;  /* 0x000077730c0a7816 */ /* 0x004fc800000000ff */
[----:B---3--:R-:W-:Y:S02]  /*2e20*/  LOP3.LUT R5, R10, R5, R6, 0x96, !PT ;  /* 0x000000050a057212 */ /* 0x008fe400078e9606 */
[----:B------:R-:W-:-:S04]  /*2e30*/  PRMT R6, R12, 0x7772, RZ ;  /* 0x000077720c067816 */ /* 0x000fc800000000ff */
[----:B----4-:R-:W-:Y:S02]  /*2e40*/  LOP3.LUT R29, R6, R3, R4, 0x96, !PT ;  /* 0x00000003061d7212 */ /* 0x010fe400078e9604 */
[----:B-----5:R-:W-:-:S05]  /*2e50*/  LOP3.LUT R4, R0, 0xff, RZ, 0xc0, !PT ;  /* 0x000000ff00047812 */ /* 0x020fca00078ec0ff */
[----:B------:R-:W-:Y:S02]  /*2e60*/  IMAD.IADD R10, R1, 0x1, R4 ;  /* 0x00000001010a7824 */ /* 0x000fe400078e0204 */
[----:B------:R-:W2:Y:S04]  /*2e70*/  LDL.U8 R4, [R28] ;  /* 0x000000001c047983 */ /* 0x000ea80000100000 */
[----:B------:R-:W2:Y:S01]  /*2e80*/  LDL.U8 R3, [R10+0x100] ;  /* 0x000100000a037983 */ /* 0x000ea20000100000 */
[----:B------:R-:W-:-:S04]  /*2e90*/  PRMT R6, R12, 0x7770, RZ ;  /* 0x000077700c067816 */ /* 0x000fc800000000ff */
[----:B--2---:R-:W-:Y:S02]  /*2ea0*/  LOP3.LUT R4, R6, R3, R4, 0x96, !PT ;  /* 0x0000000306047212 */ /* 0x004fe400078e9604 */
[----:B------:R-:W-:Y:S01]  /*2eb0*/  LOP3.LUT R6, R9, 0xff, RZ, 0xc0, !PT ;  /* 0x000000ff09067812 */ /* 0x000fe200078ec0ff */
[C---:B------:R-:W-:Y:S02]  /*2ec0*/  IMAD.IADD R3, R1.reuse, 0x1, R18 ;  /* 0x0000000101037824 */ /* 0x040fe400078e0212 */
[----:B------:R0:W2:Y:S02]  /*2ed0*/  LDL.U8 R18, [R10] ;  /* 0x000000000a127983 */ /* 0x0000a40000100000 */
[----:B------:R-:W-:Y:S02]  /*2ee0*/  IMAD.IADD R6, R1, 0x1, R6 ;  /* 0x0000000101067824 */ /* 0x000fe400078e0206 */
[----:B------:R-:W3:Y:S04]  /*2ef0*/  LDL.U8 R3, [R3+0x300] ;  /* 0x0003000003037983 */ /* 0x000ee80000100000 */
[----:B------:R-:W4:Y:S01]  /*2f00*/  LDL.U8 R6, [R6+0x300] ;  /* 0x0003000006067983 */ /* 0x000f220000100000 */
[----:B------:R-:W-:-:S02]  /*2f10*/  LOP3.LUT R9, R20, R5, R0, 0x96, !PT ;  /* 0x0000000514097212 */ /* 0x000fc400078e9600 */
[----:B------:R-:W-:Y:S02]  /*2f20*/  PRMT R5, R12, 0x7771, RZ ;  /* 0x000077710c057816 */ /* 0x000fe400000000ff */
[----:B0-----:R-:W-:Y:S02]  /*2f30*/  LOP3.LUT R10, R0, R29, R22, 0x96, !PT ;  /* 0x0000001d000a7212 */ /* 0x001fe400078e9616 */
[----:B------:R-:W-:Y:S02]  /*2f40*/  LOP3.LUT R4, R17, R4, R20, 0x96, !PT ;  /* 0x0000000411047212 */ /* 0x000fe400078e9614 */
[----:B--2---:R-:W-:Y:S02]  /*2f50*/  LOP3.LUT R28, R5, R18, R2, 0x96, !PT ;  /* 0x00000012051c7212 */ /* 0x004fe400078e9602 */
[----:B------:R-:W-:Y:S02]  /*2f60*/  LOP3.LUT R18, R25, 0xff, RZ, 0xc0, !PT ;  /* 0x000000ff19127812 */ /* 0x000fe400078ec0ff */
[----:B---3--:R-:W-:-:S02]  /*2f70*/  LOP3.LUT R12, R3, 0xff, RZ, 0xc0, !PT ;  /* 0x000000ff030c7812 */ /* 0x008fc400078ec0ff */
[----:B----4-:R-:W-:Y:S01]  /*2f80*/  LOP3.LUT R0, R6, 0xff, RZ, 0xc0, !PT ;  /* 0x000000ff06007812 */ /* 0x010fe200078ec0ff */
[----:B------:R-:W-:Y:S01]  /*2f90*/  IMAD.IADD R5, R1, 0x1, R18 ;  /* 0x0000000101057824 */ /* 0x000fe200078e0212 */
[----:B------:R-:W-:Y:S01]  /*2fa0*/  LOP3.LUT R2, R23, 0xff, RZ, 0xc0, !PT ;  /* 0x000000ff17027812 */ /* 0x000fe200078ec0ff */
[C---:B------:R-:W-:Y:S02]  /*2fb0*/  IMAD.IADD R23, R1.reuse, 0x1, R12 ;  /* 0x0000000101177824 */ /* 0x040fe400078e020c */
[C---:B------:R-:W-:Y:S02]  /*2fc0*/  IMAD.IADD R20, R1.reuse, 0x1, R0 ;  /* 0x0000000101147824 */ /* 0x040fe400078e0200 */
[----:B------:R-:W-:Y:S01]  /*2fd0*/  IMAD.IADD R12, R1, 0x1, R2 ;  /* 0x00000001010c7824 */ /* 0x000fe200078e0202 */
[----:B------:R-:W2:Y:S04]  /*2fe0*/  LDL.U8 R18, [R23+0x100] ;  /* 0x0001000017127983 */ /* 0x000ea80000100000 */
[----:B------:R-:W2:Y:S04]  /*2ff0*/  LDL.U8 R25, [R20] ;  /* 0x0000000014197983 */ /* 0x000ea80000100000 */
[----:B------:R-:W3:Y:S04]  /*3000*/  LDL.U8 R5, [R5+0x300] ;  /* 0x0003000005057983 */ /* 0x000ee80000100000 */
[----:B------:R-:W4:Y:S01]  /*3010*/  LDL.U8 R12, [R12+0x300] ;  /* 0x000300000c0c7983 */ /* 0x000f220000100000 */
[----:B------:R-:W-:-:S02]  /*3020*/  PRMT R0, R13, 0x7773, RZ ;  /* 0x000077730d007816 */ /* 0x000fc400000000ff */
[----:B------:R-:W-:Y:S01]  /*3030*/  LOP3.LUT R17, R17, R28, R22, 0x96, !PT ;  /* 0x0000001c11117212 */ /* 0x000fe200078e9616 */
[----:B------:R-:W5:Y:S04]  /*3040*/  LDL.U8 R29, [R20+0x100] ;  /* 0x00010000141d7983 */ /* 0x000f680000100000 */
[----:B------:R-:W5:Y:S01]  /*3050*/  LDL.U8 R23, [R23] ;  /* 0x0000000017177983 */ /* 0x000f620000100000 */
[----:B--2---:R-:W-:Y:S02]  /*3060*/  LOP3.LUT R18, R0, R18, R25, 0x96, !PT ;  /* 0x0000001200127212 */ /* 0x004fe400078e9619 */
[----:B---3--:R-:W-:Y:S02]  /*3070*/  LOP3.LUT R0, R5, 0xff, RZ, 0xc0, !PT ;  /* 0x000000ff05007812 */ /* 0x008fe400078ec0ff */
[----:B----4-:R-:W-:-:S03]  /*3080*/  LOP3.LUT R2, R12, 0xff, RZ, 0xc0, !PT ;  /* 0x000000ff0c027812 */ /* 0x010fc600078ec0ff */
[C---:B------:R-:W-:Y:S02]  /*3090*/  IMAD.IADD R25, R1.reuse, 0x1, R0 ;  /* 0x0000000101197824 */ /* 0x040fe400078e0200 */
[----:B------:R-:W-:-:S03]  /*30a0*/  IMAD.IADD R28, R1, 0x1, R2 ;  /* 0x00000001011c7824 */ /* 0x000fc600078e0202 */
[----:B------:R-:W5:Y:S04]  /*30b0*/  LDL.U8 R22, [R25] ;  /* 0x0000000019167983 */ /* 0x000f680000100000 */
[----:B------:R-:W2:Y:S01]  /*30c0*/  LDL.U8 R2, [R28+0x100] ;  /* 0x000100001c027983 */ /* 0x000ea20000100000 */
[----:B------:R-:W-:Y:S02]  /*30d0*/  PRMT R0, R13, 0x7772, RZ ;  /* 0x000077720d007816 */ /* 0x000fe400000000ff */
[----:B------:R-:W-:Y:S01]  /*30e0*/  LOP3.LUT R24, R24, 0xff, RZ, 0xc0, !PT ;  /* 0x000000ff18187812 */ /* 0x000fe200078ec0ff */
[----:B------:R-:W3:Y:S01]  /*30f0*/  LDL.U8 R25, [R25+0x100] ;  /* 0x0001000019197983 */ /* 0x000ee20000100000 */
[----:B------:R-:W-:-:S03]  /*3100*/  LOP3.LUT R16, R16, 0xff, RZ, 0xc0, !PT ;  /* 0x000000ff10107812 */ /* 0x000fc600078ec0ff */
[----:B------:R-:W-:Y:S01]  /*3110*/  IMAD.IADD R24, R1, 0x1, R24 ;  /* 0x0000000101187824 */ /* 0x000fe200078e0218 */
[----:B------:R-:W3:Y:S01]  /*3120*/  LDL.U8 R28, [R28] ;  /* 0x000000001c1c7983 */ /* 0x000ee20000100000 */
[----:B-----5:R-:W-:Y:S02]  /*3130*/  LOP3.LUT R22, R0, R22, R29, 0x96, !PT ;  /* 0x0000001600167212 */ /* 0x020fe400078e961d */
[----:B------:R-:W-:-:S04]  /*3140*/  PRMT R0, R13, 0x7770, RZ ;  /* 0x000077700d007816 */ /* 0x000fc800000000ff */
[----:B--2---:R-:W-:Y:S02]  /*3150*/  LOP3.LUT R2, R0, R2, R23, 0x96, !PT ;  /* 0x0000000200027212 */ /* 0x004fe400078e9617 */
[----:B------:R-:W-:Y:S01]  /*3160*/  LOP3.LUT R0, R7, 0xff, RZ, 0xc0, !PT ;  /* 0x000000ff07007812 */ /* 0x000fe200078ec0ff */
[----:B------:R-:W2:Y:S04]  /*3170*/  LDL.U8 R23, [R24+0x300] ;  /* 0x0003000018177983 */ /* 0x000ea80000100000 */
[C---:B------:R-:W-:Y:S02]  /*3180*/  IMAD.IADD R0, R1.reuse, 0x1, R0 ;  /* 0x0000000101007824 */ /* 0x040fe400078e0200 */
[----:B------:R-:W-:-:S04]  /*3190*/  IMAD.IADD R29, R1, 0x1, R16 ;  /* 0x00000001011d7824 */ /* 0x000fc800078e0210 */
[----:B------:R-:W4:Y:S04]  /*31a0*/  LDL.U8 R0, [R0+0x300] ;  /* 0x0003000000007983 */ /* 0x000f280000100000 */
[----:B------:R-:W5:Y:S01]  /*31b0*/  LDL.U8 R29, [R29+0x300] ;  /* 0x000300001d1d7983 */ /* 0x000f620000100000 */
[----:B------:R-:W-:Y:S02]  /*31c0*/  LOP3.LUT R16, R5, R18, R12, 0x96, !PT ;  /* 0x0000001205107212 */ /* 0x000fe400078e960c */
[----:B------:R-:W-:Y:S02]  /*31d0*/  LOP3.LUT R18, R6, R2, R5, 0x96, !PT ;  /* 0x0000000206127212 */ /* 0x000fe400078e9605 */
[----:B------:R-:W-:Y:S02]  /*31e0*/  PRMT R13, R13, 0x7771, RZ ;  /* 0x000077710d0d7816 */ /* 0x000fe400000000ff */
[----:B------:R-:W-:-:S02]  /*31f0*/  LOP3.LUT R26, R26, 0xff, RZ, 0xc0, !PT ;  /* 0x000000ff1a1a7812 */ /* 0x000fc400078ec0ff */
[----:B------:R-:W-:Y:S02]  /*3200*/  LOP3.LUT R7, R12, R22, R3, 0x96, !PT ;  /* 0x000000160c077212 */ /* 0x000fe400078e9603 */
[----:B---3--:R-:W-:-:S04]  /*3210*/  LOP3.LUT R22, R13, R28, R25, 0x96, !PT ;  /* 0x0000001c0d167212 */ /* 0x008fc800078e9619 */
[----:B------:R-:W-:Y:S02]  /*3220*/  LOP3.LUT R3, R6, R22, R3, 0x96, !PT ;  /* 0x0000001606037212 */ /* 0x000fe400078e9603 */
[----:B--2---:R-:W-:-:S05]  /*3230*/  LOP3.LUT R20, R23, 0xff, RZ, 0xc0, !PT ;  /* 0x000000ff17147812 */ /* 0x004fca00078ec0ff */
[C---:B------:R-:W-:Y:S01]  /*3240*/  IMAD.IADD R5, R1.reuse, 0x1, R20 ;  /* 0x0000000101057824 */ /* 0x040fe200078e0214 */
[----:B----4-:R-:W-:Y:S01]  /*3250*/  LOP3.LUT R2, R0, 0xff, RZ, 0xc0, !PT ;  /* 0x000000ff00027812 */ /* 0x010fe200078ec0ff */
[----:B------:R-:W-:-:S03]  /*3260*/  IMAD.IADD R20, R1, 0x1, R26 ;  /* 0x0000000101147824 */ /* 0x000fc600078e021a */
[----:B------:R-:W2:Y:S01]  /*3270*/  LDL.U8 R24, [R5+0x100] ;  /* 0x0001000005187983 */ /* 0x000ea20000100000 */
[----:B-----5:R-:W-:Y:S01]  /*3280*/  LOP3.LUT R12, R29, 0xff, RZ, 0xc0, !PT ;  /* 0x000000ff1d0c7812 */ /* 0x020fe200078ec0ff */
[C---:B------:R-:W-:Y:S02]  /*3290*/  IMAD.IADD R13, R1.reuse, 0x1, R2 ;  /* 0x00000001010d7824 */ /* 0x040fe400078e0202 */
[----:B------:R-:W3:Y:S02]  /*32a0*/  LDL.U8 R22, [R5] ;  /* 0x0000000005167983 */ /* 0x000ee40000100000 */
[----:B------:R-:W-:Y:S02]  /*32b0*/  IMAD.IADD R26, R1, 0x1, R12 ;  /* 0x00000001011a7824 */ /* 0x000fe400078e020c */
[----:B------:R-:W2:Y:S04]  /*32c0*/  LDL.U8 R6, [R13] ;  /* 0x000000000d067983 */ /* 0x000ea80000100000 */
[----:B------:R-:W4:Y:S04]  /*32d0*/  LDL.U8 R20, [R20+0x300] ;  /* 0x0003000014147983 */ /* 0x000f280000100000 */
[----:B------:R-:W5:Y:S04]  /*32e0*/  LDL.U8 R25, [R13+0x100] ;  /* 0x000100000d197983 */ /* 0x000f680000100000 */
[----:B------:R-:W5:Y:S01]  /*32f0*/  LDL.U8 R2, [R26] ;  /* 0x000000001a027983 */ /* 0x000f620000100000 */
[----:B------:R-:W-:-:S04]  /*3300*/  PRMT R12, R14, 0x7773, RZ ;  /* 0x000077730e0c7816 */ /* 0x000fc800000000ff */
[----:B--2---:R-:W-:Y:S02]  /*3310*/  LOP3.LUT R24, R12, R24, R6, 0x96, !PT ;  /* 0x000000180c187212 */ /* 0x004fe400078e9606 */
[----:B------:R-:W-:Y:S02]  /*3320*/  PRMT R12, R14, 0x7772, RZ ;  /* 0x000077720e0c7816 */ /* 0x000fe400000000ff */
[----:B----4-:R-:W-:-:S05]  /*3330*/  LOP3.LUT R6, R20, 0xff, RZ, 0xc0, !PT ;  /* 0x000000ff14067812 */ /* 0x010fca00078ec0ff */
[----:B------:R-:W-:Y:S01]  /*3340*/  IMAD.IADD R28, R1, 0x1, R6 ;  /* 0x00000001011c7824 */ /* 0x000fe200078e0206 */
[----:B------:R-:W-:Y:S02]  /*3350*/  LOP3.LUT R6, R27, 0xff, RZ, 0xc0, !PT ;  /* 0x000000ff1b067812 */ /* 0x000fe400078ec0ff */
[----:B-----5:R-:W-:Y:S02]  /*3360*/  LOP3.LUT R2, R12, R2, R25, 0x96, !PT ;  /* 0x000000020c027212 */ /* 0x020fe400078e9619 */
[----:B------:R-:W-:Y:S01]  /*3370*/  LOP3.LUT R12, R19, 0xff, RZ, 0xc0, !PT ;  /* 0x000000ff130c7812 */ /* 0x000fe200078ec0ff */
[C---:B------:R-:W-:Y:S01]  /*3380*/  IMAD.IADD R6, R1.reuse, 0x1, R6 ;  /* 0x0000000101067824 */ /* 0x040fe200078e0206 */
[----:B------:R-:W3:Y:S03]  /*3390*/  LDL.U8 R13, [R28+0x100] ;  /* 0x000100001c0d7983 */ /* 0x000ee60000100000 */
[----:B------:R-:W-:Y:S01]  /*33a0*/  IMAD.IADD R25, R1, 0x1, R12 ;  /* 0x0000000101197824 */ /* 0x000fe200078e020c */
[----:B------:R-:W2:Y:S04]  /*33b0*/  LDL.U8 R19, [R26+0x100] ;  /* 0x000100001a137983 */ /* 0x000ea80000100000 */
[----:B------:R-:W2:Y:S04]  /*33c0*/  LDL.U8 R28, [R28] ;  /* 0x000000001c1c7983 */ /* 0x000ea80000100000 */
[----:B------:R-:W4:Y:S04]  /*33d0*/  LDL.U8 R25, [R25+0x300] ;  /* 0x0003000019197983 */ /* 0x000f280000100000 */
[----:B------:R-:W5:Y:S01]  /*33e0*/  LDL.U8 R6, [R6+0x300] ;  /* 0x0003000006067983 */ /* 0x000f620000100000 */
[----:B------:R-:W-:-:S02]  /*33f0*/  PRMT R12, R14, 0x7770, RZ ;  /* 0x000077700e0c7816 */ /* 0x000fc400000000ff */
[----:B------:R-:W-:Y:S02]  /*3400*/  PRMT R14, R14, 0x7771, RZ ;  /* 0x000077710e0e7816 */ /* 0x000fe400000000ff */
[----:B---3--:R-:W-:Y:S02]  /*3410*/  LOP3.LUT R13, R12, R13, R22, 0x96, !PT ;  /* 0x0000000d0c0d7212 */ /* 0x008fe400078e9616 */
[----:B------:R-:W-:Y:S02]  /*3420*/  LOP3.LUT R12, R11, 0xff, RZ, 0xc0, !PT ;  /* 0x000000ff0b0c7812 */ /* 0x000fe400078ec0ff */
[----:B------:R-:W-:Y:S02]  /*3430*/  LOP3.LUT R22, R21, 0xff, RZ, 0xc0, !PT ;  /* 0x000000ff15167812 */ /* 0x000fe400078ec0ff */
[----:B--2---:R-:W-:Y:S01]  /*3440*/  LOP3.LUT R19, R14, R28, R19, 0x96, !PT ;  /* 0x0000001c0e137212 */ /* 0x004fe200078e9613 */
[----:B------:R-:W-:Y:S01]  /*3450*/  IMAD.IADD R12, R1, 0x1, R12 ;  /* 0x00000001010c7824 */ /* 0x000fe200078e020c */
[----:B----4-:R-:W-:Y:S01]  /*3460*/  LOP3.LUT R14, R25, 0xff, RZ, 0xc0, !PT ;  /* 0x000000ff190e7812 */ /* 0x010fe200078ec0ff */
[----:B------:R-:W-:-:S04]  /*3470*/  IMAD.IADD R5, R1, 0x1, R22 ;  /* 0x0000000101057824 */ /* 0x000fc800078e0216 */
[----:B------:R-:W2:Y:S01]  /*3480*/  LDL.U8 R12, [R12+0x300] ;  /* 0x000300000c0c7983 */ /* 0x000ea20000100000 */
[----:B-----5:R-:W-:Y:S01]  /*3490*/  LOP3.LUT R28, R6, 0xff, RZ, 0xc0, !PT ;  /* 0x000000ff061c7812 */ /* 0x020fe200078ec0ff */
[C---:B------:R-:W-:Y:S02]  /*34a0*/  IMAD.IADD R14, R1.reuse, 0x1, R14 ;  /* 0x00000001010e7824 */ /* 0x040fe400078e020e */
[----:B------:R-:W3:Y:S02]  /*34b0*/  LDL.U8 R5, [R5+0x300] ;  /* 0x0003000005057983 */ /* 0x000ee40000100000 */
[----:B------:R-:W-:Y:S02]  /*34c0*/  IMAD.IADD R28, R1, 0x1, R28 ;  /* 0x00000001011c7824 */ /* 0x000fe400078e021c */
[----:B------:R-:W4:Y:S04]  /*34d0*/  LDL.U8 R11, [R14] ;  /* 0x000000000e0b7983 */ /* 0x000f280000100000 */
[----:B------:R-:W4:Y:S01]  /*34e0*/  LDL.U8 R22, [R28+0x100] ;  /* 0x000100001c167983 */ /* 0x000f220000100000 */
[----:B------:R-:W-:-:S02]  /*34f0*/  LOP3.LUT R21, R0, R13, R29, 0x96, !PT ;  /* 0x0000000d00157212 */ /* 0x000fc400078e961d */
[--C-:B------:R-:W-:Y:S01]  /*3500*/  LOP3.LUT R2, R20, R2, R23.reuse, 0x96, !PT ;  /* 0x0000000214027212 */ /* 0x100fe200078e9617 */
[----:B------:R-:W5:Y:S01]  /*3510*/  LDL.U8 R14, [R14+0x100] ;  /* 0x000100000e0e7983 */ /* 0x000f620000100000 */
[----:B------:R-:W-:Y:S02]  /*3520*/  PRMT R13, R15, 0x7773, RZ ;  /* 0x000077730f0d7816 */ /* 0x000fe400000000ff */
[----:B------:R-:W-:Y:S01]  /*3530*/  LOP3.LUT R23, R0, R19, R23, 0x96, !PT ;  /* 0x0000001300177212 */ /* 0x000fe200078e9617 */
[----:B------:R-:W5:Y:S01]  /*3540*/  LDL.U8 R28, [R28] ;  /* 0x000000001c1c7983 */ /* 0x000f620000100000 */
[----:B------:R-:W-:Y:S02]  /*3550*/  LOP3.LUT R24, R29, R24, R20, 0x96, !PT ;  /* 0x000000181d187212 */ /* 0x000fe400078e9614 */
[----:B------:R-:W-:Y:S02]  /*3560*/  LOP3.LUT R4, R4, 0xff, RZ, 0xc0, !PT ;  /* 0x000000ff04047812 */ /* 0x000fe400078ec0ff */
[----:B------:R-:W-:-:S03]  /*3570*/  LOP3.LUT R2, R2, 0xff, RZ, 0xc0, !PT ;  /* 0x000000ff02027812 */ /* 0x000fc600078ec0ff */
[C---:B------:R-:W-:Y:S02]  /*3580*/  IMAD.IADD R4, R1.reuse, 0x1, R4 ;  /* 0x0000000101047824 */ /* 0x040fe400078e0204 */
[----:B------:R-:W-:Y:S01]  /*3590*/  IMAD.IADD R2, R1, 0x1, R2 ;  /* 0x0000000101027824 */ /* 0x000fe200078e0202 */
[----:B--2---:R-:W-:Y:S02]  /*35a0*/  LOP3.LUT R0, R12, 0xff, RZ, 0xc0, !PT ;  /* 0x000000ff0c007812 */ /* 0x004fe400078ec0ff */
[----:B---3--:R-:W-:-:S03]  /*35b0*/  LOP3.LUT R20, R5, 0xff, RZ, 0xc0, !PT ;  /* 0x000000ff05147812 */ /* 0x008fc600078ec0ff */
[----:B------:R-:W-:Y:S01]  /*35c0*/  IMAD.IADD R29, R1, 0x1, R0 ;  /* 0x00000001011d7824 */ /* 0x000fe200078e0200 */
[----:B----4-:R-:W-:Y:S01]  /*35d0*/  LOP3.LUT R22, R13, R22, R11, 0x96, !PT ;  /* 0x000000160d167212 */ /* 0x010fe200078e960b */
[----:B------:R-:W-:-:S03]  /*35e0*/  IMAD.IADD R20, R1, 0x1, R20 ;  /* 0x0000000101147824 */ /* 0x000fc600078e0214 */
[----:B------:R-:W5:Y:S01]  /*35f0*/  LDL.U8 R27, [R29] ;  /* 0x000000001d1b7983 */ /* 0x000f620000100000 */
[----:B------:R-:W-:-:S03]  /*3600*/  LOP3.LUT R0, R12, R22, R5, 0x96, !PT ;  /* 0x000000160c007212 */ /* 0x000fc600078e9605 */
[----:B------:R-:W2:Y:S01]  /*3610*/  LDL.U8 R11, [R20+0x100] ;  /* 0x00010000140b7983 */ /* 0x000ea20000100000 */
[----:B------:R-:W-:-:S03]  /*3620*/  LOP3.LUT R0, R0, 0xff, RZ, 0xc0, !PT ;  /* 0x000000ff00007812 */ /* 0x000fc600078ec0ff */
[----:B------:R-:W3:Y:S02]  /*3630*/  LDL.U8 R13, [R20] ;  /* 0x00000000140d7983 */ /* 0x000ee40000100000 */
[----:B------:R-:W-:Y:S02]  /*3640*/  IMAD.IADD R19, R1, 0x1, R0 ;  /* 0x0000000101137824 */ /* 0x000fe400078e0200 */
[----:B------:R-:W3:Y:S04]  /*3650*/  LDL.U8 R26, [R29+0x100] ;  /* 0x000100001d1a7983 */ /* 0x000ee80000100000 */
[----:B------:R0:W4:Y:S04]  /*3660*/  LDL.U8 R22, [R4+0x300] ;  /* 0x0003000004167983 */ /* 0x0001280000100000 */
[----:B------:R-:W4:Y:S04]  /*3670*/  LDL.U8 R19, [R19+0x300] ;  /* 0x0003000013137983 */ /* 0x000f280000100000 */
[----:B------:R-:W4:Y:S01]  /*3680*/  LDL.U8 R20, [R2+0x300] ;  /* 0x0003000002147983 */ /* 0x000f220000100000 */
[----:B------:R-:W-:-:S02]  /*3690*/  PRMT R0, R15, 0x7772, RZ ;  /* 0x000077720f007816 */ /* 0x000fc400000000ff */
[----:B0-----:R-:W-:Y:S02]  /*36a0*/  LOP3.LUT R4, R3, 0xff, RZ, 0xc0, !PT ;  /* 0x000000ff03047812 */ /* 0x001fe400078ec0ff */
[----:B-----5:R-:W-:Y:S02]  /*36b0*/  LOP3.LUT R14, R0, R27, R14, 0x96, !PT ;  /* 0x0000001b000e7212 */ /* 0x020fe400078e960e */
[C---:B------:R-:W-:Y:S02]  /*36c0*/  PRMT R0, R15.reuse, 0x7770, RZ ;  /* 0x000077700f007816 */ /* 0x040fe400000000ff */
[----:B------:R-:W-:Y:S02]  /*36d0*/  PRMT R15, R15, 0x7771, RZ ;  /* 0x000077710f0f7816 */ /* 0x000fe400000000ff */
[----:B--2---:R-:W-:-:S04]  /*36e0*/  LOP3.LUT R0, R0, R11, R28, 0x96, !PT ;  /* 0x0000000b00007212 */ /* 0x004fc800078e961c */
[----:B------:R-:W-:Y:S02]  /*36f0*/  LOP3.LUT R27, R25, R0, R12, 0x96, !PT ;  /* 0x00000000191b7212 */ /* 0x000fe400078e960c */
[----:B---3--:R-:W-:Y:S02]  /*3700*/  LOP3.LUT R13, R15, R13, R26, 0x96, !PT ;  /* 0x0000000d0f0d7212 */ /* 0x008fe400078e961a */
[----:B----4-:R-:W-:Y:S02]  /*3710*/  LOP3.LUT R28, R22, 0xff, RZ, 0xc0, !PT ;  /* 0x000000ff161c7812 */ /* 0x010fe400078ec0ff */
[----:B------:R-:W-:-:S03]  /*3720*/  LOP3.LUT R0, R19, 0xff, RZ, 0xc0, !PT ;  /* 0x000000ff13007812 */ /* 0x000fc600078ec0ff */
[----:B------:R-:W-:Y:S01]  /*3730*/  IMAD.IADD R28, R1, 0x1, R28 ;  /* 0x00000001011c7824 */ /* 0x000fe200078e021c */
        /* <DEDUP_REMOVED lines=26> */
[----:B------:R-:W2:Y:S02]  /*38e0*/  LDL.U8 R18, [R29] ;  /* 0x000000001d127983 */ /* 0x000ea40000100000 */
[----:B------:R-:W-:Y:S02]  /*38f0*/  IMAD.IADD R6, R1, 0x1, R6 ;  /* 0x0000000101067824 */ /* 0x000fe400078e0206 */
[----:B------:R-:W3:Y:S04]  /*3900*/  LDL.U8 R3, [R3+0x300] ;  /* 0x0003000003037983 */ /* 0x000ee80000100000 */
[----:B------:R-:W4:Y:S01]  /*3910*/  LDL.U8 R6, [R6+0x300] ;  /* 0x0003000006067983 */ /* 0x000f220000100000 */
[----:B------:R-:W-:-:S02]  /*3920*/  LOP3.LUT R9, R20, R5, R0, 0x96, !PT ;  /* 0x0000000514097212 */ /* 0x000fc400078e9600 */
[----:B------:R-:W-:Y:S02]  /*3930*/  LOP3.LUT R11, R0, R11, R22, 0x96, !PT ;  /* 0x0000000b000b7212 */ /* 0x000fe400078e9616 */
[----:B------:R-:W-:Y:S02]  /*3940*/  PRMT R5, R12, 0x7771, RZ ;  /* 0x000077710c057816 */ /* 0x000fe400000000ff */
[----:B------:R-:W-:Y:S02]  /*3950*/  LOP3.LUT R26, R26, 0xff, RZ, 0xc0, !PT ;  /* 0x000000ff1a1a7812 */ /* 0x000fe400078ec0ff */
[----:B------:R-:W-:Y:S02]  /*3960*/  LOP3.LUT R4, R19, R4, R20, 0x96, !PT ;  /* 0x0000000413047212 */ /* 0x000fe400078e9614 */
[----:B--2---:R-:W-:Y:S02]  /*3970*/  LOP3.LUT R18, R5, R18, R2, 0x96, !PT ;  /* 0x0000001205127212 */ /* 0x004fe400078e9602 */
        /* <DEDUP_REMOVED lines=11> */
[----:B------:R-:W-:-:S02]  /*3a30*/  LOP3.LUT R19, R19, R18, R22, 0x96, !PT ;  /* 0x0000001213137212 */ /* 0x000fc400078e9616 */
[----:B------:R-:W-:Y:S01]  /*3a40*/  PRMT R18, R13, 0x7773, RZ ;  /* 0x000077730d127816 */ /* 0x000fe200000000ff */
[----:B------:R-:W5:Y:S03]  /*3a50*/  LDL.U8 R23, [R23] ;  /* 0x0000000017177983 */ /* 0x000f660000100000 */
[----:B--2---:R-:W-:Y:S02]  /*3a60*/  LOP3.LUT R18, R18, R0, R29, 0x96, !PT ;  /* 0x0000000012127212 */ /* 0x004fe400078e961d */
[----:B------:R-:W2:Y:S01]  /*3a70*/  LDL.U8 R29, [R20+0x100] ;  /* 0x00010000141d7983 */ /* 0x000ea20000100000 */
[----:B---3--:R-:W-:Y:S02]  /*3a80*/  LOP3.LUT R0, R5, 0xff, RZ, 0xc0, !PT ;  /* 0x000000ff05007812 */ /* 0x008fe400078ec0ff */
[----:B----4-:R-:W-:-:S03]  /*3a90*/  LOP3.LUT R2, R12, 0xff, RZ, 0xc0, !PT ;  /* 0x000000ff0c027812 */ /* 0x010fc600078ec0ff */
[C---:B------:R-:W-:Y:S02]  /*3aa0*/  IMAD.IADD R26, R1.reuse, 0x1, R0 ;  /* 0x00000001011a7824 */ /* 0x040fe400078e0200 */
[----:B------:R-:W-:-:S03]  /*3ab0*/  IMAD.IADD R28, R1, 0x1, R2 ;  /* 0x00000001011c7824 */ /* 0x000fc600078e0202 */
[----:B------:R-:W2:Y:S04]  /*3ac0*/  LDL.U8 R22, [R26] ;  /* 0x000000001a167983 */ /* 0x000ea80000100000 */
[----:B------:R-:W5:Y:S01]  /*3ad0*/  LDL.U8 R2, [R28+0x100] ;  /* 0x000100001c027983 */ /* 0x000f620000100000 */
[----:B------:R-:W-:Y:S02]  /*3ae0*/  PRMT R0, R13, 0x7772, RZ ;  /* 0x000077720d007816 */ /* 0x000fe400000000ff */
[----:B------:R-:W-:-:S05]  /*3af0*/  LOP3.LUT R16, R16, 0xff, RZ, 0xc0, !PT ;  /* 0x000000ff10107812 */ /* 0x000fca00078ec0ff */
[----:B------:R-:W-:Y:S01]  /*3b00*/  IMAD.IADD R16, R1, 0x1, R16 ;  /* 0x0000000101107824 */ /* 0x000fe200078e0210 */
[----:B------:R-:W-:Y:S01]  /*3b10*/  LOP3.LUT R10, R10, 0xff, RZ, 0xc0, !PT ;  /* 0x000000ff0a0a7812 */ /* 0x000fe200078ec0ff */
[----:B------:R-:W3:Y:S01]  /*3b20*/  LDL.U8 R28, [R28] ;  /* 0x000000001c1c7983 */ /* 0x000ee20000100000 */
[----:B--2---:R-:W-:Y:S02]  /*3b30*/  LOP3.LUT R22, R0, R22, R29, 0x96, !PT ;  /* 0x0000001600167212 */ /* 0x004fe400078e961d */
[----:B------:R-:W-:Y:S01]  /*3b40*/  PRMT R0, R13, 0x7770, RZ ;  /* 0x000077700d007816 */ /* 0x000fe200000000ff */
[----:B------:R-:W3:Y:S03]  /*3b50*/  LDL.U8 R29, [R26+0x100] ;  /* 0x000100001a1d7983 */ /* 0x000ee60000100000 */
[----:B-----5:R-:W-:Y:S02]  /*3b60*/  LOP3.LUT R2, R0, R2, R23, 0x96, !PT ;  /* 0x0000000200027212 */ /* 0x020fe400078e9617 */
[----:B------:R-:W-:-:S05]  /*3b70*/  LOP3.LUT R0, R21, 0xff, RZ, 0xc0, !PT ;  /* 0x000000ff15007812 */ /* 0x000fca00078ec0ff */
[C---:B------:R-:W-:Y:S02]  /*3b80*/  IMAD.IADD R23, R1.reuse, 0x1, R0 ;  /* 0x0000000101177824 */ /* 0x040fe400078e0200 */
[----:B------:R0:W2:Y:S04]  /*3b90*/  LDL.U8 R0, [R16+0x300] ;  /* 0x0003000010007983 */ /* 0x0000a80000100000 */
[----:B------:R-:W4:Y:S01]  /*3ba0*/  LDL.U8 R23, [R23+0x300] ;  /* 0x0003000017177983 */ /* 0x000f220000100000 */
[----:B------:R-:W-:-:S06]  /*3bb0*/  IMAD.IADD R21, R1, 0x1, R10 ;  /* 0x0000000101157824 */ /* 0x000fcc00078e020a */
[----:B------:R-:W5:Y:S01]  /*3bc0*/  LDL.U8 R21, [R21+0x300] ;  /* 0x0003000015157983 */ /* 0x000f620000100000 */
[----:B0-----:R-:W-:Y:S02]  /*3bd0*/  LOP3.LUT R16, R5, R18, R12, 0x96, !PT ;  /* 0x0000001205107212 */ /* 0x001fe400078e960c */
[----:B------:R-:W-:Y:S02]  /*3be0*/  LOP3.LUT R10, R12, R22, R3, 0x96, !PT ;  /* 0x000000160c0a7212 */ /* 0x000fe400078e9603 */
[----:B------:R-:W-:Y:S02]  /*3bf0*/  LOP3.LUT R18, R6, R2, R5, 0x96, !PT ;  /* 0x0000000206127212 */ /* 0x000fe400078e9605 */
[----:B------:R-:W-:Y:S02]  /*3c00*/  PRMT R13, R13, 0x7771, RZ ;  /* 0x000077710d0d7816 */ /* 0x000fe400000000ff */
[----:B------:R-:W-:-:S05]  /*3c10*/  LOP3.LUT R22, R25, 0xff, RZ, 0xc0, !PT ;  /* 0x000000ff19167812 */ /* 0x000fca00078ec0ff */
[----:B------:R-:W-:-:S06]  /*3c20*/  IMAD.IADD R22, R1, 0x1, R22 ;  /* 0x0000000101167824 */ /* 0x000fcc00078e0216 */
[----:B------:R-:W5:Y:S01]  /*3c30*/  LDL.U8 R22, [R22+0x300] ;  /* 0x0003000016167983 */ /* 0x000f620000100000 */
[----:B---3--:R-:W-:Y:S02]  /*3c40*/  LOP3.LUT R29, R13, R28, R29, 0x96, !PT ;  /* 0x0000001c0d1d7212 */ /* 0x008fe400078e961d */
[----:B--2---:R-:W-:Y:S02]  /*3c50*/  LOP3.LUT R2, R0, 0xff, RZ, 0xc0, !PT ;  /* 0x000000ff00027812 */ /* 0x004fe400078ec0ff */
[----:B----4-:R-:W-:-:S03]  /*3c60*/  LOP3.LUT R20, R23, 0xff, RZ, 0xc0, !PT ;  /* 0x000000ff17147812 */ /* 0x010fc600078ec0ff */
[C---:B------:R-:W-:Y:S02]  /*3c70*/  IMAD.IADD R13, R1.reuse, 0x1, R2 ;  /* 0x00000001010d7824 */ /* 0x040fe400078e0202 */
[----:B------:R-:W-:Y:S01]  /*3c80*/  IMAD.IADD R5, R1, 0x1, R20 ;  /* 0x0000000101057824 */ /* 0x000fe200078e0214 */
[----:B------:R-:W-:Y:S02]  /*3c90*/  LOP3.LUT R3, R6, R29, R3, 0x96, !PT ;  /* 0x0000001d06037212 */ /* 0x000fe400078e9603 */
[----:B------:R-:W2:Y:S01]  /*3ca0*/  LDL.U8 R25, [R13+0x100] ;  /* 0x000100000d197983 */ /* 0x000ea20000100000 */
[----:B-----5:R-:W-:-:S03]  /*3cb0*/  LOP3.LUT R12, R21, 0xff, RZ, 0xc0, !PT ;  /* 0x000000ff150c7812 */ /* 0x020fc600078ec0ff */
[----:B------:R-:W3:Y:S04]  /*3cc0*/  LDL.U8 R29, [R13] ;  /* 0x000000000d1d7983 */ /* 0x000ee80000100000 */
[----:B------:R-:W3:Y:S01]  /*3cd0*/  LDL.U8 R20, [R5+0x100] ;  /* 0x0001000005147983 */ /* 0x000ee20000100000 */
[----:B------:R-:W-:-:S05]  /*3ce0*/  IMAD.IADD R26, R1, 0x1, R12 ;  /* 0x00000001011a7824 */ /* 0x000fca00078e020c */
[----:B------:R-:W2:Y:S01]  /*3cf0*/  LDL.U8 R2, [R26] ;  /* 0x000000001a027983 */ /* 0x000ea20000100000 */
[C---:B------:R-:W-:Y:S02]  /*3d00*/  PRMT R6, R14.reuse, 0x7773, RZ ;  /* 0x000077730e067816 */ /* 0x040fe400000000ff */
[----:B------:R-:W-:Y:S02]  /*3d10*/  PRMT R12, R14, 0x7772, RZ ;  /* 0x000077720e0c7816 */ /* 0x000fe400000000ff */
[----:B------:R-:W-:Y:S01]  /*3d20*/  LOP3.LUT R24, R24, 0xff, RZ, 0xc0, !PT ;  /* 0x000000ff18187812 */ /* 0x000fe200078ec0ff */
[----:B------:R-:W4:Y:S01]  /*3d30*/  LDL.U8 R26, [R26+0x100] ;  /* 0x000100001a1a7983 */ /* 0x000f220000100000 */
[----:B---3--:R-:W-:Y:S02]  /*3d40*/  LOP3.LUT R20, R6, R20, R29, 0x96, !PT ;  /* 0x0000001406147212 */ /* 0x008fe400078e961d */
[----:B------:R-:W-:-:S05]  /*3d50*/  LOP3.LUT R6, R22, 0xff, RZ, 0xc0, !PT ;  /* 0x000000ff16067812 */ /* 0x000fca00078ec0ff */
[----:B------:R-:W-:Y:S01]  /*3d60*/  IMAD.IADD R28, R1, 0x1, R6 ;  /* 0x00000001011c7824 */ /* 0x000fe200078e0206 */
[----:B------:R-:W-:Y:S02]  /*3d70*/  LOP3.LUT R6, R27, 0xff, RZ, 0xc0, !PT ;  /* 0x000000ff1b067812 */ /* 0x000fe400078ec0ff */
[----:B--2---:R-:W-:Y:S01]  /*3d80*/  LOP3.LUT R2, R12, R2, R25, 0x96, !PT ;  /* 0x000000020c027212 */ /* 0x004fe200078e9619 */
[C---:B------:R-:W-:Y:S01]  /*3d90*/  IMAD.IADD R25, R1.reuse, 0x1, R24 ;  /* 0x0000000101197824 */ /* 0x040fe200078e0218 */
[----:B------:R-:W2:Y:S01]  /*3da0*/  LDL.U8 R12, [R5] ;  /* 0x00000000050c7983 */ /* 0x000ea20000100000 */
[----:B------:R-:W-:-:S03]  /*3db0*/  IMAD.IADD R6, R1, 0x1, R6 ;  /* 0x0000000101067824 */ /* 0x000fc600078e0206 */
[----:B------:R-:W2:Y:S04]  /*3dc0*/  LDL.U8 R13, [R28+0x100] ;  /* 0x000100001c0d7983 */ /* 0x000ea80000100000 */
[----:B------:R-:W3:Y:S04]  /*3dd0*/  LDL.U8 R25, [R25+0x300] ;  /* 0x0003000019197983 */ /* 0x000ee80000100000 */
[----:B------:R-:W5:Y:S01]  /*3de0*/  LDL.U8 R6, [R6+0x300] ;  /* 0x0003000006067983 */ /* 0x000f620000100000 */
[----:B------:R-:W-:-:S03]  /*3df0*/  PRMT R24, R14, 0x7770, RZ ;  /* 0x000077700e187816 */ /* 0x000fc600000000ff */
[----:B------:R5:W4:Y:S01]  /*3e00*/  LDL.U8 R27, [R28] ;  /* 0x000000001c1b7983 */ /* 0x000b220000100000 */
[----:B--2---:R-:W-:Y:S02]  /*3e10*/  LOP3.LUT R13, R24, R13, R12, 0x96, !PT ;  /* 0x0000000d180d7212 */ /* 0x004fe400078e960c */
[----:B------:R-:W-:Y:S02]  /*3e20*/  LOP3.LUT R12, R7, 0xff, RZ, 0xc0, !PT ;  /* 0x000000ff070c7812 */ /* 0x000fe400078ec0ff */
[----:B------:R-:W-:Y:S02]  /*3e30*/  LOP3.LUT R24, R17, 0xff, RZ, 0xc0, !PT ;  /* 0x000000ff11187812 */ /* 0x000fe400078ec0ff */
[----:B------:R-:W-:Y:S02]  /*3e40*/  PRMT R17, R14, 0x7771, RZ ;  /* 0x000077710e117816 */ /* 0x000fe400000000ff */
[----:B---3--:R-:W-:Y:S02]  /*3e50*/  LOP3.LUT R14, R25, 0xff, RZ, 0xc0, !PT ;  /* 0x000000ff190e7812 */ /* 0x008fe400078ec0ff */
[----:B-----5:R-:W-:Y:S01]  /*3e60*/  LOP3.LUT R28, R6, 0xff, RZ, 0xc0, !PT ;  /* 0x000000ff061c7812 */ /* 0x020fe200078ec0ff */
[----:B------:R-:W-:-:S02]  /*3e70*/  IMAD.IADD R12, R1, 0x1, R12 ;  /* 0x00000001010c7824 */ /* 0x000fc400078e020c */
[C---:B------:R-:W-:Y:S02]  /*3e80*/  IMAD.IADD R14, R1.reuse, 0x1, R14 ;  /* 0x00000001010e7824 */ /* 0x040fe400078e020e */
[C---:B------:R-:W-:Y:S02]  /*3e90*/  IMAD.IADD R28, R1.reuse, 0x1, R28 ;  /* 0x00000001011c7824 */ /* 0x040fe400078e021c */
[----:B------:R-:W-:Y:S01]  /*3ea0*/  IMAD.IADD R5, R1, 0x1, R24 ;  /* 0x0000000101057824 */ /* 0x000fe200078e0218 */
[----:B------:R-:W2:Y:S04]  /*3eb0*/  LDL.U8 R12, [R12+0x300] ;  /* 0x000300000c0c7983 */ /* 0x000ea80000100000 */
[----:B------:R-:W3:Y:S04]  /*3ec0*/  LDL.U8 R7, [R14] ;  /* 0x000000000e077983 */ /* 0x000ee80000100000 */
[----:B------:R-:W3:Y:S04]  /*3ed0*/  LDL.U8 R24, [R28+0x100] ;  /* 0x000100001c187983 */ /* 0x000ee80000100000 */
[----:B------:R-:W5:Y:S01]  /*3ee0*/  LDL.U8 R5, [R5+0x300] ;  /* 0x0003000005057983 */ /* 0x000f620000100000 */
[----:B----4-:R-:W-:-:S02]  /*3ef0*/  LOP3.LUT R17, R17, R27, R26, 0x96, !PT ;  /* 0x0000001b11117212 */ /* 0x010fc400078e961a */
[----:B------:R-:W-:Y:S01]  /*3f00*/  LOP3.LUT R20, R21, R20, R22, 0x96, !PT ;  /* 0x0000001415147212 */ /* 0x000fe200078e9616 */
[----:B------:R-:W4:Y:S01]  /*3f10*/  LDL.U8 R14, [R14+0x100] ;  /* 0x000100000e0e7983 */ /* 0x000f220000100000 */
[----:B------:R-:W-:Y:S02]  /*3f20*/  LOP3.LUT R21, R0, R13, R21, 0x96, !PT ;  /* 0x0000000d00157212 */ /* 0x000fe400078e9615 */
[--C-:B------:R-:W-:Y:S01]  /*3f30*/  LOP3.LUT R2, R22, R2, R23.reuse, 0x96, !PT ;  /* 0x0000000216027212 */ /* 0x100fe200078e9617 */
[----:B------:R-:W4:Y:S01]  /*3f40*/  LDL.U8 R28, [R28] ;  /* 0x000000001c1c7983 */ /* 0x000f220000100000 */
[----:B------:R-:W-:Y:S02]  /*3f50*/  PRMT R13, R15, 0x7773, RZ ;  /* 0x000077730f0d7816 */ /* 0x000fe400000000ff */
[----:B------:R-:W-:Y:S02]  /*3f60*/  LOP3.LUT R23, R0, R17, R23, 0x96, !PT ;  /* 0x0000001100177212 */ /* 0x000fe400078e9617 */
[----:B------:R-:W-:-:S02]  /*3f70*/  LOP3.LUT R4, R4, 0xff, RZ, 0xc0, !PT ;  /* 0x000000ff04047812 */ /* 0x000fc400078ec0ff */
[----:B------:R-:W-:-:S03]  /*3f80*/  LOP3.LUT R2, R2, 0xff, RZ, 0xc0, !PT ;  /* 0x000000ff02027812 */ /* 0x000fc600078ec0ff */
[C---:B------:R-:W-:Y:S02]  /*3f90*/  IMAD.IADD R4, R1.reuse, 0x1, R4 ;  /* 0x0000000101047824 */ /* 0x040fe400078e0204 */
[----:B------:R-:W-:-:S03]  /*3fa0*/  IMAD.IADD R2, R1, 0x1, R2 ;  /* 0x0000000101027824 */ /* 0x000fc600078e0202 */
[----:B------:R0:W4:Y:S01]  /*3fb0*/  LDL.U8 R17, [R4+0x300] ;  /* 0x0003000004117983 */ /* 0x0001220000100000 */
[----:B--2---:R-:W-:-:S05]  /*3fc0*/  LOP3.LUT R0, R12, 0xff, RZ, 0xc0, !PT ;  /* 0x000000ff0c007812 */ /* 0x004fca00078ec0ff */
[----:B------:R-:W-:Y:S01]  /*3fd0*/  IMAD.IADD R29, R1, 0x1, R0 ;  /* 0x00000001011d7824 */ /* 0x000fe200078e0200 */
[----:B---3--:R-:W-:-:S04]  /*3fe0*/  LOP3.LUT R24, R13, R24, R7, 0x96, !PT ;  /* 0x000000180d187212 */ /* 0x008fc800078e9607 */
[----:B------:R-:W4:Y:S01]  /*3ff0*/  LDL.U8 R27, [R29] ;  /* 0x000000001d1b7983 */ /* 0x000f220000100000 */
[----:B-----5:R-:W-:Y:S02]  /*4000*/  LOP3.LUT R22, R5, 0xff, RZ, 0xc0, !PT ;  /* 0x000000ff05167812 */ /* 0x020fe400078ec0ff */
[----:B------:R-:W-:Y:S01]  /*4010*/  LOP3.LUT R0, R12, R24, R5, 0x96, !PT ;  /* 0x000000180c007212 */ /* 0x000fe200078e9605 */
[----:B------:R-:W2:Y:S02]  /*4020*/  LDL.U8 R26, [R29+0x100] ;  /* 0x000100001d1a7983 */ /* 0x000ea40000100000 */
[----:B------:R-:W-:Y:S01]  /*4030*/  IMAD.IADD R22, R1, 0x1, R22 ;  /* 0x0000000101167824 */ /* 0x000fe200078e0216 */
[----:B------:R-:W-:-:S04]  /*4040*/  LOP3.LUT R0, R0, 0xff, RZ, 0xc0, !PT ;  /* 0x000000ff00007812 */ /* 0x000fc800078ec0ff */
[----:B------:R-:W3:Y:S01]  /*4050*/  LDL.U8 R7, [R22+0x100] ;  /* 0x0001000016077983 */ /* 0x000ee20000100000 */
[----:B------:R-:W-:-:S03]  /*4060*/  IMAD.IADD R24, R1, 0x1, R0 ;  /* 0x0000000101187824 */ /* 0x000fc600078e0200 */
[----:B------:R-:W2:Y:S04]  /*4070*/  LDL.U8 R13, [R22] ;  /* 0x00000000160d7983 */ /* 0x000ea80000100000 */
[----:B------:R-:W5:Y:S04]  /*4080*/  LDL.U8 R24, [R24+0x300] ;  /* 0x0003000018187983 */ /* 0x000f680000100000 */
[----:B------:R-:W5:Y:S01]  /*4090*/  LDL.U8 R22, [R2+0x300] ;  /* 0x0003000002167983 */ /* 0x000f620000100000 */
[----:B------:R-:W-:Y:S02]  /*40a0*/  PRMT R0, R15, 0x7772, RZ ;  /* 0x000077720f007816 */ /* 0x000fe400000000ff */
[----:B0-----:R-:W-:-:S02]  /*40b0*/  LOP3.LUT R4, R3, 0xff, RZ, 0xc0, !PT ;  /* 0x000000ff03047812 */ /* 0x001fc400078ec0ff */
[----:B----4-:R-:W-:Y:S02]  /*40c0*/  LOP3.LUT R14, R0, R27, R14, 0x96, !PT ;  /* 0x0000001b000e7212 */ /* 0x010fe400078e960e */
[C---:B------:R-:W-:Y:S02]  /*40d0*/  PRMT R0, R15.reuse, 0x7770, RZ ;  /* 0x000077700f007816 */ /* 0x040fe400000000ff */
[----:B------:R-:W-:Y:S02]  /*40e0*/  PRMT R15, R15, 0x7771, RZ ;  /* 0x000077710f0f7816 */ /* 0x000fe400000000ff */
[----:B---3--:R-:W-:Y:S02]  /*40f0*/  LOP3.LUT R0, R0, R7, R28, 0x96, !PT ;  /* 0x0000000700007212 */ /* 0x008fe400078e961c */
[----:B------:R-:W-:Y:S02]  /*4100*/  LOP3.LUT R28, R17, 0xff, RZ, 0xc0, !PT ;  /* 0x000000ff111c7812 */ /* 0x000fe400078ec0ff */
[----:B------:R-:W-:-:S02]  /*4110*/  LOP3.LUT R27, R25, R0, R12, 0x96, !PT ;  /* 0x00000000191b7212 */ /* 0x000fc400078e960c */
[----:B--2---:R-:W-:Y:S02]  /*4120*/  LOP3.LUT R13, R15, R13, R26, 0x96, !PT ;  /* 0x0000000d0f0d7212 */ /* 0x004fe400078e961a */
[----:B-----5:R-:W-:Y:S01]  /*4130*/  LOP3.LUT R0, R24, 0xff, RZ, 0xc0, !PT ;  /* 0x000000ff18007812 */ /* 0x020fe200078ec0ff */
        /* <DEDUP_REMOVED lines=31> */
[----:B0-----:R-:W-:-:S02]  /*4330*/  LOP3.LUT R7, R22, R5, R0, 0x96, !PT ;  /* 0x0000000516077212 */ /* 0x001fc400078e9600 */
[----:B------:R-:W-:Y:S02]  /*4340*/  LOP3.LUT R9, R0, R29, R17, 0x96, !PT ;  /* 0x0000001d00097212 */ /* 0x000fe400078e9611 */
[----:B------:R-:W-:Y:S02]  /*4350*/  PRMT R5, R12, 0x7771, RZ ;  /* 0x000077710c057816 */ /* 0x000fe400000000ff */
[----:B------:R-:W-:Y:S02]  /*4360*/  LOP3.LUT R26, R26, 0xff, RZ, 0xc0, !PT ;  /* 0x000000ff1a1a7812 */ /* 0x000fe400078ec0ff */
[----:B------:R-:W-:-:S03]  /*4370*/  LOP3.LUT R4, R24, R4, R22, 0x96, !PT ;  /* 0x0000000418047212 */ /* 0x000fc600078e9616 */
[----:B------:R-:W-:-:S06]  /*4380*/  IMAD.IADD R29, R1, 0x1, R26 ;  /* 0x00000001011d7824 */ /* 0x000fcc00078e021a */
[----:B------:R-:W5:Y:S01]  /*4390*/  LDL.U8 R29, [R29+0x300] ;  /* 0x000300001d1d7983 */ /* 0x000f620000100000 */
[----:B--2---:R-:W-:Y:S02]  /*43a0*/  LOP3.LUT R18, R5, R18, R2, 0x96, !PT ;  /* 0x0000001205127212 */ /* 0x004fe400078e9602 */
[----:B---3--:R-:W-:Y:S02]  /*43b0*/  LOP3.LUT R12, R3, 0xff, RZ, 0xc0, !PT ;  /* 0x000000ff030c7812 */ /* 0x008fe400078ec0ff */
[----:B----4-:R-:W-:-:S03]  /*43c0*/  LOP3.LUT R0, R6, 0xff, RZ, 0xc0, !PT ;  /* 0x000000ff06007812 */ /* 0x010fc600078ec0ff */
[----:B------:R-:W-:Y:S01]  /*43d0*/  IMAD.IADD R22, R1, 0x1, R12 ;  /* 0x0000000101167824 */ /* 0x000fe200078e020c */
[----:B------:R-:W-:Y:S01]  /*43e0*/  LOP3.LUT R2, R23, 0xff, RZ, 0xc0, !PT ;  /* 0x000000ff17027812 */ /* 0x000fe200078ec0ff */
[----:B------:R-:W-:-:S04]  /*43f0*/  IMAD.IADD R5, R1, 0x1, R0 ;  /* 0x0000000101057824 */ /* 0x000fc800078e0200 */
[----:B------:R-:W-:Y:S01]  /*4400*/  IMAD.IADD R12, R1, 0x1, R2 ;  /* 0x00000001010c7824 */ /* 0x000fe200078e0202 */
[----:B------:R-:W2:Y:S04]  /*4410*/  LDL.U8 R0, [R22+0x100] ;  /* 0x0001000016007983 */ /* 0x000ea80000100000 */
[----:B------:R-:W2:Y:S04]  /*4420*/  LDL.U8 R23, [R5] ;  /* 0x0000000005177983 */ /* 0x000ea80000100000 */
[----:B------:R-:W3:Y:S01]  /*4430*/  LDL.U8 R12, [R12+0x300] ;  /* 0x000300000c0c7983 */ /* 0x000ee20000100000 */
[----:B------:R-:W-:-:S02]  /*4440*/  LOP3.LUT R17, R24, R18, R17, 0x96, !PT ;  /* 0x0000001218117212 */ /* 0x000fc400078e9611 */
[----:B------:R-:W-:-:S04]  /*4450*/  PRMT R18, R13, 0x7773, RZ ;  /* 0x000077730d127816 */ /* 0x000fc800000000ff */
[----:B--2---:R-:W-:Y:S02]  /*4460*/  LOP3.LUT R18, R18, R0, R23, 0x96, !PT ;  /* 0x0000000012127212 */ /* 0x004fe400078e9617 */
[----:B-----5:R-:W-:Y:S01]  /*4470*/  LOP3.LUT R0, R29, 0xff, RZ, 0xc0, !PT ;  /* 0x000000ff1d007812 */ /* 0x020fe200078ec0ff */
[----:B------:R-:W2:Y:S01]  /*4480*/  LDL.U8 R23, [R22] ;  /* 0x0000000016177983 */ /* 0x000ea20000100000 */
[----:B---3--:R-:W-:-:S03]  /*4490*/  LOP3.LUT R2, R12, 0xff, RZ, 0xc0, !PT ;  /* 0x000000ff0c027812 */ /* 0x008fc600078ec0ff */
[C---:B------:R-:W-:Y:S02]  /*44a0*/  IMAD.IADD R26, R1.reuse, 0x1, R0 ;  /* 0x00000001011a7824 */ /* 0x040fe400078e0200 */
[----:B------:R-:W-:Y:S01]  /*44b0*/  IMAD.IADD R28, R1, 0x1, R2 ;  /* 0x00000001011c7824 */ /* 0x000fe200078e0202 */
[----:B------:R0:W3:Y:S04]  /*44c0*/  LDL.U8 R0, [R5+0x100] ;  /* 0x0001000005007983 */ /* 0x0000e80000100000 */
[----:B------:R-:W3:Y:S04]  /*44d0*/  LDL.U8 R24, [R26] ;  /* 0x000000001a187983 */ /* 0x000ee80000100000 */
[----:B------:R-:W2:Y:S01]  /*44e0*/  LDL.U8 R2, [R28+0x100] ;  /* 0x000100001c027983 */ /* 0x000ea20000100000 */
[----:B0-----:R-:W-:-:S02]  /*44f0*/  PRMT R5, R13, 0x7772, RZ ;  /* 0x000077720d057816 */ /* 0x001fc400000000ff */
[----:B------:R-:W-:-:S05]  /*4500*/  LOP3.LUT R16, R16, 0xff, RZ, 0xc0, !PT ;  /* 0x000000ff10107812 */ /* 0x000fca00078ec0ff */
[----:B------:R-:W-:Y:S01]  /*4510*/  IMAD.IADD R16, R1, 0x1, R16 ;  /* 0x0000000101107824 */ /* 0x000fe200078e0210 */
[----:B------:R-:W-:Y:S01]  /*4520*/  LOP3.LUT R11, R11, 0xff, RZ, 0xc0, !PT ;  /* 0x000000ff0b0b7812 */ /* 0x000fe200078ec0ff */
[----:B------:R-:W4:Y:S01]  /*4530*/  LDL.U8 R28, [R28] ;  /* 0x000000001c1c7983 */ /* 0x000f220000100000 */
[----:B---3--:R-:W-:Y:S02]  /*4540*/  LOP3.LUT R24, R5, R24, R0, 0x96, !PT ;  /* 0x0000001805187212 */ /* 0x008fe400078e9600 */
[----:B------:R-:W-:-:S04]  /*4550*/  PRMT R0, R13, 0x7770, RZ ;  /* 0x000077700d007816 */ /* 0x000fc800000000ff */
[----:B--2---:R-:W-:Y:S02]  /*4560*/  LOP3.LUT R2, R0, R2, R23, 0x96, !PT ;  /* 0x0000000200027212 */ /* 0x004fe400078e9617 */
[----:B------:R-:W-:Y:S01]  /*4570*/  LOP3.LUT R0, R21, 0xff, RZ, 0xc0, !PT ;  /* 0x000000ff15007812 */ /* 0x000fe200078ec0ff */
[C---:B------:R-:W-:Y:S01]  /*4580*/  IMAD.IADD R5, R1.reuse, 0x1, R11 ;  /* 0x0000000101057824 */ /* 0x040fe200078e020b */
[----:B------:R-:W4:Y:S03]  /*4590*/  LDL.U8 R21, [R26+0x100] ;  /* 0x000100001a157983 */ /* 0x000f260000100000 */
[----:B------:R-:W-:Y:S02]  /*45a0*/  IMAD.IADD R23, R1, 0x1, R0 ;  /* 0x0000000101177824 */ /* 0x000fe400078e0200 */
[----:B------:R0:W2:Y:S04]  /*45b0*/  LDL.U8 R0, [R16+0x300] ;  /* 0x0003000010007983 */ /* 0x0000a80000100000 */
[----:B------:R-:W3:Y:S04]  /*45c0*/  LDL.U8 R23, [R23+0x300] ;  /* 0x0003000017177983 */ /* 0x000ee80000100000 */
[----:B------:R-:W5:Y:S01]  /*45d0*/  LDL.U8 R5, [R5+0x300] ;  /* 0x0003000005057983 */ /* 0x000f620000100000 */
[----:B------:R-:W-:-:S02]  /*45e0*/  LOP3.LUT R11, R29, R18, R12, 0x96, !PT ;  /* 0x000000121d0b7212 */ /* 0x000fc400078e960c */
[----:B------:R-:W-:Y:S02]  /*45f0*/  PRMT R13, R13, 0x7771, RZ ;  /* 0x000077710d0d7816 */ /* 0x000fe400000000ff */
[----:B0-----:R-:W-:Y:S02]  /*4600*/  LOP3.LUT R16, R12, R24, R3, 0x96, !PT ;  /* 0x000000180c107212 */ /* 0x001fe400078e9603 */
[----:B------:R-:W-:Y:S02]  /*4610*/  LOP3.LUT R18, R6, R2, R29, 0x96, !PT ;  /* 0x0000000206127212 */ /* 0x000fe400078e961d */
[----:B------:R-:W-:Y:S02]  /*4620*/  LOP3.LUT R24, R25, 0xff, RZ, 0xc0, !PT ;  /* 0x000000ff19187812 */ /* 0x000fe400078ec0ff */
[----:B----4-:R-:W-:Y:S02]  /*4630*/  LOP3.LUT R29, R13, R28, R21, 0x96, !PT ;  /* 0x0000001c0d1d7212 */ /* 0x010fe400078e9615 */
[----:B--2---:R-:W-:-:S02]  /*4640*/  LOP3.LUT R2, R0, 0xff, RZ, 0xc0, !PT ;  /* 0x000000ff00027812 */ /* 0x004fc400078ec0ff */
[----:B---3--:R-:W-:-:S03]  /*4650*/  LOP3.LUT R22, R23, 0xff, RZ, 0xc0, !PT ;  /* 0x000000ff17167812 */ /* 0x008fc600078ec0ff */
[C---:B------:R-:W-:Y:S02]  /*4660*/  IMAD.IADD R13, R1.reuse, 0x1, R2 ;  /* 0x00000001010d7824 */ /* 0x040fe400078e0202 */
[C---:B------:R-:W-:Y:S02]  /*4670*/  IMAD.IADD R21, R1.reuse, 0x1, R22 ;  /* 0x0000000101157824 */ /* 0x040fe400078e0216 */
[----:B------:R-:W-:Y:S01]  /*4680*/  IMAD.IADD R22, R1, 0x1, R24 ;  /* 0x0000000101167824 */ /* 0x000fe200078e0218 */
[----:B------:R-:W-:Y:S02]  /*4690*/  LOP3.LUT R3, R6, R29, R3, 0x96, !PT ;  /* 0x0000001d06037212 */ /* 0x000fe400078e9603 */
[----:B-----5:R-:W-:Y:S01]  /*46a0*/  LOP3.LUT R12, R5, 0xff, RZ, 0xc0, !PT ;  /* 0x000000ff050c7812 */ /* 0x020fe200078ec0ff */
[----:B------:R-:W2:Y:S04]  /*46b0*/  LDL.U8 R6, [R13] ;  /* 0x000000000d067983 */ /* 0x000ea80000100000 */
[----:B------:R-:W2:Y:S04]  /*46c0*/  LDL.U8 R24, [R21+0x100] ;  /* 0x0001000015187983 */ /* 0x000ea80000100000 */
[----:B------:R-:W3:Y:S01]  /*46d0*/  LDL.U8 R22, [R22+0x300] ;  /* 0x0003000016167983 */ /* 0x000ee20000100000 */
[----:B------:R-:W-:-:S03]  /*46e0*/  IMAD.IADD R25, R1, 0x1, R12 ;  /* 0x0000000101197824 */ /* 0x000fc600078e020c */
[----:B------:R-:W4:Y:S04]  /*46f0*/  LDL.U8 R29, [R13+0x100] ;  /* 0x000100000d1d7983 */ /* 0x000f280000100000 */
[----:B------:R-:W4:Y:S01]  /*4700*/  LDL.U8 R2, [R25] ;  /* 0x0000000019027983 */ /* 0x000f220000100000 */
[----:B------:R-:W-:Y:S02]  /*4710*/  PRMT R12, R14, 0x7773, RZ ;  /* 0x000077730e0c7816 */ /* 0x000fe400000000ff */
[----:B------:R-:W-:Y:S02]  /*4720*/  LOP3.LUT R20, R20, 0xff, RZ, 0xc0, !PT ;  /* 0x000000ff14147812 */ /* 0x000fe400078ec0ff */
[----:B--2---:R-:W-:Y:S02]  /*4730*/  LOP3.LUT R24, R12, R24, R6, 0x96, !PT ;  /* 0x000000180c187212 */ /* 0x004fe400078e9606 */
[----:B---3--:R-:W-:-:S02]  /*4740*/  LOP3.LUT R6, R22, 0xff, RZ, 0xc0, !PT ;  /* 0x000000ff16067812 */ /* 0x008fc400078ec0ff */
[----:B------:R-:W-:-:S03]  /*4750*/  PRMT R12, R14, 0x7772, RZ ;  /* 0x000077720e0c7816 */ /* 0x000fc600000000ff */
[----:B------:R-:W-:Y:S01]  /*4760*/  IMAD.IADD R26, R1, 0x1, R6 ;  /* 0x00000001011a7824 */ /* 0x000fe200078e0206 */
[----:B------:R-:W-:Y:S02]  /*4770*/  LOP3.LUT R6, R27, 0xff, RZ, 0xc0, !PT ;  /* 0x000000ff1b067812 */ /* 0x000fe400078ec0ff */
[----:B----4-:R-:W-:Y:S01]  /*4780*/  LOP3.LUT R2, R12, R2, R29, 0x96, !PT ;  /* 0x000000020c027212 */ /* 0x010fe200078e961d */
[C---:B------:R-:W-:Y:S01]  /*4790*/  IMAD.IADD R27, R1.reuse, 0x1, R20 ;  /* 0x00000001011b7824 */ /* 0x040fe200078e0214 */
[----:B------:R-:W2:Y:S01]  /*47a0*/  LDL.U8 R12, [R21] ;  /* 0x00000000150c7983 */ /* 0x000ea20000100000 */
[----:B------:R-:W-:-:S03]  /*47b0*/  IMAD.IADD R6, R1, 0x1, R6 ;  /* 0x0000000101067824 */ /* 0x000fc600078e0206 */
[----:B------:R-:W2:Y:S04]  /*47c0*/  LDL.U8 R13, [R26+0x100] ;  /* 0x000100001a0d7983 */ /* 0x000ea80000100000 */
[----:B------:R-:W3:Y:S04]  /*47d0*/  LDL.U8 R20, [R25+0x100] ;  /* 0x0001000019147983 */ /* 0x000ee80000100000 */
[----:B------:R-:W3:Y:S04]  /*47e0*/  LDL.U8 R29, [R26] ;  /* 0x000000001a1d7983 */ /* 0x000ee80000100000 */
[----:B------:R-:W4:Y:S04]  /*47f0*/  LDL.U8 R27, [R27+0x300] ;  /* 0x000300001b1b7983 */ /* 0x000f280000100000 */
[----:B------:R-:W5:Y:S01]  /*4800*/  LDL.U8 R6, [R6+0x300] ;  /* 0x0003000006067983 */ /* 0x000f620000100000 */
[----:B------:R-:W-:-:S02]  /*4810*/  PRMT R28, R14, 0x7770, RZ ;  /* 0x000077700e1c7816 */ /* 0x000fc400000000ff */
[----:B------:R-:W-:Y:S02]  /*4820*/  PRMT R14, R14, 0x7771, RZ ;  /* 0x000077710e0e7816 */ /* 0x000fe400000000ff */
[----:B------:R-:W-:Y:S02]  /*4830*/  LOP3.LUT R10, R10, 0xff, RZ, 0xc0, !PT ;  /* 0x000000ff0a0a7812 */ /* 0x000fe400078ec0ff */
[----:B--2---:R-:W-:Y:S02]  /*4840*/  LOP3.LUT R13, R28, R13, R12, 0x96, !PT ;  /* 0x0000000d1c0d7212 */ /* 0x004fe400078e960c */
[----:B------:R-:W-:-:S05]  /*4850*/  LOP3.LUT R12, R19, 0xff, RZ, 0xc0, !PT ;  /* 0x000000ff130c7812 */ /* 0x000fca00078ec0ff */
[C---:B------:R-:W-:Y:S01]  /*4860*/  IMAD.IADD R21, R1.reuse, 0x1, R12 ;  /* 0x0000000101157824 */ /* 0x040fe200078e020c */
[----:B---3--:R-:W-:Y:S01]  /*4870*/  LOP3.LUT R20, R14, R29, R20, 0x96, !PT ;  /* 0x0000001d0e147212 */ /* 0x008fe200078e9614 */
[----:B------:R-:W-:Y:S01]  /*4880*/  IMAD.IADD R29, R1, 0x1, R10 ;  /* 0x00000001011d7824 */ /* 0x000fe200078e020a */
[----:B----4-:R-:W-:Y:S02]  /*4890*/  LOP3.LUT R12, R27, 0xff, RZ, 0xc0, !PT ;  /* 0x000000ff1b0c7812 */ /* 0x010fe400078ec0ff */
[----:B------:R-:W2:Y:S01]  /*48a0*/  LDL.U8 R25, [R21+0x300] ;  /* 0x0003000015197983 */ /* 0x000ea20000100000 */
[----:B-----5:R-:W-:Y:S02]  /*48b0*/  LOP3.LUT R14, R6, 0xff, RZ, 0xc0, !PT ;  /* 0x000000ff060e7812 */ /* 0x020fe400078ec0ff */
[C---:B------:R-:W-:Y:S01]  /*48c0*/  IMAD.IADD R12, R1.reuse, 0x1, R12 ;  /* 0x00000001010c7824 */ /* 0x040fe200078e020c */
[----:B------:R-:W3:Y:S02]  /*48d0*/  LDL.U8 R26, [R29+0x300] ;  /* 0x000300001d1a7983 */ /* 0x000ee40000100000 */
[----:B------:R-:W-:-:S02]  /*48e0*/  IMAD.IADD R14, R1, 0x1, R14 ;  /* 0x00000001010e7824 */ /* 0x000fc400078e020e */
[----:B------:R-:W4:Y:S04]  /*48f0*/  LDL.U8 R10, [R12] ;  /* 0x000000000c0a7983 */ /* 0x000f280000100000 */
[----:B------:R-:W4:Y:S01]  /*4900*/  LDL.U8 R19, [R14+0x100] ;  /* 0x000100000e137983 */ /* 0x000f220000100000 */
[----:B------:R-:W-:Y:S02]  /*4910*/  LOP3.LUT R24, R5, R24, R22, 0x96, !PT ;  /* 0x0000001805187212 */ /* 0x000fe400078e9616 */
[----:B------:R-:W-:Y:S01]  /*4920*/  LOP3.LUT R2, R22, R2, R23, 0x96, !PT ;  /* 0x0000000216027212 */ /* 0x000fe200078e9617 */
[----:B------:R-:W5:Y:S01]  /*4930*/  LDL.U8 R12, [R12+0x100] ;  /* 0x000100000c0c7983 */ /* 0x000f620000100000 */
[C---:B------:R-:W-:Y:S02]  /*4940*/  LOP3.LUT R22, R0.reuse, R13, R5, 0x96, !PT ;  /* 0x0000000d00167212 */ /* 0x040fe400078e9605 */
[----:B------:R-:W-:Y:S01]  /*4950*/  PRMT R5, R15, 0x7773, RZ ;  /* 0x000077730f057816 */ /* 0x000fe200000000ff */
[----:B------:R-:W5:Y:S01]  /*4960*/  LDL.U8 R14, [R14] ;  /* 0x000000000e0e7983 */ /* 0x000f620000100000 */
[----:B------:R-:W-:-:S02]  /*4970*/  LOP3.LUT R23, R0, R20, R23, 0x96, !PT ;  /* 0x0000001400177212 */ /* 0x000fc400078e9617 */
[----:B------:R-:W-:Y:S02]  /*4980*/  LOP3.LUT R4, R4, 0xff, RZ, 0xc0, !PT ;  /* 0x000000ff04047812 */ /* 0x000fe400078ec0ff */
[----:B------:R-:W-:-:S03]  /*4990*/  LOP3.LUT R2, R2, 0xff, RZ, 0xc0, !PT ;  /* 0x000000ff02027812 */ /* 0x000fc600078ec0ff */
[C---:B------:R-:W-:Y:S02]  /*49a0*/  IMAD.IADD R4, R1.reuse, 0x1, R4 ;  /* 0x0000000101047824 */ /* 0x040fe400078e0204 */
[----:B------:R-:W-:Y:S01]  /*49b0*/  IMAD.IADD R2, R1, 0x1, R2 ;  /* 0x0000000101027824 */ /* 0x000fe200078e0202 */
[----:B--2---:R-:W-:Y:S02]  /*49c0*/  LOP3.LUT R28, R25, 0xff, RZ, 0xc0, !PT ;  /* 0x000000ff191c7812 */ /* 0x004fe400078ec0ff */
[----:B---3--:R-:W-:-:S03]  /*49d0*/  LOP3.LUT R0, R26, 0xff, RZ, 0xc0, !PT ;  /* 0x000000ff1a007812 */ /* 0x008fc600078ec0ff */
[C---:B------:R-:W-:Y:S02]  /*49e0*/  IMAD.IADD R21, R1.reuse, 0x1, R28 ;  /* 0x0000000101157824 */ /* 0x040fe400078e021c */
[----:B------:R-:W-:Y:S01]  /*49f0*/  IMAD.IADD R28, R1, 0x1, R0 ;  /* 0x00000001011c7824 */ /* 0x000fe200078e0200 */
[----:B----4-:R-:W-:-:S04]  /*4a00*/  LOP3.LUT R19, R5, R19, R10, 0x96, !PT ;  /* 0x0000001305137212 */ /* 0x010fc800078e960a */
[----:B------:R-:W5:Y:S01]  /*4a10*/  LDL.U8 R13, [R28] ;  /* 0x000000001c0d7983 */ /* 0x000f620000100000 */
[----:B------:R-:W-:-:S03]  /*4a20*/  LOP3.LUT R0, R26, R19, R25, 0x96, !PT ;  /* 0x000000131a007212 */ /* 0x000fc600078e9619 */
[----:B------:R-:W2:Y:S01]  /*4a30*/  LDL.U8 R5, [R21+0x100] ;  /* 0x0001000015057983 */ /* 0x000ea20000100000 */
[----:B------:R-:W-:-:S03]  /*4a40*/  LOP3.LUT R0, R0, 0xff, RZ, 0xc0, !PT ;  /* 0x000000ff00007812 */ /* 0x000fc600078ec0ff */
[----:B------:R0:W3:Y:S02]  /*4a50*/  LDL.U8 R19, [R4+0x300] ;  /* 0x0003000004137983 */ /* 0x0000e40000100000 */
[----:B------:R-:W-:Y:S02]  /*4a60*/  IMAD.IADD R20, R1, 0x1, R0 ;  /* 0x0000000101147824 */ /* 0x000fe400078e0200 */
[----:B------:R-:W4:Y:S04]  /*4a70*/  LDL.U8 R10, [R21] ;  /* 0x00000000150a7983 */ /* 0x000f280000100000 */
[----:B------:R3:W4:Y:S04]  /*4a80*/  LDL.U8 R29, [R28+0x100] ;  /* 0x000100001c1d7983 */ /* 0x0007280000100000 */
[----:B------:R-:W4:Y:S04]  /*4a90*/  LDL.U8 R20, [R20+0x300] ;  /* 0x0003000014147983 */ /* 0x000f280000100000 */
[----:B------:R-:W4:Y:S01]  /*4aa0*/  LDL.U8 R21, [R2+0x300] ;  /* 0x0003000002157983 */ /* 0x000f220000100000 */
[----:B------:R-:W-:-:S02]  /*4ab0*/  PRMT R0, R15, 0x7772, RZ ;  /* 0x000077720f007816 */ /* 0x000fc400000000ff */
[----:B0-----:R-:W-:Y:S02]  /*4ac0*/  LOP3.LUT R4, R3, 0xff, RZ, 0xc0, !PT ;  /* 0x000000ff03047812 */ /* 0x001fe400078ec0ff */
[----:B-----5:R-:W-:Y:S02]  /*4ad0*/  LOP3.LUT R12, R0, R13, R12, 0x96, !PT ;  /* 0x0000000d000c7212 */ /* 0x020fe400078e960c */
[----:B------:R-:W-:-:S04]  /*4ae0*/  PRMT R0, R15, 0x7770, RZ ;  /* 0x000077700f007816 */ /* 0x000fc800000000ff */
[----:B--2---:R-:W-:Y:S02]  /*4af0*/  LOP3.LUT R0, R0, R5, R14, 0x96, !PT ;  /* 0x0000000500007212 */ /* 0x004fe400078e960e */
[----:B------:R-:W-:Y:S02]  /*4b00*/  PRMT R15, R15, 0x7771, RZ ;  /* 0x000077710f0f7816 */ /* 0x000fe400000000ff */
[----:B------:R-:W-:Y:S02]  /*4b10*/  LOP3.LUT R26, R27, R0, R26, 0x96, !PT ;  /* 0x000000001b1a7212 */ /* 0x000fe400078e961a */
[----:B---3--:R-:W-:Y:S02]  /*4b20*/  LOP3.LUT R28, R19, 0xff, RZ, 0xc0, !PT ;  /* 0x000000ff131c7812 */ /* 0x008fe400078ec0ff */
[----:B------:R-:W-:Y:S02]  /*4b30*/  LOP3.LUT R25, R25, R12, R6, 0x96, !PT ;  /* 0x0000000c19197212 */ /* 0x000fe400078e9606 */
[----:B----4-:R-:W-:-:S02]  /*4b40*/  LOP3.LUT R10, R15, R10, R29, 0x96, !PT ;  /* 0x0000000a0f0a7212 */ /* 0x010fc400078e961d */
[----:B------:R-:W-:Y:S01]  /*4b50*/  LOP3.LUT R0, R20, 0xff, RZ, 0xc0, !PT ;  /* 0x000000ff14007812 */ /* 0x000fe200078ec0ff */
[----:B------:R-:W-:Y:S01]  /*4b60*/  IMAD.IADD R28, R1, 0x1, R28 ;  /* 0x00000001011c7824 */ /* 0x000fe200078e021c */
[----:B------:R-:W2:Y:S01]  /*4b70*/  LDL.128 R12, [R1+0x470] ;  /* 0x00047000010c7983 */ /* 0x000ea20000100c00 */
[----:B------:R-:W-:Y:S02]  /*4b80*/  LOP3.LUT R2, R21, 0xff, RZ, 0xc0, !PT ;  /* 0x000000ff15027812 */ /* 0x000fe400078ec0ff */
[----:B------:R-:W-:Y:S01]  /*4b90*/  IMAD.IADD R29, R1, 0x1, R0 ;  /* 0x00000001011d7824 */ /* 0x000fe200078e0200 */
[----:B------:R-:W-:Y:S01]  /*4ba0*/  LOP3.LUT R27, R27, R10, R6, 0x96, !PT ;  /* 0x0000000a1b1b7212 */ /* 0x000fe200078e9606 */
[C---:B------:R-:W-:Y:S01]  /*4bb0*/  IMAD.IADD R0, R1.reuse, 0x1, R4 ;  /* 0x0000000101007824 */ /* 0x040fe200078e0204 */
[----:B------:R-:W3:Y:S01]  /*4bc0*/  LDL.U8 R5, [R28+0x100] ;  /* 0x000100001c057983 */ /* 0x000ee20000100000 */
[----:B------:R-:W-:-:S03]  /*4bd0*/  IMAD.IADD R2, R1, 0x1, R2 ;  /* 0x0000000101027824 */ /* 0x000fc600078e0202 */
        /* <DEDUP_REMOVED lines=23> */
[----:B------:R-:W-:Y:S02]  /*4d50*/  PRMT R5, R12, 0x7771, RZ ;  /* 0x000077710c057816 */ /* 0x000fe400000000ff */
[----:B------:R-:W-:Y:S02]  /*4d60*/  LOP3.LUT R10, R0, R10, R19, 0x96, !PT ;  /* 0x0000000a000a7212 */ /* 0x000fe400078e9613 */
        /* <DEDUP_REMOVED lines=27> */
[----:B------:R-:W3:Y:S04]  /*4f20*/  LDL.U8 R25, [R25+0x100] ;  /* 0x0001000019197983 */ /* 0x000ee80000100000 */
[----:B------:R-:W-:Y:S01]  /*4f30*/  IMAD.IADD R22, R1, 0x1, R22 ;  /* 0x0000000101167824 */ /* 0x000fe200078e0216 */
[----:B------:R-:W-:Y:S01]  /*4f40*/  LOP3.LUT R9, R9, 0xff, RZ, 0xc0, !PT ;  /* 0x000000ff09097812 */ /* 0x000fe200078ec0ff */
[----:B------:R-:W3:Y:S04]  /*4f50*/  LDL.U8 R28, [R28] ;  /* 0x000000001c1c7983 */ /* 0x000ee80000100000 */
[----:B------:R-:W4:Y:S01]  /*4f60*/  LDL.U8 R22, [R22+0x300] ;  /* 0x0003000016167983 */ /* 0x000f220000100000 */
[----:B-----5:R-:W-:-:S02]  /*4f70*/  LOP3.LUT R20, R0, R20, R29, 0x96, !PT ;  /* 0x0000001400147212 */ /* 0x020fc400078e961d */
[----:B------:R-:W-:-:S04]  /*4f80*/  PRMT R0, R13, 0x7770, RZ ;  /* 0x000077700d007816 */ /* 0x000fc800000000ff */
[----:B--2---:R-:W-:Y:S02]  /*4f90*/  LOP3.LUT R2, R0, R2, R23, 0x96, !PT ;  /* 0x0000000200027212 */ /* 0x004fe400078e9617 */
[----:B------:R-:W-:-:S05]  /*4fa0*/  LOP3.LUT R0, R11, 0xff, RZ, 0xc0, !PT ;  /* 0x000000ff0b007812 */ /* 0x000fca00078ec0ff */
[----:B------:R-:W-:-:S05]  /*4fb0*/  IMAD.IADD R21, R1, 0x1, R0 ;  /* 0x0000000101157824 */ /* 0x000fca00078e0200 */
[----:B------:R0:W2:Y:S01]  /*4fc0*/  LDL.U8 R23, [R21+0x300] ;  /* 0x0003000015177983 */ /* 0x0000a20000100000 */
[----:B------:R-:W-:-:S06]  /*4fd0*/  IMAD.IADD R0, R1, 0x1, R9 ;  /* 0x0000000101007824 */ /* 0x000fcc00078e0209 */
[----:B------:R-:W5:Y:S01]  /*4fe0*/  LDL.U8 R0, [R0+0x300] ;  /* 0x0003000000007983 */ /* 0x000f620000100000 */
[----:B------:R-:W-:Y:S02]  /*4ff0*/  PRMT R13, R13, 0x7771, RZ ;  /* 0x000077710d0d7816 */ /* 0x000fe400000000ff */
[----:B------:R-:W-:Y:S02]  /*5000*/  LOP3.LUT R9, R5, R18, R12, 0x96, !PT ;  /* 0x0000001205097212 */ /* 0x000fe400078e960c */
[----:B------:R-:W-:Y:S02]  /*5010*/  LOP3.LUT R11, R12, R20, R3, 0x96, !PT ;  /* 0x000000140c0b7212 */ /* 0x000fe400078e9603 */
[----:B------:R-:W-:Y:S02]  /*5020*/  LOP3.LUT R18, R6, R2, R5, 0x96, !PT ;  /* 0x0000000206127212 */ /* 0x000fe400078e9605 */
[----:B---3--:R-:W-:Y:S02]  /*5030*/  LOP3.LUT R13, R13, R28, R25, 0x96, !PT ;  /* 0x0000001c0d0d7212 */ /* 0x008fe400078e9619 */
[----:B----4-:R-:W-:-:S02]  /*5040*/  LOP3.LUT R20, R22, 0xff, RZ, 0xc0, !PT ;  /* 0x000000ff16147812 */ /* 0x010fc400078ec0ff */
[----:B------:R-:W-:-:S03]  /*5050*/  LOP3.LUT R28, R27, 0xff, RZ, 0xc0, !PT ;  /* 0x000000ff1b1c7812 */ /* 0x000fc600078ec0ff */
[C---:B------:R-:W-:Y:S02]  /*5060*/  IMAD.IADD R25, R1.reuse, 0x1, R20 ;  /* 0x0000000101197824 */ /* 0x040fe400078e0214 */
[----:B0-----:R-:W-:-:S03]  /*5070*/  IMAD.IADD R21, R1, 0x1, R28 ;  /* 0x0000000101157824 */ /* 0x001fc600078e021c */
[----:B------:R-:W3:Y:S01]  /*5080*/  LDL.U8 R20, [R25+0x100] ;  /* 0x0001000019147983 */ /* 0x000ee20000100000 */
[----:B------:R-:W-:-:S03]  /*5090*/  LOP3.LUT R3, R6, R13, R3, 0x96, !PT ;  /* 0x0000000d06037212 */ /* 0x000fc600078e9603 */
[----:B------:R-:W4:Y:S01]  /*50a0*/  LDL.U8 R21, [R21+0x300] ;  /* 0x0003000015157983 */ /* 0x000f220000100000 */
[----:B------:R-:W-:Y:S02]  /*50b0*/  LOP3.LUT R26, R26, 0xff, RZ, 0xc0, !PT ;  /* 0x000000ff1a1a7812 */ /* 0x000fe400078ec0ff */
[----:B------:R-:W-:Y:S01]  /*50c0*/  LOP3.LUT R24, R24, 0xff, RZ, 0xc0, !PT ;  /* 0x000000ff18187812 */ /* 0x000fe200078ec0ff */
[----:B------:R-:W4:Y:S01]  /*50d0*/  LDL.U8 R25, [R25] ;  /* 0x0000000019197983 */ /* 0x000f220000100000 */
[----:B--2---:R-:W-:-:S05]  /*50e0*/  LOP3.LUT R2, R23, 0xff, RZ, 0xc0, !PT ;  /* 0x000000ff17027812 */ /* 0x004fca00078ec0ff */
[----:B------:R-:W-:Y:S01]  /*50f0*/  IMAD.IADD R5, R1, 0x1, R2 ;  /* 0x0000000101057824 */ /* 0x000fe200078e0202 */
[----:B-----5:R-:W-:-:S04]  /*5100*/  LOP3.LUT R12, R0, 0xff, RZ, 0xc0, !PT ;  /* 0x000000ff000c7812 */ /* 0x020fc800078ec0ff */
[----:B------:R-:W3:Y:S01]  /*5110*/  LDL.U8 R27, [R5] ;  /* 0x00000000051b7983 */ /* 0x000ee20000100000 */
[----:B------:R-:W-:-:S03]  /*5120*/  IMAD.IADD R6, R1, 0x1, R12 ;  /* 0x0000000101067824 */ /* 0x000fc600078e020c */
[----:B------:R0:W2:Y:S04]  /*5130*/  LDL.U8 R12, [R5+0x100] ;  /* 0x00010000050c7983 */ /* 0x0000a80000100000 */
[----:B------:R-:W2:Y:S01]  /*5140*/  LDL.U8 R13, [R6] ;  /* 0x00000000060d7983 */ /* 0x000ea20000100000 */
[----:B------:R-:W-:Y:S01]  /*5150*/  PRMT R2, R14, 0x7773, RZ ;  /* 0x000077730e027816 */ /* 0x000fe200000000ff */
[C---:B------:R-:W-:Y:S02]  /*5160*/  IMAD.IADD R29, R1.reuse, 0x1, R24 ;  /* 0x00000001011d7824 */ /* 0x040fe400078e0218 */
[----:B0-----:R-:W-:Y:S01]  /*5170*/  IMAD.IADD R5, R1, 0x1, R26 ;  /* 0x0000000101057824 */ /* 0x001fe200078e021a */
[----:B------:R-:W5:Y:S04]  /*5180*/  LDL.U8 R24, [R6+0x100] ;  /* 0x0001000006187983 */ /* 0x000f680000100000 */
[----:B------:R-:W5:Y:S04]  /*5190*/  LDL.U8 R26, [R29+0x300] ;  /* 0x000300001d1a7983 */ /* 0x000f680000100000 */
[----:B------:R-:W5:Y:S01]  /*51a0*/  LDL.U8 R5, [R5+0x300] ;  /* 0x0003000005057983 */ /* 0x000f620000100000 */
[----:B---3--:R-:W-:-:S02]  /*51b0*/  LOP3.LUT R20, R2, R20, R27, 0x96, !PT ;  /* 0x0000001402147212 */ /* 0x008fc400078e961b */
[----:B----4-:R-:W-:Y:S02]  /*51c0*/  LOP3.LUT R2, R21, 0xff, RZ, 0xc0, !PT ;  /* 0x000000ff15027812 */ /* 0x010fe400078ec0ff */
[----:B------:R-:W-:-:S03]  /*51d0*/  PRMT R27, R14, 0x7772, RZ ;  /* 0x000077720e1b7816 */ /* 0x000fc600000000ff */
[----:B------:R-:W-:Y:S01]  /*51e0*/  IMAD.IADD R28, R1, 0x1, R2 ;  /* 0x00000001011c7824 */ /* 0x000fe200078e0202 */
[----:B--2---:R-:W-:-:S04]  /*51f0*/  LOP3.LUT R13, R27, R13, R12, 0x96, !PT ;  /* 0x0000000d1b0d7212 */ /* 0x004fc800078e960c */
[----:B------:R-:W2:Y:S04]  /*5200*/  LDL.U8 R12, [R28+0x100] ;  /* 0x000100001c0c7983 */ /* 0x000ea80000100000 */
[----:B------:R5:W3:Y:S01]  /*5210*/  LDL.U8 R27, [R28] ;  /* 0x000000001c1b7983 */ /* 0x000ae20000100000 */
[C---:B------:R-:W-:Y:S02]  /*5220*/  PRMT R2, R14.reuse, 0x7770, RZ ;  /* 0x000077700e027816 */ /* 0x040fe400000000ff */
[----:B------:R-:W-:Y:S02]  /*5230*/  PRMT R14, R14, 0x7771, RZ ;  /* 0x000077710e0e7816 */ /* 0x000fe400000000ff */
[----:B------:R-:W-:Y:S02]  /*5240*/  LOP3.LUT R16, R16, 0xff, RZ, 0xc0, !PT ;  /* 0x000000ff10107812 */ /* 0x000fe400078ec0ff */
[----:B-----5:R-:W-:-:S05]  /*5250*/  LOP3.LUT R28, R5, 0xff, RZ, 0xc0, !PT ;  /* 0x000000ff051c7812 */ /* 0x020fca00078ec0ff */
[----:B------:R-:W-:Y:S01]  /*5260*/  IMAD.IADD R28, R1, 0x1, R28 ;  /* 0x00000001011c7824 */ /* 0x000fe200078e021c */
[----:B------:R-:W-:Y:S02]  /*5270*/  LOP3.LUT R20, R0, R20, R21, 0x96, !PT ;  /* 0x0000001400147212 */ /* 0x000fe400078e9615 */
[----:B------:R-:W-:Y:S02]  /*5280*/  LOP3.LUT R4, R4, 0xff, RZ, 0xc0, !PT ;  /* 0x000000ff04047812 */ /* 0x000fe400078ec0ff */
[----:B------:R-:W4:Y:S01]  /*5290*/  LDL.U8 R29, [R28] ;  /* 0x000000001c1d7983 */ /* 0x000f220000100000 */
[----:B--2---:R-:W-:Y:S02]  /*52a0*/  LOP3.LUT R12, R2, R12, R25, 0x96, !PT ;  /* 0x0000000c020c7212 */ /* 0x004fe400078e9619 */
[----:B------:R-:W-:Y:S02]  /*52b0*/  LOP3.LUT R2, R17, 0xff, RZ, 0xc0, !PT ;  /* 0x000000ff11027812 */ /* 0x000fe400078ec0ff */
[----:B---3--:R-:W-:Y:S01]  /*52c0*/  LOP3.LUT R24, R14, R27, R24, 0x96, !PT ;  /* 0x0000001b0e187212 */ /* 0x008fe200078e9618 */
[----:B------:R-:W2:Y:S02]  /*52d0*/  LDL.U8 R17, [R28+0x100] ;  /* 0x000100001c117983 */ /* 0x000ea40000100000 */
[C---:B------:R-:W-:Y:S01]  /*52e0*/  IMAD.IADD R25, R1.reuse, 0x1, R2 ;  /* 0x0000000101197824 */ /* 0x040fe200078e0202 */
[----:B------:R-:W-:Y:S01]  /*52f0*/  LOP3.LUT R14, R26, 0xff, RZ, 0xc0, !PT ;  /* 0x000000ff1a0e7812 */ /* 0x000fe200078ec0ff */
[----:B------:R-:W-:-:S03]  /*5300*/  IMAD.IADD R27, R1, 0x1, R16 ;  /* 0x00000001011b7824 */ /* 0x000fc600078e0210 */
[----:B------:R-:W3:Y:S01]  /*5310*/  LDL.U8 R6, [R25+0x300] ;  /* 0x0003000019067983 */ /* 0x000ee20000100000 */
[----:B------:R-:W-:-:S03]  /*5320*/  IMAD.IADD R14, R1, 0x1, R14 ;  /* 0x00000001010e7824 */ /* 0x000fc600078e020e */
[----:B------:R-:W5:Y:S04]  /*5330*/  LDL.U8 R27, [R27+0x300] ;  /* 0x000300001b1b7983 */ /* 0x000f680000100000 */
[----:B------:R-:W2:Y:S01]  /*5340*/  LDL.U8 R16, [R14] ;  /* 0x000000000e107983 */ /* 0x000ea20000100000 */
[----:B------:R-:W-:Y:S02]  /*5350*/  LOP3.LUT R2, R21, R13, R22, 0x96, !PT ;  /* 0x0000000d15027212 */ /* 0x000fe400078e9616 */
[C---:B------:R-:W-:Y:S02]  /*5360*/  LOP3.LUT R21, R23.reuse, R12, R0, 0x96, !PT ;  /* 0x0000000c17157212 */ /* 0x040fe400078e9600 */
[----:B------:R-:W-:Y:S02]  /*5370*/  LOP3.LUT R22, R23, R24, R22, 0x96, !PT ;  /* 0x0000001817167212 */ /* 0x000fe400078e9616 */
[----:B------:R-:W-:Y:S01]  /*5380*/  PRMT R12, R15, 0x7773, RZ ;  /* 0x000077730f0c7816 */ /* 0x000fe200000000ff */
[----:B------:R-:W4:Y:S01]  /*5390*/  LDL.U8 R14, [R14+0x100] ;  /* 0x000100000e0e7983 */ /* 0x000f220000100000 */
[----:B------:R-:W-:Y:S01]  /*53a0*/  LOP3.LUT R2, R2, 0xff, RZ, 0xc0, !PT ;  /* 0x000000ff02027812 */ /* 0x000fe200078ec0ff */
[----:B------:R-:W-:-:S04]  /*53b0*/  IMAD.IADD R4, R1, 0x1, R4 ;  /* 0x0000000101047824 */ /* 0x000fc800078e0204 */
[----:B------:R-:W-:Y:S01]  /*53c0*/  IMAD.IADD R2, R1, 0x1, R2 ;  /* 0x0000000101027824 */ /* 0x000fe200078e0202 */
[----:B---3--:R-:W-:-:S05]  /*53d0*/  LOP3.LUT R0, R6, 0xff, RZ, 0xc0, !PT ;  /* 0x000000ff06007812 */ /* 0x008fca00078ec0ff */
[----:B------:R-:W-:Y:S01]  /*53e0*/  IMAD.IADD R23, R1, 0x1, R0 ;  /* 0x0000000101177824 */ /* 0x000fe200078e0200 */
[----:B-----5:R-:W-:Y:S02]  /*53f0*/  LOP3.LUT R0, R27, 0xff, RZ, 0xc0, !PT ;  /* 0x000000ff1b007812 */ /* 0x020fe400078ec0ff */
[----:B--2---:R-:W-:Y:S02]  /*5400*/  LOP3.LUT R16, R12, R17, R16, 0x96, !PT ;  /* 0x000000110c107212 */ /* 0x004fe400078e9610 */
[----:B------:R-:W2:Y:S01]  /*5410*/  LDL.U8 R12, [R23+0x100] ;  /* 0x00010000170c7983 */ /* 0x000ea20000100000 */
[----:B------:R-:W-:Y:S01]  /*5420*/  IMAD.IADD R17, R1, 0x1, R0 ;  /* 0x0000000101117824 */ /* 0x000fe200078e0200 */
[----:B------:R-:W-:Y:S02]  /*5430*/  LOP3.LUT R0, R27, R16, R6, 0x96, !PT ;  /* 0x000000101b007212 */ /* 0x000fe400078e9606 */
[----:B------:R-:W3:Y:S02]  /*5440*/  LDL.U8 R13, [R23] ;  /* 0x00000000170d7983 */ /* 0x000ee40000100000 */
[----:B------:R-:W-:-:S02]  /*5450*/  LOP3.LUT R0, R0, 0xff, RZ, 0xc0, !PT ;  /* 0x000000ff00007812 */ /* 0x000fc400078ec0ff */
[----:B------:R-:W4:Y:S03]  /*5460*/  LDL.U8 R25, [R17] ;  /* 0x0000000011197983 */ /* 0x000f260000100000 */
[----:B------:R-:W-:Y:S01]  /*5470*/  IMAD.IADD R24, R1, 0x1, R0 ;  /* 0x0000000101187824 */ /* 0x000fe200078e0200 */
[----:B------:R-:W3:Y:S04]  /*5480*/  LDL.U8 R16, [R17+0x100] ;  /* 0x0001000011107983 */ /* 0x000ee80000100000 */
[----:B------:R0:W5:Y:S04]  /*5490*/  LDL.U8 R23, [R4+0x300] ;  /* 0x0003000004177983 */ /* 0x0001680000100000 */
[----:B------:R-:W5:Y:S04]  /*54a0*/  LDL.U8 R24, [R24+0x300] ;  /* 0x0003000018187983 */ /* 0x000f680000100000 */
[----:B------:R-:W5:Y:S01]  /*54b0*/  LDL.U8 R17, [R2+0x300] ;  /* 0x0003000002117983 */ /* 0x000f620000100000 */
[----:B------:R-:W-:-:S02]  /*54c0*/  PRMT R0, R15, 0x7772, RZ ;  /* 0x000077720f007816 */ /* 0x000fc400000000ff */
[----:B0-----:R-:W-:Y:S02]  /*54d0*/  LOP3.LUT R4, R3, 0xff, RZ, 0xc0, !PT ;  /* 0x000000ff03047812 */ /* 0x001fe400078ec0ff */
[----:B----4-:R-:W-:Y:S02]  /*54e0*/  LOP3.LUT R25, R0, R25, R14, 0x96, !PT ;  /* 0x0000001900197212 */ /* 0x010fe400078e960e */
[C---:B------:R-:W-:Y:S02]  /*54f0*/  PRMT R0, R15.reuse, 0x7770, RZ ;  /* 0x000077700f007816 */ /* 0x040fe400000000ff */
[----:B------:R-:W-:Y:S02]  /*5500*/  PRMT R15, R15, 0x7771, RZ ;  /* 0x000077710f0f7816 */ /* 0x000fe400000000ff */
[----:B--2---:R-:W-:Y:S02]  /*5510*/  LOP3.LUT R0, R0, R12, R29, 0x96, !PT ;  /* 0x0000000c00007212 */ /* 0x004fe400078e961d */
[----:B---3--:R-:W-:-:S02]  /*5520*/  LOP3.LUT R13, R15, R13, R16, 0x96, !PT ;  /* 0x0000000d0f0d7212 */ /* 0x008fc400078e9610 */
[----:B------:R-:W-:Y:S02]  /*5530*/  LOP3.LUT R27, R26, R0, R27, 0x96, !PT ;  /* 0x000000001a1b7212 */ /* 0x000fe400078e961b */
[----:B-----5:R-:W-:Y:S02]  /*5540*/  LOP3.LUT R28, R23, 0xff, RZ, 0xc0, !PT ;  /* 0x000000ff171c7812 */ /* 0x020fe400078ec0ff */
[----:B------:R-:W-:Y:S02]  /*5550*/  LOP3.LUT R0, R24, 0xff, RZ, 0xc0, !PT ;  /* 0x000000ff18007812 */ /* 0x000fe400078ec0ff */
[--C-:B------:R-:W-:Y:S01]  /*5560*/  LOP3.LUT R26, R26, R13, R5.reuse, 0x96, !PT ;  /* 0x0000000d1a1a7212 */ /* 0x100fe200078e9605 */
[----:B------:R-:W-:Y:S01]  /*5570*/  IMAD.IADD R28, R1, 0x1, R28 ;  /* 0x00000001011c7824 */ /* 0x000fe200078e021c */
[----:B------:R-:W-:Y:S01]  /*5580*/  LOP3.LUT R2, R17, 0xff, RZ, 0xc0, !PT ;  /* 0x000000ff11027812 */ /* 0x000fe200078ec0ff */
[C---:B------:R-:W-:Y:S01]  /*5590*/  IMAD.IADD R29, R1.reuse, 0x1, R0 ;  /* 0x00000001011d7824 */ /* 0x040fe200078e0200 */
[----:B------:R-:W2:Y:S01]  /*55a0*/  LDL.128 R12, [R1+0x480] ;  /* 0x00048000010c7983 */ /* 0x000ea20000100c00 */
[----:B------:R-:W-:Y:S01]  /*55b0*/  LOP3.LUT R25, R6, R25, R5, 0x96, !PT ;  /* 0x0000001906197212 */ /* 0x000fe200078e9605 */
[----:B------:R-:W-:-:S02]  /*55c0*/  IMAD.IADD R0, R1, 0x1, R4 ;  /* 0x0000000101007824 */ /* 0x000fc400078e0204 */
        /* <DEDUP_REMOVED lines=28> */
[----:B------:R-:W-:Y:S02]  /*5790*/  LOP3.LUT R22, R22, 0xff, RZ, 0xc0, !PT ;  /* 0x000000ff16167812 */ /* 0x000fe400078ec0ff */
[----:B--2---:R-:W-:Y:S02]  /*57a0*/  LOP3.LUT R17, R5, R18, R2, 0x96, !PT ;  /* 0x0000001205117212 */ /* 0x004fe400078e9602 */
[----:B------:R-:W-:-:S02]  /*57b0*/  LOP3.LUT R18, R25, 0xff, RZ, 0xc0, !PT ;  /* 0x000000ff19127812 */ /* 0x000fc400078ec0ff */
[----:B---3--:R-:W-:Y:S02]  /*57c0*/  LOP3.LUT R12, R3, 0xff, RZ, 0xc0, !PT ;  /* 0x000000ff030c7812 */ /* 0x008fe400078ec0ff */
[----:B----4-:R-:W-:Y:S01]  /*57d0*/  LOP3.LUT R0, R6, 0xff, RZ, 0xc0, !PT ;  /* 0x000000ff06007812 */ /* 0x010fe200078ec0ff */
[C---:B------:R-:W-:Y:S02]  /*57e0*/  IMAD.IADD R5, R1.reuse, 0x1, R18 ;  /* 0x0000000101057824 */ /* 0x040fe400078e0212 */
        /* <DEDUP_REMOVED lines=11> */
[----:B---3--:R-:W-:Y:S02]  /*58a0*/  LOP3.LUT R0, R5, 0xff, RZ, 0xc0, !PT ;  /* 0x000000ff05007812 */ /* 0x008fe400078ec0ff */
[----:B----4-:R-:W-:-:S03]  /*58b0*/  LOP3.LUT R2, R18, 0xff, RZ, 0xc0, !PT ;  /* 0x000000ff12027812 */ /* 0x010fc600078ec0ff */
[C---:B------:R-:W-:Y:S02]  /*58c0*/  IMAD.IADD R29, R1.reuse, 0x1, R0 ;  /* 0x00000001011d7824 */ /* 0x040fe400078e0200 */
[----:B------:R-:W2:Y:S01]  /*58d0*/  LDL.U8 R0, [R25+0x100] ;  /* 0x0001000019007983 */ /* 0x000ea20000100000 */
[----:B------:R-:W-:-:S03]  /*58e0*/  IMAD.IADD R24, R1, 0x1, R2 ;  /* 0x0000000101187824 */ /* 0x000fc600078e0202 */
[----:B------:R-:W2:Y:S04]  /*58f0*/  LDL.U8 R22, [R29] ;  /* 0x000000001d167983 */ /* 0x000ea80000100000 */
[----:B------:R-:W5:Y:S01]  /*5900*/  LDL.U8 R12, [R24+0x100] ;  /* 0x00010000180c7983 */ /* 0x000f620000100000 */
[----:B------:R-:W-:-:S03]  /*5910*/  PRMT R2, R13, 0x7772, RZ ;  /* 0x000077720d027816 */ /* 0x000fc600000000ff */
[----:B------:R-:W3:Y:S01]  /*5920*/  LDL.U8 R29, [R29+0x100] ;  /* 0x000100001d1d7983 */ /* 0x000ee20000100000 */
[----:B------:R-:W-:Y:S02]  /*5930*/  LOP3.LUT R10, R10, 0xff, RZ, 0xc0, !PT ;  /* 0x000000ff0a0a7812 */ /* 0x000fe400078ec0ff */
[----:B--2---:R-:W-:Y:S02]  /*5940*/  LOP3.LUT R22, R2, R22, R0, 0x96, !PT ;  /* 0x0000001602167212 */ /* 0x004fe400078e9600 */
[----:B------:R-:W-:Y:S02]  /*5950*/  PRMT R0, R13, 0x7770, RZ ;  /* 0x000077700d007816 */ /* 0x000fe400000000ff */
[----:B------:R-:W-:Y:S02]  /*5960*/  LOP3.LUT R2, R9, 0xff, RZ, 0xc0, !PT ;  /* 0x000000ff09027812 */ /* 0x000fe400078ec0ff */
[----:B-----5:R-:W-:Y:S02]  /*5970*/  LOP3.LUT R12, R0, R12, R28, 0x96, !PT ;  /* 0x0000000c000c7212 */ /* 0x020fe400078e961c */
[----:B------:R-:W-:Y:S01]  /*5980*/  LOP3.LUT R0, R21, 0xff, RZ, 0xc0, !PT ;  /* 0x000000ff15007812 */ /* 0x000fe200078ec0ff */
[----:B------:R-:W-:-:S02]  /*5990*/  IMAD.IADD R9, R1, 0x1, R2 ;  /* 0x0000000101097824 */ /* 0x000fc400078e0202 */
[----:B------:R-:W3:Y:S02]  /*59a0*/  LDL.U8 R2, [R24] ;  /* 0x0000000018027983 */ /* 0x000ee40000100000 */
[C---:B------:R-:W-:Y:S02]  /*59b0*/  IMAD.IADD R21, R1.reuse, 0x1, R0 ;  /* 0x0000000101157824 */ /* 0x040fe400078e0200 */
[----:B------:R-:W2:Y:S04]  /*59c0*/  LDL.U8 R9, [R9+0x300] ;  /* 0x0003000009097983 */ /* 0x000ea80000100000 */
[----:B------:R0:W4:Y:S01]  /*59d0*/  LDL.U8 R24, [R21+0x300] ;  /* 0x0003000015187983 */ /* 0x0001220000100000 */
[----:B------:R-:W-:-:S06]  /*59e0*/  IMAD.IADD R0, R1, 0x1, R10 ;  /* 0x0000000101007824 */ /* 0x000fcc00078e020a */
[----:B------:R-:W5:Y:S01]  /*59f0*/  LDL.U8 R0, [R0+0x300] ;  /* 0x0003000000007983 */ /* 0x000f620000100000 */
[----:B------:R-:W-:Y:S02]  /*5a00*/  PRMT R13, R13, 0x7771, RZ ;  /* 0x000077710d0d7816 */ /* 0x000fe400000000ff */
[----:B------:R-:W-:Y:S02]  /*5a10*/  LOP3.LUT R17, R5, R17, R18, 0x96, !PT ;  /* 0x0000001105117212 */ /* 0x000fe400078e9612 */
[----:B------:R-:W-:Y:S02]  /*5a20*/  LOP3.LUT R18, R18, R22, R3, 0x96, !PT ;  /* 0x0000001612127212 */ /* 0x000fe400078e9603 */
[----:B------:R-:W-:Y:S02]  /*5a30*/  LOP3.LUT R26, R26, 0xff, RZ, 0xc0, !PT ;  /* 0x000000ff1a1a7812 */ /* 0x000fe400078ec0ff */
[----:B------:R-:W-:-:S03]  /*5a40*/  LOP3.LUT R10, R6, R12, R5, 0x96, !PT ;  /* 0x0000000c060a7212 */ /* 0x000fc600078e9605 */
[----:B0-----:R-:W-:-:S06]  /*5a50*/  IMAD.IADD R21, R1, 0x1, R26 ;  /* 0x0000000101157824 */ /* 0x001fcc00078e021a */
[----:B------:R-:W5:Y:S01]  /*5a60*/  LDL.U8 R21, [R21+0x300] ;  /* 0x0003000015157983 */ /* 0x000f620000100000 */
[----:B---3--:R-:W-:Y:S02]  /*5a70*/  LOP3.LUT R13, R13, R2, R29, 0x96, !PT ;  /* 0x000000020d0d7212 */ /* 0x008fe400078e961d */
[----:B--2---:R-:W-:Y:S02]  /*5a80*/  LOP3.LUT R2, R9, 0xff, RZ, 0xc0, !PT ;  /* 0x000000ff09027812 */ /* 0x004fe400078ec0ff */
[----:B----4-:R-:W-:-:S03]  /*5a90*/  LOP3.LUT R22, R24, 0xff, RZ, 0xc0, !PT ;  /* 0x000000ff18167812 */ /* 0x010fc600078ec0ff */
[C---:B------:R-:W-:Y:S02]  /*5aa0*/  IMAD.IADD R5, R1.reuse, 0x1, R2 ;  /* 0x0000000101057824 */ /* 0x040fe400078e0202 */
[----:B------:R-:W-:-:S03]  /*5ab0*/  IMAD.IADD R22, R1, 0x1, R22 ;  /* 0x0000000101167824 */ /* 0x000fc600078e0216 */
[----:B------:R-:W2:Y:S01]  /*5ac0*/  LDL.U8 R29, [R5] ;  /* 0x00000000051d7983 */ /* 0x000ea20000100000 */
[----:B-----5:R-:W-:-:S03]  /*5ad0*/  LOP3.LUT R12, R0, 0xff, RZ, 0xc0, !PT ;  /* 0x000000ff000c7812 */ /* 0x020fc600078ec0ff */
[----:B------:R-:W2:Y:S02]  /*5ae0*/  LDL.U8 R2, [R22+0x100] ;  /* 0x0001000016027983 */ /* 0x000ea40000100000 */
[----:B------:R-:W-:Y:S01]  /*5af0*/  IMAD.IADD R25, R1, 0x1, R12 ;  /* 0x0000000101197824 */ /* 0x000fe200078e020c */
[----:B------:R-:W-:Y:S01]  /*5b00*/  LOP3.LUT R3, R6, R13, R3, 0x96, !PT ;  /* 0x0000000d06037212 */ /* 0x000fe200078e9603 */
[----:B------:R-:W3:Y:S04]  /*5b10*/  LDL.U8 R12, [R5+0x100] ;  /* 0x00010000050c7983 */ /* 0x000ee80000100000 */
[----:B------:R-:W3:Y:S01]  /*5b20*/  LDL.U8 R13, [R25] ;  /* 0x00000000190d7983 */ /* 0x000ee20000100000 */
[----:B------:R-:W-:Y:S02]  /*5b30*/  PRMT R6, R14, 0x7773, RZ ;  /* 0x000077730e067816 */ /* 0x000fe400000000ff */
[----:B------:R-:W-:-:S02]  /*5b40*/  LOP3.LUT R20, R20, 0xff, RZ, 0xc0, !PT ;  /* 0x000000ff14147812 */ /* 0x000fc400078ec0ff */
[----:B------:R-:W-:-:S03]  /*5b50*/  PRMT R26, R14, 0x7772, RZ ;  /* 0x000077720e1a7816 */ /* 0x000fc600000000ff */
[----:B------:R-:W-:Y:S01]  /*5b60*/  IMAD.IADD R28, R1, 0x1, R20 ;  /* 0x00000001011c7824 */ /* 0x000fe200078e0214 */
[----:B------:R-:W4:Y:S05]  /*5b70*/  LDL.U8 R25, [R25+0x100] ;  /* 0x0001000019197983 */ /* 0x000f2a0000100000 */
[----:B------:R-:W5:Y:S01]  /*5b80*/  LDL.U8 R28, [R28+0x300] ;  /* 0x000300001c1c7983 */ /* 0x000f620000100000 */
[----:B--2---:R-:W-:Y:S02]  /*5b90*/  LOP3.LUT R2, R6, R2, R29, 0x96, !PT ;  /* 0x0000000206027212 */ /* 0x004fe400078e961d */
[----:B------:R-:W-:-:S05]  /*5ba0*/  LOP3.LUT R6, R21, 0xff, RZ, 0xc0, !PT ;  /* 0x000000ff15067812 */ /* 0x000fca00078ec0ff */
[----:B------:R-:W-:Y:S01]  /*5bb0*/  IMAD.IADD R29, R1, 0x1, R6 ;  /* 0x00000001011d7824 */ /* 0x000fe200078e0206 */
[----:B------:R-:W-:Y:S02]  /*5bc0*/  LOP3.LUT R6, R27, 0xff, RZ, 0xc0, !PT ;  /* 0x000000ff1b067812 */ /* 0x000fe400078ec0ff */
[----:B---3--:R-:W-:Y:S01]  /*5bd0*/  LOP3.LUT R13, R26, R13, R12, 0x96, !PT ;  /* 0x0000000d1a0d7212 */ /* 0x008fe200078e960c */
[----:B------:R0:W2:Y:S02]  /*5be0*/  LDL.U8 R27, [R22] ;  /* 0x00000000161b7983 */ /* 0x0000a40000100000 */
[----:B------:R-:W-:Y:S02]  /*5bf0*/  IMAD.IADD R5, R1, 0x1, R6 ;  /* 0x0000000101057824 */ /* 0x000fe400078e0206 */
[----:B------:R-:W2:Y:S04]  /*5c00*/  LDL.U8 R12, [R29+0x100] ;  /* 0x000100001d0c7983 */ /* 0x000ea80000100000 */
[----:B------:R-:W4:Y:S04]  /*5c10*/  LDL.U8 R26, [R29] ;  /* 0x000000001d1a7983 */ /* 0x000f280000100000 */
[----:B------:R-:W3:Y:S01]  /*5c20*/  LDL.U8 R5, [R5+0x300] ;  /* 0x0003000005057983 */ /* 0x000ee20000100000 */
[----:B------:R-:W-:-:S02]  /*5c30*/  PRMT R6, R14, 0x7770, RZ ;  /* 0x000077700e067816 */ /* 0x000fc400000000ff */
[----:B------:R-:W-:Y:S02]  /*5c40*/  LOP3.LUT R20, R19, 0xff, RZ, 0xc0, !PT ;  /* 0x000000ff13147812 */ /* 0x000fe400078ec0ff */
[----:B0-----:R-:W-:-:S03]  /*5c50*/  PRMT R22, R14, 0x7771, RZ ;  /* 0x000077710e167816 */ /* 0x001fc600000000ff */
[----:B------:R-:W-:Y:S01]  /*5c60*/  IMAD.IADD R20, R1, 0x1, R20 ;  /* 0x0000000101147824 */ /* 0x000fe200078e0214 */
[----:B-----5:R-:W-:-:S05]  /*5c70*/  LOP3.LUT R14, R28, 0xff, RZ, 0xc0, !PT ;  /* 0x000000ff1c0e7812 */ /* 0x020fca00078ec0ff */
[----:B------:R-:W-:-:S05]  /*5c80*/  IMAD.IADD R19, R1, 0x1, R14 ;  /* 0x0000000101137824 */ /* 0x000fca00078e020e */
[----:B------:R-:W5:Y:S01]  /*5c90*/  LDL.U8 R14, [R19] ;  /* 0x00000000130e7983 */ /* 0x000f620000100000 */
[----:B--2---:R-:W-:Y:S02]  /*5ca0*/  LOP3.LUT R12, R6, R12, R27, 0x96, !PT ;  /* 0x0000000c060c7212 */ /* 0x004fe400078e961b */
[----:B------:R-:W-:Y:S02]  /*5cb0*/  LOP3.LUT R6, R11, 0xff, RZ, 0xc0, !PT ;  /* 0x000000ff0b067812 */ /* 0x000fe400078ec0ff */
[----:B----4-:R-:W-:-:S03]  /*5cc0*/  LOP3.LUT R22, R22, R26, R25, 0x96, !PT ;  /* 0x0000001a16167212 */ /* 0x010fc600078e9619 */
[----:B------:R-:W-:Y:S01]  /*5cd0*/  IMAD.IADD R27, R1, 0x1, R6 ;  /* 0x00000001011b7824 */ /* 0x000fe200078e0206 */
[----:B---3--:R-:W-:Y:S01]  /*5ce0*/  LOP3.LUT R26, R5, 0xff, RZ, 0xc0, !PT ;  /* 0x000000ff051a7812 */ /* 0x008fe200078ec0ff */
[----:B------:R0:W2:Y:S04]  /*5cf0*/  LDL.U8 R6, [R20+0x300] ;  /* 0x0003000014067983 */ /* 0x0000a80000100000 */
[----:B------:R-:W-:Y:S01]  /*5d00*/  IMAD.IADD R26, R1, 0x1, R26 ;  /* 0x00000001011a7824 */ /* 0x000fe200078e021a */
[----:B------:R-:W3:Y:S04]  /*5d10*/  LDL.U8 R27, [R27+0x300] ;  /* 0x000300001b1b7983 */ /* 0x000ee80000100000 */
[----:B------:R-:W5:Y:S01]  /*5d20*/  LDL.U8 R25, [R26+0x100] ;  /* 0x000100001a197983 */ /* 0x000f620000100000 */
[----:B0-----:R-:W-:-:S02]  /*5d30*/  LOP3.LUT R20, R0, R2, R21, 0x96, !PT ;  /* 0x0000000200147212 */ /* 0x001fc400078e9615 */
[----:B------:R-:W-:Y:S02]  /*5d40*/  LOP3.LUT R11, R9, R12, R0, 0x96, !PT ;  /* 0x0000000c090b7212 */ /* 0x000fe400078e9600 */
[--C-:B------:R-:W-:Y:S02]  /*5d50*/  LOP3.LUT R2, R21, R13, R24.reuse, 0x96, !PT ;  /* 0x0000000d15027212 */ /* 0x100fe400078e9618 */
[----:B------:R-:W-:Y:S01]  /*5d60*/  LOP3.LUT R24, R9, R22, R24, 0x96, !PT ;  /* 0x0000001609187212 */ /* 0x000fe200078e9618 */
[----:B------:R-:W4:Y:S01]  /*5d70*/  LDL.U8 R13, [R19+0x100] ;  /* 0x00010000130d7983 */ /* 0x000f220000100000 */
[----:B------:R-:W-:Y:S02]  /*5d80*/  PRMT R9, R15, 0x7773, RZ ;  /* 0x000077730f097816 */ /* 0x000fe400000000ff */
[----:B------:R-:W-:Y:S01]  /*5d90*/  LOP3.LUT R4, R4, 0xff, RZ, 0xc0, !PT ;  /* 0x000000ff04047812 */ /* 0x000fe200078ec0ff */
[----:B------:R-:W4:Y:S01]  /*5da0*/  LDL.U8 R26, [R26] ;  /* 0x000000001a1a7983 */ /* 0x000f220000100000 */
[----:B------:R-:W-:-:S03]  /*5db0*/  LOP3.LUT R2, R2, 0xff, RZ, 0xc0, !PT ;  /* 0x000000ff02027812 */ /* 0x000fc600078ec0ff */
[C---:B------:R-:W-:Y:S02]  /*5dc0*/  IMAD.IADD R4, R1.reuse, 0x1, R4 ;  /* 0x0000000101047824 */ /* 0x040fe400078e0204 */
[----:B------:R-:W-:-:S05]  /*5dd0*/  IMAD.IADD R2, R1, 0x1, R2 ;  /* 0x0000000101027824 */ /* 0x000fca00078e0202 */
[----:B------:R-:W4:Y:S01]  /*5de0*/  LDL.U8 R19, [R2+0x300] ;  /* 0x0003000002137983 */ /* 0x000f220000100000 */
[----:B--2---:R-:W-:-:S05]  /*5df0*/  LOP3.LUT R0, R6, 0xff, RZ, 0xc0, !PT ;  /* 0x000000ff06007812 */ /* 0x004fca00078ec0ff */
[----:B------:R-:W-:Y:S01]  /*5e00*/  IMAD.IADD R21, R1, 0x1, R0 ;  /* 0x0000000101157824 */ /* 0x000fe200078e0200 */
[----:B---3--:R-:W-:Y:S02]  /*5e10*/  LOP3.LUT R0, R27, 0xff, RZ, 0xc0, !PT ;  /* 0x000000ff1b007812 */ /* 0x008fe400078ec0ff */
[----:B-----5:R-:W-:Y:S02]  /*5e20*/  LOP3.LUT R14, R9, R25, R14, 0x96, !PT ;  /* 0x00000019090e7212 */ /* 0x020fe400078e960e */
[----:B------:R-:W2:Y:S01]  /*5e30*/  LDL.U8 R12, [R21] ;  /* 0x00000000150c7983 */ /* 0x000ea20000100000 */
[----:B------:R-:W-:Y:S01]  /*5e40*/  IMAD.IADD R29, R1, 0x1, R0 ;  /* 0x00000001011d7824 */ /* 0x000fe200078e0200 */
[----:B------:R-:W-:Y:S02]  /*5e50*/  LOP3.LUT R0, R27, R14, R6, 0x96, !PT ;  /* 0x0000000e1b007212 */ /* 0x000fe400078e9606 */
[----:B------:R-:W3:Y:S02]  /*5e60*/  LDL.U8 R9, [R21+0x100] ;  /* 0x0001000015097983 */ /* 0x000ee40000100000 */
[----:B------:R-:W-:-:S02]  /*5e70*/  LOP3.LUT R0, R0, 0xff, RZ, 0xc0, !PT ;  /* 0x000000ff00007812 */ /* 0x000fc400078ec0ff */
[----:B------:R-:W5:Y:S03]  /*5e80*/  LDL.U8 R14, [R29] ;  /* 0x000000001d0e7983 */ /* 0x000f660000100000 */
[----:B------:R-:W-:Y:S01]  /*5e90*/  IMAD.IADD R22, R1, 0x1, R0 ;  /* 0x0000000101167824 */ /* 0x000fe200078e0200 */
[----:B------:R-:W2:Y:S04]  /*5ea0*/  LDL.U8 R25, [R29+0x100] ;  /* 0x000100001d197983 */ /* 0x000ea80000100000 */
[----:B------:R0:W2:Y:S04]  /*5eb0*/  LDL.U8 R21, [R4+0x300] ;  /* 0x0003000004157983 */ /* 0x0000a80000100000 */
[----:B------:R-:W2:Y:S01]  /*5ec0*/  LDL.U8 R22, [R22+0x300] ;  /* 0x0003000016167983 */ /* 0x000ea20000100000 */
[----:B------:R-:W-:-:S02]  /*5ed0*/  PRMT R0, R15, 0x7772, RZ ;  /* 0x000077720f007816 */ /* 0x000fc400000000ff */
[----:B----4-:R-:W-:Y:S02]  /*5ee0*/  LOP3.LUT R2, R19, 0xff, RZ, 0xc0, !PT ;  /* 0x000000ff13027812 */ /* 0x010fe400078ec0ff */
[----:B0-----:R-:W-:-:S03]  /*5ef0*/  LOP3.LUT R4, R3, 0xff, RZ, 0xc0, !PT ;  /* 0x000000ff03047812 */ /* 0x001fc600078ec0ff */
[----:B------:R-:W-:-:S05]  /*5f00*/  IMAD.IADD R2, R1, 0x1, R2 ;  /* 0x0000000101027824 */ /* 0x000fca00078e0202 */
[----:B------:R-:W4:Y:S01]  /*5f10*/  LDL.U8 R3, [R2] ;  /* 0x0000000002037983 */ /* 0x000f220000100000 */
[----:B------:R-:W-:-:S03]  /*5f20*/  LOP3.LUT R10, R10, 0xff, RZ, 0xc0, !PT ;  /* 0x000000ff0a0a7812 */ /* 0x000fc600078ec0ff */
[----:B------:R-:W4:Y:S01]  /*5f30*/  LDL.U8 R2, [R2+0x100] ;  /* 0x0001000002027983 */ /* 0x000f220000100000 */
[----:B-----5:R-:W-:Y:S02]  /*5f40*/  LOP3.LUT R13, R0, R14, R13, 0x96, !PT ;  /* 0x0000000e000d7212 */ /* 0x020fe400078e960d */
[C---:B------:R-:W-:Y:S02]  /*5f50*/  PRMT R0, R15.reuse, 0x7770, RZ ;  /* 0x000077700f007816 */ /* 0x040fe400000000ff */
[----:B------:R-:W-:Y:S02]  /*5f60*/  PRMT R15, R15, 0x7771, RZ ;  /* 0x000077710f0f7816 */ /* 0x000fe400000000ff */
[----:B---3--:R-:W-:Y:S02]  /*5f70*/  LOP3.LUT R0, R0, R9, R26, 0x96, !PT ;  /* 0x0000000900007212 */ /* 0x008fe400078e961a */
[----:B--2---:R-:W-:Y:S02]  /*5f80*/  LOP3.LUT R12, R15, R12, R25, 0x96, !PT ;  /* 0x0000000c0f0c7212 */ /* 0x004fe400078e9619 */
[----:B------:R-:W-:-:S02]  /*5f90*/  LOP3.LUT R27, R28, R0, R27, 0x96, !PT ;  /* 0x000000001c1b7212 */ /* 0x000fc400078e961b */
[----:B------:R-:W-:Y:S02]  /*5fa0*/  LOP3.LUT R26, R21, 0xff, RZ, 0xc0, !PT ;  /* 0x000000ff151a7812 */ /* 0x000fe400078ec0ff */
[----:B------:R-:W-:Y:S02]  /*5fb0*/  LOP3.LUT R0, R22, 0xff, RZ, 0xc0, !PT ;  /* 0x000000ff16007812 */ /* 0x000fe400078ec0ff */
[--C-:B------:R-:W-:Y:S01]  /*5fc0*/  LOP3.LUT R25, R6, R13, R5.reuse, 0x96, !PT ;  /* 0x0000000d06197212 */ /* 0x100fe200078e9605 */
[C---:B------:R-:W-:Y:S01]  /*5fd0*/  IMAD.IADD R26, R1.reuse, 0x1, R26 ;  /* 0x00000001011a7824 */ /* 0x040fe200078e021a */
[----:B------:R-:W-:Y:S01]  /*5fe0*/  LOP3.LUT R28, R28, R12, R5, 0x96, !PT ;  /* 0x0000000c1c1c7212 */ /* 0x000fe200078e9605 */
[C---:B------:R-:W-:Y:S01]  /*5ff0*/  IMAD.IADD R29, R1.reuse, 0x1, R0 ;  /* 0x00000001011d7824 */ /* 0x040fe200078e0200 */
[----:B------:R-:W2:Y:S01]  /*6000*/  LDL.128 R12, [R1+0x490] ;  /* 0x00049000010c7983 */ /* 0x000ea20000100c00 */
[----:B------:R-:W-:-:S03]  /*6010*/  IMAD.IADD R0, R1, 0x1, R4 ;  /* 0x0000000101007824 */ /* 0x000fc600078e0204 */
[----:B------:R-:W3:Y:S04]  /*6020*/  LDL.U8 R5, [R26+0x100] ;  /* 0x000100001a057983 */ /* 0x000ee80000100000 */
[----:B------:R-:W3:Y:S04]  /*6030*/  LDL.U8 R6, [R29] ;  /* 0x000000001d067983 */ /* 0x000ee80000100000 */
[----:B------:R-:W4:Y:S04]  /*6040*/  LDL.U8 R4, [R29+0x100] ;  /* 0x000100001d047983 */ /* 0x000f280000100000 */
[----:B------:R-:W5:Y:S01]  /*6050*/  LDL.U8 R0, [R0+0x300] ;  /* 0x0003000000007983 */ /* 0x000f620000100000 */
[----:B--2---:R-:W-:-:S04]  /*6060*/  PRMT R9, R12, 0x7773, RZ ;  /* 0x000077730c097816 */ /* 0x004fc800000000ff */
[----:B---3--:R-:W-:Y:S02]  /*6070*/  LOP3.LUT R5, R9, R5, R6, 0x96, !PT ;  /* 0x0000000509057212 */ /* 0x008fe400078e9606 */
[----:B------:R-:W-:-:S04]  /*6080*/  PRMT R6, R12, 0x7772, RZ ;  /* 0x000077720c067816 */ /* 0x000fc800000000ff */
[----:B----4-:R-:W-:Y:S02]  /*6090*/  LOP3.LUT R3, R6, R3, R4, 0x96, !PT ;  /* 0x0000000306037212 */ /* 0x010fe400078e9604 */
[----:B-----5:R-:W-:Y:S01]  /*60a0*/  LOP3.LUT R4, R0, 0xff, RZ, 0xc0, !PT ;  /* 0x000000ff00047812 */ /* 0x020fe200078ec0ff */
[----:B------:R-:W2:Y:S04]  /*60b0*/  LDL.U8 R6, [R26] ;  /* 0x000000001a067983 */ /* 0x000ea80000100000 */
[----:B------:R-:W-:-:S05]  /*60c0*/  IMAD.IADD R29, R1, 0x1, R4 ;  /* 0x00000001011d7824 */ /* 0x000fca00078e0204 */
        /* <DEDUP_REMOVED lines=37> */
[C---:B------:R-:W-:Y:S02]  /*6320*/  PRMT R2, R13.reuse, 0x7772, RZ ;  /* 0x000077720d027816 */ /* 0x040fe400000000ff */
[----:B------:R-:W-:Y:S01]  /*6330*/  LOP3.LUT R16, R16, 0xff, RZ, 0xc0, !PT ;  /* 0x000000ff10107812 */ /* 0x000fe200078ec0ff */
[----:B------:R-:W3:Y:S01]  /*6340*/  LDL.U8 R25, [R26+0x100] ;  /* 0x000100001a197983 */ /* 0x000ee20000100000 */
[----:B--2---:R-:W-:Y:S02]  /*6350*/  LOP3.LUT R24, R2, R24, R0, 0x96, !PT ;  /* 0x0000001802187212 */ /* 0x004fe400078e9600 */
[----:B------:R-:W-:-:S04]  /*6360*/  PRMT R0, R13, 0x7770, RZ ;  /* 0x000077700d007816 */ /* 0x000fc800000000ff */
[----:B-----5:R-:W-:Y:S02]  /*6370*/  LOP3.LUT R22, R0, R22, R29, 0x96, !PT ;  /* 0x0000001600167212 */ /* 0x020fe400078e961d */
[----:B------:R-:W-:Y:S02]  /*6380*/  LOP3.LUT R0, R11, 0xff, RZ, 0xc0, !PT ;  /* 0x000000ff0b007812 */ /* 0x000fe400078ec0ff */
[----:B------:R-:W-:-:S03]  /*6390*/  LOP3.LUT R2, R17, 0xff, RZ, 0xc0, !PT ;  /* 0x000000ff11027812 */ /* 0x000fc600078ec0ff */
[C---:B------:R-:W-:Y:S02]  /*63a0*/  IMAD.IADD R11, R1.reuse, 0x1, R0 ;  /* 0x00000001010b7824 */ /* 0x040fe400078e0200 */
[C---:B------:R-:W-:Y:S02]  /*63b0*/  IMAD.IADD R17, R1.reuse, 0x1, R2 ;  /* 0x0000000101117824 */ /* 0x040fe400078e0202 */
[----:B------:R-:W3:Y:S01]  /*63c0*/  LDL.U8 R2, [R21] ;  /* 0x0000000015027983 */ /* 0x000ee20000100000 */
[----:B------:R-:W-:-:S03]  /*63d0*/  IMAD.IADD R29, R1, 0x1, R16 ;  /* 0x00000001011d7824 */ /* 0x000fc600078e0210 */
[----:B------:R-:W2:Y:S04]  /*63e0*/  LDL.U8 R11, [R11+0x300] ;  /* 0x000300000b0b7983 */ /* 0x000ea80000100000 */
[----:B------:R0:W4:Y:S04]  /*63f0*/  LDL.U8 R0, [R17+0x300] ;  /* 0x0003000011007983 */ /* 0x0001280000100000 */
[----:B------:R-:W5:Y:S01]  /*6400*/  LDL.U8 R21, [R29+0x300] ;  /* 0x000300001d157983 */ /* 0x000f620000100000 */
[----:B------:R-:W-:Y:S02]  /*6410*/  PRMT R13, R13, 0x7771, RZ ;  /* 0x000077710d0d7816 */ /* 0x000fe400000000ff */
[----:B0-----:R-:W-:-:S02]  /*6420*/  LOP3.LUT R17, R9, R22, R12, 0x96, !PT ;  /* 0x0000001609117212 */ /* 0x001fc400078e960c */
[----:B------:R-:W-:Y:S02]  /*6430*/  LOP3.LUT R28, R28, 0xff, RZ, 0xc0, !PT ;  /* 0x000000ff1c1c7812 */ /* 0x000fe400078ec0ff */
[----:B------:R-:W-:Y:S02]  /*6440*/  LOP3.LUT R10, R12, R10, R3, 0x96, !PT ;  /* 0x0000000a0c0a7212 */ /* 0x000fe400078e9603 */
[----:B------:R-:W-:Y:S02]  /*6450*/  LOP3.LUT R3, R3, R24, R7, 0x96, !PT ;  /* 0x0000001803037212 */ /* 0x000fe400078e9607 */
[----:B---3--:R-:W-:Y:S02]  /*6460*/  LOP3.LUT R22, R13, R2, R25, 0x96, !PT ;  /* 0x000000020d167212 */ /* 0x008fe400078e9619 */
[----:B--2---:R-:W-:Y:S02]  /*6470*/  LOP3.LUT R16, R11, 0xff, RZ, 0xc0, !PT ;  /* 0x000000ff0b107812 */ /* 0x004fe400078ec0ff */
[----:B----4-:R-:W-:-:S03]  /*6480*/  LOP3.LUT R2, R0, 0xff, RZ, 0xc0, !PT ;  /* 0x000000ff00027812 */ /* 0x010fc600078ec0ff */
[----:B------:R-:W-:Y:S01]  /*6490*/  IMAD.IADD R24, R1, 0x1, R16 ;  /* 0x0000000101187824 */ /* 0x000fe200078e0210 */
[----:B------:R-:W-:Y:S01]  /*64a0*/  LOP3.LUT R16, R9, R22, R7, 0x96, !PT ;  /* 0x0000001609107212 */ /* 0x000fe200078e9607 */
[----:B------:R-:W-:Y:S01]  /*64b0*/  IMAD.IADD R22, R1, 0x1, R28 ;  /* 0x0000000101167824 */ /* 0x000fe200078e021c */
[----:B-----5:R-:W-:Y:S01]  /*64c0*/  LOP3.LUT R12, R21, 0xff, RZ, 0xc0, !PT ;  /* 0x000000ff150c7812 */ /* 0x020fe200078ec0ff */
[C---:B------:R-:W-:Y:S01]  /*64d0*/  IMAD.IADD R13, R1.reuse, 0x1, R2 ;  /* 0x00000001010d7824 */ /* 0x040fe200078e0202 */
[----:B------:R-:W2:Y:S03]  /*64e0*/  LDL.U8 R26, [R24+0x100] ;  /* 0x00010000181a7983 */ /* 0x000ea60000100000 */
[----:B------:R-:W-:Y:S01]  /*64f0*/  IMAD.IADD R9, R1, 0x1, R12 ;  /* 0x0000000101097824 */ /* 0x000fe200078e020c */
[----:B------:R-:W2:Y:S04]  /*6500*/  LDL.U8 R25, [R13] ;  /* 0x000000000d197983 */ /* 0x000ea80000100000 */
[----:B------:R-:W3:Y:S04]  /*6510*/  LDL.U8 R22, [R22+0x300] ;  /* 0x0003000016167983 */ /* 0x000ee80000100000 */
[----:B------:R0:W4:Y:S04]  /*6520*/  LDL.U8 R7, [R13+0x100] ;  /* 0x000100000d077983 */ /* 0x0001280000100000 */
[----:B------:R-:W4:Y:S01]  /*6530*/  LDL.U8 R12, [R9] ;  /* 0x00000000090c7983 */ /* 0x000f220000100000 */
[----:B------:R-:W-:-:S02]  /*6540*/  PRMT R2, R14, 0x7773, RZ ;  /* 0x000077730e027816 */ /* 0x000fc400000000ff */
[----:B------:R-:W-:Y:S01]  /*6550*/  LOP3.LUT R20, R20, 0xff, RZ, 0xc0, !PT ;  /* 0x000000ff14147812 */ /* 0x000fe200078ec0ff */
[----:B------:R-:W5:Y:S04]  /*6560*/  LDL.U8 R24, [R24] ;  /* 0x0000000018187983 */ /* 0x000f680000100000 */
[----:B0-----:R-:W-:-:S06]  /*6570*/  IMAD.IADD R13, R1, 0x1, R20 ;  /* 0x00000001010d7824 */ /* 0x001fcc00078e0214 */
[----:B------:R-:W5:Y:S01]  /*6580*/  LDL.U8 R13, [R13+0x300] ;  /* 0x000300000d0d7983 */ /* 0x000f620000100000 */
[----:B--2---:R-:W-:Y:S02]  /*6590*/  LOP3.LUT R26, R2, R26, R25, 0x96, !PT ;  /* 0x0000001a021a7212 */ /* 0x004fe400078e9619 */
[----:B------:R-:W-:Y:S02]  /*65a0*/  PRMT R25, R14, 0x7772, RZ ;  /* 0x000077720e197816 */ /* 0x000fe400000000ff */
[----:B---3--:R-:W-:Y:S02]  /*65b0*/  LOP3.LUT R2, R22, 0xff, RZ, 0xc0, !PT ;  /* 0x000000ff16027812 */ /* 0x008fe400078ec0ff */
[----:B----4-:R-:W-:-:S03]  /*65c0*/  LOP3.LUT R12, R25, R12, R7, 0x96, !PT ;  /* 0x0000000c190c7212 */ /* 0x010fc600078e9607 */
[----:B------:R-:W-:Y:S01]  /*65d0*/  IMAD.IADD R25, R1, 0x1, R2 ;  /* 0x0000000101197824 */ /* 0x000fe200078e0202 */
[----:B------:R-:W-:Y:S02]  /*65e0*/  LOP3.LUT R2, R27, 0xff, RZ, 0xc0, !PT ;  /* 0x000000ff1b027812 */ /* 0x000fe400078ec0ff */
[----:B------:R-:W2:Y:S04]  /*65f0*/  LDL.U8 R27, [R9+0x100] ;  /* 0x00010000091b7983 */ /* 0x000ea80000100000 */
[----:B------:R-:W5:Y:S01]  /*6600*/  LDL.U8 R7, [R25+0x100] ;  /* 0x0001000019077983 */ /* 0x000f620000100000 */
[----:B------:R-:W-:-:S03]  /*6610*/  IMAD.IADD R2, R1, 0x1, R2 ;  /* 0x0000000101027824 */ /* 0x000fc600078e0202 */
[----:B------:R-:W2:Y:S04]  /*6620*/  LDL.U8 R20, [R25] ;  /* 0x0000000019147983 */ /* 0x000ea80000100000 */
[----:B------:R-:W3:Y:S01]  /*6630*/  LDL.U8 R2, [R2+0x300] ;  /* 0x0003000002027983 */ /* 0x000ee20000100000 */
[----:B------:R-:W-:Y:S02]  /*6640*/  PRMT R28, R14, 0x7770, RZ ;  /* 0x000077700e1c7816 */ /* 0x000fe400000000ff */
[----:B------:R-:W-:Y:S02]  /*6650*/  LOP3.LUT R18, R18, 0xff, RZ, 0xc0, !PT ;  /* 0x000000ff12127812 */ /* 0x000fe400078ec0ff */
[----:B-----5:R-:W-:Y:S02]  /*6660*/  LOP3.LUT R7, R28, R7, R24, 0x96, !PT ;  /* 0x000000071c077212 */ /* 0x020fe400078e9618 */
[----:B------:R-:W-:-:S02]  /*6670*/  PRMT R24, R14, 0x7771, RZ ;  /* 0x000077710e187816 */ /* 0x000fc400000000ff */
[----:B------:R-:W-:Y:S01]  /*6680*/  LOP3.LUT R14, R23, 0xff, RZ, 0xc0, !PT ;  /* 0x000000ff170e7812 */ /* 0x000fe200078ec0ff */
[----:B------:R-:W-:Y:S01]  /*6690*/  IMAD.IADD R28, R1, 0x1, R18 ;  /* 0x00000001011c7824 */ /* 0x000fe200078e0212 */
[----:B--2---:R-:W-:-:S03]  /*66a0*/  LOP3.LUT R27, R24, R20, R27, 0x96, !PT ;  /* 0x00000014181b7212 */ /* 0x004fc600078e961b */
[----:B------:R-:W-:Y:S01]  /*66b0*/  IMAD.IADD R23, R1, 0x1, R14 ;  /* 0x0000000101177824 */ /* 0x000fe200078e020e */
[----:B------:R-:W-:Y:S01]  /*66c0*/  LOP3.LUT R14, R13, 0xff, RZ, 0xc0, !PT ;  /* 0x000000ff0d0e7812 */ /* 0x000fe200078ec0ff */
[----:B------:R-:W2:Y:S01]  /*66d0*/  LDL.U8 R24, [R28+0x300] ;  /* 0x000300001c187983 */ /* 0x000ea20000100000 */
[----:B---3--:R-:W-:-:S03]  /*66e0*/  LOP3.LUT R18, R2, 0xff, RZ, 0xc0, !PT ;  /* 0x000000ff02127812 */ /* 0x008fc600078ec0ff */
[C---:B------:R-:W-:Y:S01]  /*66f0*/  IMAD.IADD R9, R1.reuse, 0x1, R14 ;  /* 0x0000000101097824 */ /* 0x040fe200078e020e */
[----:B------:R-:W3:Y:S01]  /*6700*/  LDL.U8 R23, [R23+0x300] ;  /* 0x0003000017177983 */ /* 0x000ee20000100000 */
[----:B------:R-:W-:-:S03]  /*6710*/  IMAD.IADD R14, R1, 0x1, R18 ;  /* 0x00000001010e7824 */ /* 0x000fc600078e0212 */
[----:B------:R-:W4:Y:S04]  /*6720*/  LDL.U8 R18, [R9] ;  /* 0x0000000009127983 */ /* 0x000f280000100000 */
[----:B------:R-:W4:Y:S01]  /*6730*/  LDL.U8 R25, [R14+0x100] ;  /* 0x000100000e197983 */ /* 0x000f220000100000 */
[----:B------:R-:W-:Y:S02]  /*6740*/  LOP3.LUT R20, R22, R12, R11, 0x96, !PT ;  /* 0x0000000c16147212 */ /* 0x000fe400078e960b */
[----:B------:R-:W-:Y:S01]  /*6750*/  LOP3.LUT R26, R21, R26, R22, 0x96, !PT ;  /* 0x0000001a151a7212 */ /* 0x000fe200078e9616 */
[----:B------:R0:W5:Y:S01]  /*6760*/  LDL.U8 R28, [R9+0x100] ;  /* 0x00010000091c7983 */ /* 0x0001620000100000 */
[C---:B------:R-:W-:Y:S02]  /*6770*/  LOP3.LUT R22, R0.reuse, R7, R21, 0x96, !PT ;  /* 0x0000000700167212 */ /* 0x040fe400078e9615 */
[----:B------:R-:W-:Y:S01]  /*6780*/  LOP3.LUT R7, R0, R27, R11, 0x96, !PT ;  /* 0x0000001b00077212 */ /* 0x000fe200078e960b */
[----:B------:R-:W5:Y:S01]  /*6790*/  LDL.U8 R14, [R14] ;  /* 0x000000000e0e7983 */ /* 0x000f620000100000 */
[----:B------:R-:W-:-:S02]  /*67a0*/  PRMT R11, R15, 0x7773, RZ ;  /* 0x000077730f0b7816 */ /* 0x000fc400000000ff */
[----:B--2---:R-:W-:-:S05]  /*67b0*/  LOP3.LUT R12, R24, 0xff, RZ, 0xc0, !PT ;  /* 0x000000ff180c7812 */ /* 0x004fca00078ec0ff */
[----:B------:R-:W-:Y:S01]  /*67c0*/  IMAD.IADD R12, R1, 0x1, R12 ;  /* 0x00000001010c7824 */ /* 0x000fe200078e020c */
[----:B---3--:R-:W-:-:S04]  /*67d0*/  LOP3.LUT R0, R23, 0xff, RZ, 0xc0, !PT ;  /* 0x000000ff17007812 */ /* 0x008fc800078ec0ff */
[----:B------:R-:W2:Y:S01]  /*67e0*/  LDL.U8 R21, [R12+0x100] ;  /* 0x000100000c157983 */ /* 0x000ea20000100000 */
[----:B------:R-:W-:Y:S01]  /*67f0*/  IMAD.IADD R29, R1, 0x1, R0 ;  /* 0x00000001011d7824 */ /* 0x000fe200078e0200 */
[----:B----4-:R-:W-:Y:S02]  /*6800*/  LOP3.LUT R18, R11, R25, R18, 0x96, !PT ;  /* 0x000000190b127212 */ /* 0x010fe400078e9612 */
[----:B------:R-:W5:Y:S04]  /*6810*/  LDL.U8 R25, [R12] ;  /* 0x000000000c197983 */ /* 0x000f680000100000 */
[----:B------:R-:W3:Y:S04]  /*6820*/  LDL.U8 R11, [R29+0x100] ;  /* 0x000100001d0b7983 */ /* 0x000ee80000100000 */
[----:B------:R-:W2:Y:S01]  /*6830*/  LDL.U8 R0, [R29] ;  /* 0x000000001d007983 */ /* 0x000ea20000100000 */
[----:B------:R-:W-:-:S02]  /*6840*/  PRMT R27, R15, 0x7772, RZ ;  /* 0x000077720f1b7816 */ /* 0x000fc400000000ff */
[----:B------:R-:W-:Y:S02]  /*6850*/  LOP3.LUT R26, R26, 0xff, RZ, 0xc0, !PT ;  /* 0x000000ff1a1a7812 */ /* 0x000fe400078ec0ff */
[----:B0-----:R-:W-:Y:S02]  /*6860*/  LOP3.LUT R9, R24, R18, R23, 0x96, !PT ;  /* 0x0000001218097212 */ /* 0x001fe400078e9617 */
[----:B------:R-:W-:Y:S02]  /*6870*/  LOP3.LUT R18, R17, 0xff, RZ, 0xc0, !PT ;  /* 0x000000ff11127812 */ /* 0x000fe400078ec0ff */
[----:B------:R-:W-:Y:S02]  /*6880*/  LOP3.LUT R10, R10, 0xff, RZ, 0xc0, !PT ;  /* 0x000000ff0a0a7812 */ /* 0x000fe400078ec0ff */
[----:B------:R-:W-:Y:S02]  /*6890*/  LOP3.LUT R6, R6, 0xff, RZ, 0xc0, !PT ;  /* 0x000000ff06067812 */ /* 0x000fe400078ec0ff */
[----:B------:R-:W-:-:S02]  /*68a0*/  LOP3.LUT R4, R4, 0xff, RZ, 0xc0, !PT ;  /* 0x000000ff04047812 */ /* 0x000fc400078ec0ff */
[----:B------:R-:W-:Y:S02]  /*68b0*/  LOP3.LUT R22, R22, 0xff, RZ, 0xc0, !PT ;  /* 0x000000ff16167812 */ /* 0x000fe400078ec0ff */
[----:B------:R-:W-:Y:S02]  /*68c0*/  LOP3.LUT R16, R16, 0xff, RZ, 0xc0, !PT ;  /* 0x000000ff10107812 */ /* 0x000fe400078ec0ff */
[----:B------:R-:W-:Y:S02]  /*68d0*/  LOP3.LUT R20, R20, 0xff, RZ, 0xc0, !PT ;  /* 0x000000ff14147812 */ /* 0x000fe400078ec0ff */
[----:B-----5:R-:W-:Y:S02]  /*68e0*/  LOP3.LUT R27, R27, R25, R28, 0x96, !PT ;  /* 0x000000191b1b7212 */ /* 0x020fe400078e961c */
[C---:B------:R-:W-:Y:S02]  /*68f0*/  PRMT R25, R15.reuse, 0x7770, RZ ;  /* 0x000077700f197816 */ /* 0x040fe400000000ff */
[----:B------:R-:W-:-:S02]  /*6900*/  PRMT R15, R15, 0x7771, RZ ;  /* 0x000077710f0f7816 */ /* 0x000fc400000000ff */
[----:B---3--:R-:W-:Y:S02]  /*6910*/  LOP3.LUT R25, R25, R11, R14, 0x96, !PT ;  /* 0x0000000b19197212 */ /* 0x008fe400078e960e */
[----:B--2---:R-:W-:Y:S02]  /*6920*/  LOP3.LUT R21, R15, R0, R21, 0x96, !PT ;  /* 0x000000000f157212 */ /* 0x004fe400078e9615 */
[----:B------:R-:W-:Y:S02]  /*6930*/  LOP3.LUT R24, R13, R25, R24, 0x96, !PT ;  /* 0x000000190d187212 */ /* 0x000fe400078e9618 */
[----:B------:R-:W-:Y:S01]  /*6940*/  LOP3.LUT R28, R3, 0xff, RZ, 0xc0, !PT ;  /* 0x000000ff031c7812 */ /* 0x000fe200078ec0ff */
[----:B------:R-:W-:Y:S01]  /*6950*/  IMAD.IADD R3, R1, 0x1, R26 ;  /* 0x0000000101037824 */ /* 0x000fe200078e021a */
[----:B------:R-:W-:Y:S02]  /*6960*/  LOP3.LUT R21, R13, R21, R2, 0x96, !PT ;  /* 0x000000150d157212 */ /* 0x000fe400078e9602 */
[----:B------:R-:W2:Y:S01]  /*6970*/  LDL.128 R12, [R1+0x4a0] ;  /* 0x0004a000010c7983 */ /* 0x000ea20000100c00 */
[----:B------:R-:W-:Y:S01]  /*6980*/  LOP3.LUT R24, R24, 0xff, RZ, 0xc0, !PT ;  /* 0x000000ff18187812 */ /* 0x000fe200078ec0ff */
[----:B------:R-:W-:-:S02]  /*6990*/  IMAD.IADD R17, R1, 0x1, R28 ;  /* 0x0000000101117824 */ /* 0x000fc400078e021c */
[----:B------:R-:W3:Y:S02]  /*69a0*/  LDL.U8 R3, [R3+0x300] ;  /* 0x0003000003037983 */ /* 0x000ee40000100000 */
[----:B------:R-:W-:Y:S01]  /*69b0*/  IMAD.IADD R24, R1, 0x1, R24 ;  /* 0x0000000101187824 */ /* 0x000fe200078e0218 */
[----:B------:R-:W-:Y:S01]  /*69c0*/  LOP3.LUT R11, R23, R27, R2, 0x96, !PT ;  /* 0x0000001b170b7212 */ /* 0x000fe200078e9602 */
[----:B------:R-:W4:Y:S01]  /*69d0*/  LDL.U8 R17, [R17+0x300] ;  /* 0x0003000011117983 */ /* 0x000f220000100000 */
[----:B------:R-:W-:Y:S01]  /*69e0*/  LOP3.LUT R2, R19, 0xff, RZ, 0xc0, !PT ;  /* 0x000000ff13027812 */ /* 0x000fe200078ec0ff */
[----:B------:R-:W-:Y:S01]  /*69f0*/  IMAD.IADD R19, R1, 0x1, R10 ;  /* 0x0000000101137824 */ /* 0x000fe200078e020a */
[----:B------:R-:W-:Y:S01]  /*6a00*/  LOP3.LUT R0, R5, 0xff, RZ, 0xc0, !PT ;  /* 0x000000ff05007812 */ /* 0x000fe200078ec0ff */
[----:B------:R0:W5:Y:S01]  /*6a10*/  LDL.U8 R10, [R24+0x300] ;  /* 0x00030000180a7983 */ /* 0x0001620000100000 */
[----:B------:R-:W-:Y:S01]  /*6a20*/  IMAD.IADD R5, R1, 0x1, R6 ;  /* 0x0000000101057824 */ /* 0x000fe200078e0206 */
[----:B------:R-:W-:Y:S01]  /*6a30*/  LOP3.LUT R6, R21, 0xff, RZ, 0xc0, !PT ;  /* 0x000000ff15067812 */ /* 0x000fe200078ec0ff */
[----:B------:R-:W-:Y:S01]  /*6a40*/  IMAD.IADD R21, R1, 0x1, R4 ;  /* 0x0000000101157824 */ /* 0x000fe200078e0204 */
[----:B------:R-:W-:Y:S01]  /*6a50*/  LOP3.LUT R4, R11, 0xff, RZ, 0xc0, !PT ;  /* 0x000000ff0b047812 */ /* 0x000fe200078ec0ff */
[C---:B------:R-:W-:Y:S01]  /*6a60*/  IMAD.IADD R25, R1.reuse, 0x1, R22 ;  /* 0x0000000101197824 */ /* 0x040fe200078e0216 */
[----:B------:R-:W5:Y:S01]  /*6a70*/  LDL.U8 R19, [R19+0x300] ;  /* 0x0003000013137983 */ /* 0x000f620000100000 */
[----:B------:R-:W-:-:S02]  /*6a80*/  IMAD.IADD R22, R1, 0x1, R6 ;  /* 0x0000000101167824 */ /* 0x000fc400078e0206 */
[C---:B------:R-:W-:Y:S01]  /*6a90*/  IMAD.IADD R26, R1.reuse, 0x1, R0 ;  /* 0x00000001011a7824 */ /* 0x040fe200078e0200 */
[----:B------:R-:W5:Y:S01]  /*6aa0*/  LDL.U8 R21, [R21+0x300] ;  /* 0x0003000015157983 */ /* 0x000f620000100000 */
[----:B------:R-:W-:Y:S01]  /*6ab0*/  IMAD.IADD R23, R1, 0x1, R4 ;  /* 0x0000000101177824 */ /* 0x000fe200078e0204 */
[----:B------:R-:W-:Y:S01]  /*6ac0*/  LOP3.LUT R4, R7, 0xff, RZ, 0xc0, !PT ;  /* 0x000000ff07047812 */ /* 0x000fe200078ec0ff */
[----:B0-----:R-:W-:Y:S01]  /*6ad0*/  IMAD.IADD R24, R1, 0x1, R18 ;  /* 0x0000000101187824 */ /* 0x001fe200078e0212 */
[----:B------:R-:W-:Y:S01]  /*6ae0*/  LOP3.LUT R0, R9, 0xff, RZ, 0xc0, !PT ;  /* 0x000000ff09007812 */ /* 0x000fe200078ec0ff */
[----:B------:R0:W5:Y:S01]  /*6af0*/  LDL.U8 R11, [R22+0x300] ;  /* 0x00030000160b7983 */ /* 0x0001620000100000 */
[C---:B------:R-:W-:Y:S02]  /*6b00*/  IMAD.IADD R27, R1.reuse, 0x1, R16 ;  /* 0x00000001011b7824 */ /* 0x040fe400078e0210 */
[C---:B------:R-:W-:Y:S01]  /*6b10*/  IMAD.IADD R28, R1.reuse, 0x1, R2 ;  /* 0x00000001011c7824 */ /* 0x040fe200078e0202 */
[----:B------:R-:W5:Y:S01]  /*6b20*/  LDL.U8 R6, [R25+0x300] ;  /* 0x0003000019067983 */ /* 0x000f620000100000 */
[----:B------:R-:W-:-:S02]  /*6b30*/  IMAD.IADD R16, R1, 0x1, R4 ;  /* 0x0000000101107824 */ /* 0x000fc400078e0204 */
[C---:B0-----:R-:W-:Y:S01]  /*6b40*/  IMAD.IADD R22, R1.reuse, 0x1, R20 ;  /* 0x0000000101167824 */ /* 0x041fe200078e0214 */
[----:B------:R-:W5:Y:S01]  /*6b50*/  LDL.U8 R7, [R24+0x300] ;  /* 0x0003000018077983 */ /* 0x000f620000100000 */
[----:B------:R-:W-:-:S03]  /*6b60*/  IMAD.IADD R20, R1, 0x1, R0 ;  /* 0x0000000101147824 */ /* 0x000fc600078e0200 */
[----:B------:R-:W5:Y:S04]  /*6b70*/  LDL.U8 R4, [R28+0x300] ;  /* 0x000300001c047983 */ /* 0x000f680000100000 */
[----:B------:R-:W5:Y:S04]  /*6b80*/  LDL.U8 R9, [R26+0x300] ;  /* 0x000300001a097983 */ /* 0x000f680000100000 */
[----:B------:R3:W5:Y:S04]  /*6b90*/  LDL.U8 R18, [R23+0x300] ;  /* 0x0003000017127983 */ /* 0x0007680000100000 */
[----:B------:R-:W5:Y:S04]  /*6ba0*/  LDL.U8 R16, [R16+0x300] ;  /* 0x0003000010107983 */ /* 0x000f680000100000 */
[----:B------:R-:W5:Y:S04]  /*6bb0*/  LDL.U8 R20, [R20+0x300] ;  /* 0x0003000014147983 */ /* 0x000f680000100000 */
[----:B------:R-:W5:Y:S04]  /*6bc0*/  LDL.U8 R5, [R5+0x300] ;  /* 0x0003000005057983 */ /* 0x000f680000100000 */
[----:B------:R0:W5:Y:S04]  /*6bd0*/  LDL.U8 R0, [R27+0x300] ;  /* 0x000300001b007983 */ /* 0x0001680000100000 */
[----:B------:R-:W5:Y:S01]  /*6be0*/  LDL.U8 R22, [R22+0x300] ;  /* 0x0003000016167983 */ /* 0x000f620000100000 */
[----:B-1----:R-:W-:-:S02]  /*6bf0*/  UIADD3 UR6, UP0, UPT, UR6, 0x3, URZ ;  /* 0x0000000306067890 */ /* 0x002fc4000ff1e0ff */
[----:B------:R-:W-:Y:S02]  /*6c00*/  UIADD3 UR4, UP1, UPT, UR4, 0x3, URZ ;  /* 0x0000000304047890 */ /* 0x000fe4000ff3e0ff */
[----:B------:R-:W-:Y:S02]  /*6c10*/  UIADD3.X UR7, UPT, UPT, URZ, UR7, URZ, UP0, !UPT ;  /* 0x00000007ff077290 */ /* 0x000fe400087fe4ff */
[----:B------:R-:W-:Y:S01]  /*6c20*/  UIADD3.X UR5, UPT, UPT, URZ, UR5, URZ, UP1, !UPT ;  /* 0x00000005ff057290 */ /* 0x000fe20008ffe4ff */
[----:B--2---:R-:W-:-:S04]  /*6c30*/  PRMT R2, R15, 0x7773, RZ ;  /* 0x000077730f027816 */ /* 0x004fc800000000ff */
[----:B---3--:R-:W-:Y:S02]  /*6c40*/  LOP3.LUT R23, R3, R2, RZ, 0x3c, !PT ;  /* 0x0000000203177212 */ /* 0x008fe400078e3cff */
[C---:B------:R-:W-:Y:S02]  /*6c50*/  PRMT R2, R15.reuse, 0x7772, RZ ;  /* 0x000077720f027816 */ /* 0x040fe400000000ff */
[C---:B------:R-:W-:Y:S02]  /*6c60*/  PRMT R3, R15.reuse, 0x7770, RZ ;  /* 0x000077700f037816 */ /* 0x040fe400000000ff */
[----:B------:R-:W-:Y:S02]  /*6c70*/  PRMT R24, R15, 0x7771, RZ ;  /* 0x000077710f187816 */ /* 0x000fe400000000ff */
[----:B----4-:R-:W-:Y:S02]  /*6c80*/  LOP3.LUT R17, R17, R2, RZ, 0x3c, !PT ;  /* 0x0000000211117212 */ /* 0x010fe400078e3cff */
[----:B-----5:R-:W-:-:S02]  /*6c90*/  LOP3.LUT R15, R10, R3, RZ, 0x3c, !PT ;  /* 0x000000030a0f7212 */ /* 0x020fc400078e3cff */
[----:B------:R-:W1:Y:S01]  /*6ca0*/  LDC.64 R2, c[0x0][0x380] ;  /* 0x0000e000ff027b82 */ /* 0x000e620000000a00 */
[C---:B------:R-:W-:Y:S02]  /*6cb0*/  PRMT R10, R14.reuse, 0x7772, RZ ;  /* 0x000077720e0a7816 */ /* 0x040fe400000000ff */
[C---:B------:R-:W-:Y:S02]  /*6cc0*/  PRMT R25, R14.reuse, 0x7770, RZ ;  /* 0x000077700e197816 */ /* 0x040fe400000000ff */
[----:B------:R-:W-:Y:S02]  /*6cd0*/  LOP3.LUT R21, R21, R10, RZ, 0x3c, !PT ;  /* 0x0000000a15157212 */ /* 0x000fe400078e3cff */
[C---:B------:R-:W-:Y:S02]  /*6ce0*/  PRMT R10, R13.reuse, 0x7770, RZ ;  /* 0x000077700d0a7816 */ /* 0x040fe400000000ff */
[----:B------:R-:W-:Y:S02]  /*6cf0*/  PRMT R26, R14, 0x7773, RZ ;  /* 0x000077730e1a7816 */ /* 0x000fe400000000ff */
[----:B0-----:R-:W-:-:S02]  /*6d00*/  PRMT R27, R13, 0x7772, RZ ;  /* 0x000077720d1b7816 */ /* 0x001fc400000000ff */
[----:B------:R-:W-:Y:S02]  /*6d10*/  LOP3.LUT R25, R6, R25, RZ, 0x3c, !PT ;  /* 0x0000001906197212 */ /* 0x000fe400078e3cff */
[----:B------:R-:W-:Y:S02]  /*6d20*/  PRMT R6, R13, 0x7773, RZ ;  /* 0x000077730d067816 */ /* 0x000fe400000000ff */
[----:B------:R-:W-:Y:S02]  /*6d30*/  LOP3.LUT R7, R7, R10, RZ, 0x3c, !PT ;  /* 0x0000000a07077212 */ /* 0x000fe400078e3cff */
[----:B------:R-:W-:Y:S02]  /*6d40*/  PRMT R10, R12, 0x7770, RZ ;  /* 0x000077700c0a7816 */ /* 0x000fe400000000ff */
[----:B------:R-:W-:Y:S02]  /*6d50*/  PRMT R14, R14, 0x7771, RZ ;  /* 0x000077710e0e7816 */ /* 0x000fe400000000ff */
[----:B------:R-:W-:-:S02]  /*6d60*/  PRMT R13, R13, 0x7771, RZ ;  /* 0x000077710d0d7816 */ /* 0x000fc400000000ff */
[----:B------:R-:W-:Y:S02]  /*6d70*/  PRMT R29, R12, 0x7773, RZ ;  /* 0x000077730c1d7816 */ /* 0x000fe400000000ff */
[----:B------:R-:W-:Y:S02]  /*6d80*/  LOP3.LUT R4, R4, R10, RZ, 0x3c, !PT ;  /* 0x0000000a04047212 */ /* 0x000fe400078e3cff */
[----:B------:R-:W-:Y:S02]  /*6d90*/  LOP3.LUT R19, R19, R26, RZ, 0x3c, !PT ;  /* 0x0000001a13137212 */ /* 0x000fe400078e3cff */
[----:B------:R-:W-:Y:S02]  /*6da0*/  LOP3.LUT R11, R11, R14, RZ, 0x3c, !PT ;  /* 0x0000000e0b0b7212 */ /* 0x000fe400078e3cff */
[----:B------:R-:W-:Y:S02]  /*6db0*/  LOP3.LUT R9, R9, R6, RZ, 0x3c, !PT ;  /* 0x0000000609097212 */ /* 0x000fe400078e3cff */
[----:B------:R-:W-:-:S02]  /*6dc0*/  LOP3.LUT R27, R18, R27, RZ, 0x3c, !PT ;  /* 0x0000001b121b7212 */ /* 0x000fc400078e3cff */
[----:B------:R-:W-:Y:S02]  /*6dd0*/  LOP3.LUT R16, R16, R13, RZ, 0x3c, !PT ;  /* 0x0000000d10107212 */ /* 0x000fe400078e3cff */
[----:B------:R-:W-:Y:S01]  /*6de0*/  LOP3.LUT R29, R20, R29, RZ, 0x3c, !PT ;  /* 0x0000001d141d7212 */ /* 0x000fe200078e3cff */
[----:B-1----:R0:W-:Y:S04]  /*6df0*/  STG.E.U8 desc[UR8][R2.64], R4 ;  /* 0x0000000402007986 */ /* 0x0021e8000c101108 */
[----:B------:R-:W-:Y:S04]  /*6e00*/  STG.E.U8 desc[UR8][R2.64+0x3], R29 ;  /* 0x0000031d02007986 */ /* 0x000fe8000c101108 */
        /* <DEDUP_REMOVED lines=10> */
[----:B------:R-:W-:Y:S01]  /*6eb0*/  STG.E.U8 desc[UR8][R2.64+0xf], R23 ;  /* 0x00000f1702007986 */ /* 0x000fe2000c101108 */
[----:B------:R-:W-:-:S02]  /*6ec0*/  PRMT R6, R12, 0x7771, RZ ;  /* 0x000077710c067816 */ /* 0x000fc400000000ff */
[----:B------:R-:W-:Y:S02]  /*6ed0*/  PRMT R12, R12, 0x7772, RZ ;  /* 0x000077720c0c7816 */ /* 0x000fe400000000ff */
[----:B------:R-:W-:Y:S02]  /*6ee0*/  LOP3.LUT R5, R5, R24, RZ, 0x3c, !PT ;  /* 0x0000001805057212 */ /* 0x000fe400078e3cff */
[----:B------:R-:W-:Y:S02]  /*6ef0*/  LOP3.LUT R0, R0, R6, RZ, 0x3c, !PT ;  /* 0x0000000600007212 */ /* 0x000fe400078e3cff */
[----:B------:R-:W-:Y:S01]  /*6f00*/  LOP3.LUT R13, R22, R12, RZ, 0x3c, !PT ;  /* 0x0000000c160d7212 */ /* 0x000fe200078e3cff */
[----:B------:R1:W-:Y:S01]  /*6f10*/  STG.E.U8 desc[UR8][R2.64+0xd], R5 ;  /* 0x00000d0502007986 */ /* 0x0003e2000c101108 */
[----:B------:R-:W-:Y:S02]  /*6f20*/  IMAD.MOV.U32 R12, RZ, RZ, R8 ;  /* 0x000000ffff0c7224 */ /* 0x000fe400078e0008 */
[----:B------:R-:W-:Y:S01]  /*6f30*/  IMAD.U32 R14, RZ, RZ, UR7 ;  /* 0x00000007ff0e7e24 */ /* 0x000fe2000f8e00ff */
[----:B------:R2:W-:Y:S01]  /*6f40*/  STG.E.U8 desc[UR8][R2.64+0x1], R0 ;  /* 0x0000010002007986 */ /* 0x0005e2000c101108 */
[----:B0-----:R-:W-:-:S03]  /*6f50*/  IMAD.U32 R4, RZ, RZ, UR4 ;  /* 0x00000004ff047e24 */ /* 0x001fc6000f8e00ff */
[----:B------:R0:W-:Y:S01]  /*6f60*/  STG.E.U8 desc[UR8][R2.64+0x2], R13 ;  /* 0x0000020d02007986 */ /* 0x0001e2000c101108 */
[----:B------:R-:W-:Y:S01]  /*6f70*/  UMOV UR4, URZ ;  /* 0x000000ff00047c82 */ /* 0x000fe20008000000 */
[----:B-1----:R-:W-:Y:S02]  /*6f80*/  IMAD.U32 R5, RZ, RZ, UR5 ;  /* 0x00000005ff057e24 */ /* 0x002fe4000f8e00ff */
[----:B--2---:R-:W-:Y:S02]  /*6f90*/  IMAD.MOV.U32 R0, RZ, RZ, R1 ;  /* 0x000000ffff007224 */ /* 0x004fe400078e0001 */
[----:B0-----:R-:W-:-:S07]  /*6fa0*/  IMAD.U32 R13, RZ, RZ, UR6 ;  /* 0x00000006ff0d7e24 */ /* 0x001fce000f8e00ff */
.L_x_2:
[----:B------:R-:W-:Y:S01]  /*6fb0*/  IMAD.MOV.U32 R2, RZ, RZ, R13 ;  /* 0x000000ffff027224 */ /* 0x000fe200078e000d */
[----:B------:R-:W2:Y:S01]  /*6fc0*/  LDG.E.U8 R7, desc[UR8][R4.64+0x4] ;  /* 0x0000040804077981 */ /* 0x000ea2000c1e1100 */
[----:B------:R-:W-:-:S03]  /*6fd0*/  IMAD.MOV.U32 R3, RZ, RZ, R14 ;  /* 0x000000ffff037224 */ /* 0x000fc600078e000e */
[----:B------:R-:W2:Y:S04]  /*6fe0*/  LDG.E.U8 R6, desc[UR8][R4.64+0x3] ;  /* 0x0000030804067981 */ /* 0x000ea8000c1e1100 */
[----:B------:R-:W3:Y:S04]  /*6ff0*/  LDG.E.U8 R14, desc[UR8][R4.64+0x2] ;  /* 0x00000208040e7981 */ /* 0x000ee8000c1e1100 */
[----:B------:R-:W3:Y:S04]  /*7000*/  LDG.E.U8 R13, desc[UR8][R4.64+0x1] ;  /* 0x00000108040d7981 */ /* 0x000ee8000c1e1100 */
        /* <DEDUP_REMOVED lines=20> */
[----:B----4-:R-:W-:Y:S02]  /*7150*/  PRMT R6, R24, 0x3340, R23 ;  /* 0x0000334018067816 */ /* 0x010fe40000000017 */
[----:B------:R-:W2:Y:S04]  /*7160*/  LDG.E.U8 R23, desc[UR8][R4.64+0x8] ;  /* 0x0000080804177981 */ /* 0x000ea8000c1e1100 */
[----:B------:R-:W2:Y:S01]  /*7170*/  LDG.E.U8 R24, desc[UR8][R4.64+0x7] ;  /* 0x0000070804187981 */ /* 0x000ea2000c1e1100 */
[----:B-----5:R-:W-:-:S03]  /*7180*/  PRMT R13, R26, 0x3340, R25 ;  /* 0x000033401a0d7816 */ /* 0x020fc60000000019 */
[----:B------:R-:W3:Y:S04]  /*7190*/  LDG.E.U8 R25, desc[UR8][R4.64+0x6] ;  /* 0x0000060804197981 */ /* 0x000ee8000c1e1100 */
[----:B------:R-:W3:Y:S01]  /*71a0*/  LDG.E.U8 R26, desc[UR8][R4.64+0x5] ;  /* 0x00000508041a7981 */ /* 0x000ee2000c1e1100 */
[----:B------:R-:W-:Y:S02]  /*71b0*/  PRMT R7, R14, 0x5410, R7 ;  /* 0x000054100e077816 */ /* 0x000fe40000000007 */
[----:B------:R-:W-:Y:S01]  /*71c0*/  PRMT R11, R16, 0x3340, R11 ;  /* 0x00003340100b7816 */ /* 0x000fe2000000000b */
[----:B------:R-:W4:Y:S01]  /*71d0*/  LDG.E.U8 R14, desc[UR8][R2.64+0x7] ;  /* 0x00000708020e7981 */ /* 0x000f22000c1e1100 */
[----:B------:R-:W-:-:S03]  /*71e0*/  PRMT R6, R13, 0x5410, R6 ;  /* 0x000054100d067816 */ /* 0x000fc60000000006 */
[----:B------:R-:W5:Y:S01]  /*71f0*/  LDG.E.U8 R16, desc[UR8][R2.64+0x5] ;  /* 0x0000050802107981 */ /* 0x000f62000c1e1100 */
[----:B------:R-:W-:-:S03]  /*7200*/  PRMT R10, R15, 0x3340, R10 ;  /* 0x000033400f0a7816 */ /* 0x000fc6000000000a */
[----:B------:R-:W5:Y:S04]  /*7210*/  LDG.E.U8 R15, desc[UR8][R2.64+0x6] ;  /* 0x00000608020f7981 */ /* 0x000f68000c1e1100 */
[----:B------:R-:W4:Y:S01]  /*7220*/  LDG.E.U8 R13, desc[UR8][R2.64+0x8] ;  /* 0x00000808020d7981 */ /* 0x000f22000c1e1100 */
[----:B------:R-:W-:-:S03]  /*7230*/  PRMT R8, R19, 0x3340, R8 ;  /* 0x0000334013087816 */ /* 0x000fc60000000008 */
[----:B------:R-:W4:Y:S01]  /*7240*/  LDG.E.U8 R19, desc[UR8][R2.64+0xb] ;  /* 0x00000b0802137981 */ /* 0x000f22000c1e1100 */
[----:B------:R-:W-:-:S03]  /*7250*/  PRMT R21, R20, 0x3340, R21 ;  /* 0x0000334014157816 */ /* 0x000fc60000000015 */
[----:B------:R-:W4:Y:S01]  /*7260*/  LDG.E.U8 R20, desc[UR8][R2.64+0xc] ;  /* 0x00000c0802147981 */ /* 0x000f22000c1e1100 */
[----:B------:R-:W-:-:S03]  /*7270*/  PRMT R9, R18, 0x3340, R9 ;  /* 0x0000334012097816 */ /* 0x000fc60000000009 */
[----:B------:R-:W4:Y:S01]  /*7280*/  LDG.E.U8 R18, desc[UR8][R2.64+0x9] ;  /* 0x0000090802127981 */ /* 0x000f22000c1e1100 */
[----:B------:R-:W-:-:S03]  /*7290*/  PRMT R22, R22, 0x3340, R17 ;  /* 0x0000334016167816 */ /* 0x000fc60000000011 */
[----:B------:R-:W4:Y:S01]  /*72a0*/  LDG.E.U8 R17, desc[UR8][R2.64+0xa] ;  /* 0x00000a0802117981 */ /* 0x000f22000c1e1100 */
[----:B------:R-:W-:Y:S02]  /*72b0*/  PRMT R8, R21, 0x5410, R8 ;  /* 0x0000541015087816 */ /* 0x000fe40000000008 */
[----:B------:R-:W-:Y:S02]  /*72c0*/  PRMT R9, R9, 0x5410, R22 ;  /* 0x0000541009097816 */ /* 0x000fe40000000016 */
[----:B------:R-:W-:Y:S01]  /*72d0*/  PRMT R11, R10, 0x5410, R11 ;  /* 0x000054100a0b7816 */ /* 0x000fe2000000000b */
[----:B------:R0:W-:Y:S04]  /*72e0*/  STL.64 [R0], R6 ;  /* 0x0000000600007387 */ /* 0x0001e80000100a00 */
[----:B------:R-:W-:Y:S04]  /*72f0*/  STL.64 [R12], R8 ;  /* 0x000000080c007387 */ /* 0x000fe80000100a00 */
[----:B0-----:R-:W4:Y:S04]  /*7300*/  LDG.E.U8 R6, desc[UR8][R2.64+0x11] ;  /* 0x0000110802067981 */ /* 0x001f28000c1e1100 */
[----:B------:R-:W4:Y:S01]  /*7310*/  LDG.E.U8 R7, desc[UR8][R2.64+0x14] ;  /* 0x0000140802077981 */ /* 0x000f22000c1e1100 */
[----:B--2---:R-:W-:-:S03]  /*7320*/  PRMT R23, R24, 0x3340, R23 ;  /* 0x0000334018177816 */ /* 0x004fc60000000017 */
[----:B------:R-:W2:Y:S01]  /*7330*/  LDG.E.U8 R24, desc[UR8][R4.64+0x12] ;  /* 0x0000120804187981 */ /* 0x000ea2000c1e1100 */
[----:B---3--:R-:W-:-:S04]  /*7340*/  PRMT R26, R26, 0x3340, R25 ;  /* 0x000033401a1a7816 */ /* 0x008fc80000000019 */
[----:B------:R-:W-:Y:S02]  /*7350*/  PRMT R10, R26, 0x5410, R23 ;  /* 0x000054101a0a7816 */ /* 0x000fe40000000017 */
[----:B------:R-:W3:Y:S04]  /*7360*/  LDG.E.U8 R23, desc[UR8][R4.64+0xf] ;  /* 0x00000f0804177981 */ /* 0x000ee8000c1e1100 */
[----:B------:R0:W-:Y:S01]  /*7370*/  STL.64 [R0+0x8], R10 ;  /* 0x0000080a00007387 */ /* 0x0001e20000100a00 */
[----:B-----5:R-:W-:-:S03]  /*7380*/  PRMT R22, R16, 0x3340, R15 ;  /* 0x0000334010167816 */ /* 0x020fc6000000000f */
[----:B------:R-:W5:Y:S01]  /*7390*/  LDG.E.U8 R15, desc[UR8][R4.64+0x14] ;  /* 0x00001408040f7981 */ /* 0x000f62000c1e1100 */
[----:B----4-:R-:W-:-:S03]  /*73a0*/  PRMT R21, R14, 0x3340, R13 ;  /* 0x000033400e157816 */ /* 0x010fc6000000000d */
[----:B------:R-:W5:Y:S04]  /*73b0*/  LDG.E.U8 R16, desc[UR8][R4.64+0x13] ;  /* 0x0000130804107981 */ /* 0x000f68000c1e1100 */
[----:B0-----:R-:W4:Y:S04]  /*73c0*/  LDG.E.U8 R10, desc[UR8][R2.64+0x10] ;  /* 0x00001008020a7981 */ /* 0x001f28000c1e1100 */
[----:B------:R-:W4:Y:S01]  /*73d0*/  LDG.E.U8 R13, desc[UR8][R2.64+0xf] ;  /* 0x00000f08020d7981 */ /* 0x000f22000c1e1100 */
[----:B------:R-:W-:-:S03]  /*73e0*/  PRMT R26, R19, 0x3340, R20 ;  /* 0x00003340131a7816 */ /* 0x000fc60000000014 */
[----:B------:R-:W2:Y:S04]  /*73f0*/  LDG.E.U8 R19, desc[UR8][R2.64+0xe] ;  /* 0x00000e0802137981 */ /* 0x000ea8000c1e1100 */
[----:B------:R-:W2:Y:S04]  /*7400*/  LDG.E.U8 R14, desc[UR8][R2.64+0xd] ;  /* 0x00000d08020e7981 */ /* 0x000ea8000c1e1100 */
[----:B------:R-:W3:Y:S04]  /*7410*/  LDG.E.U8 R11, desc[UR8][R2.64+0x12] ;  /* 0x00001208020b7981 */ /* 0x000ee8000c1e1100 */
[----:B------:R-:W3:Y:S01]  /*7420*/  LDG.E.U8 R20, desc[UR8][R2.64+0x13] ;  /* 0x0000130802147981 */ /* 0x000ee2000c1e1100 */
[----:B------:R-:W-:-:S03]  /*7430*/  PRMT R25, R18, 0x3340, R17 ;  /* 0x0000334012197816 */ /* 0x000fc60000000011 */
[----:B------:R-:W3:Y:S04]  /*7440*/  LDG.E.U8 R17, desc[UR8][R4.64+0x11] ;  /* 0x0000110804117981 */ /* 0x000ee8000c1e1100 */
[----:B------:R-:W3:Y:S01]  /*7450*/  LDG.E.U8 R18, desc[UR8][R4.64+0x10] ;  /* 0x0000100804127981 */ /* 0x000ee2000c1e1100 */
[----:B-----5:R-:W-:-:S03]  /*7460*/  PRMT R9, R16, 0x3340, R15 ;  /* 0x0000334010097816 */ /* 0x020fc6000000000f */
[----:B------:R-:W5:Y:S04]  /*7470*/  LDG.E.U8 R15, desc[UR8][R4.64+0x18] ;  /* 0x00001808040f7981 */ /* 0x000f68000c1e1100 */
[----:B------:R-:W5:Y:S01]  /*7480*/  LDG.E.U8 R16, desc[UR8][R4.64+0x17] ;  /* 0x0000170804107981 */ /* 0x000f62000c1e1100 */
[----:B----4-:R-:W-:-:S03]  /*7490*/  PRMT R10, R13, 0x3340, R10 ;  /* 0x000033400d0a7816 */ /* 0x010fc6000000000a */
[----:B------:R-:W4:Y:S01]  /*74a0*/  LDG.E.U8 R13, desc[UR8][R4.64+0x1c] ;  /* 0x00001c08040d7981 */ /* 0x000f22000c1e1100 */
[----:B--2---:R-:W-:-:S03]  /*74b0*/  PRMT R19, R14, 0x3340, R19 ;  /* 0x000033400e137816 */ /* 0x004fc60000000013 */
[----:B------:R-:W2:Y:S01]  /*74c0*/  LDG.E.U8 R14, desc[UR8][R4.64+0x1a] ;  /* 0x00001a08040e7981 */ /* 0x000ea2000c1e1100 */
[----:B---3--:R-:W-:-:S03]  /*74d0*/  PRMT R11, R6, 0x3340, R11 ;  /* 0x00003340060b7816 */ /* 0x008fc6000000000b */
[----:B------:R-:W4:Y:S01]  /*74e0*/  LDG.E.U8 R6, desc[UR8][R4.64+0x1b] ;  /* 0x00001b0804067981 */ /* 0x000f22000c1e1100 */
[----:B------:R-:W-:-:S03]  /*74f0*/  PRMT R20, R20, 0x3340, R7 ;  /* 0x0000334014147816 */ /* 0x000fc60000000007 */
[----:B------:R-:W2:Y:S01]  /*7500*/  LDG.E.U8 R7, desc[UR8][R4.64+0x19] ;  /* 0x0000190804077981 */ /* 0x000ea2000c1e1100 */
[----:B------:R-:W-:-:S03]  /*7510*/  PRMT R24, R17, 0x3340, R24 ;  /* 0x0000334011187816 */ /* 0x000fc60000000018 */
[----:B------:R-:W3:Y:S01]  /*7520*/  LDG.E.U8 R17, desc[UR8][R4.64+0x16] ;  /* 0x0000160804117981 */ /* 0x000ee2000c1e1100 */
[----:B------:R-:W-:-:S03]  /*7530*/  PRMT R8, R23, 0x3340, R18 ;  /* 0x0000334017087816 */ /* 0x000fc60000000012 */
[----:B------:R-:W3:Y:S01]  /*7540*/  LDG.E.U8 R18, desc[UR8][R4.64+0x15] ;  /* 0x0000150804127981 */ /* 0x000ee2000c1e1100 */
[----:B-----5:R-:W-:Y:S02]  /*7550*/  PRMT R15, R16, 0x3340, R15 ;  /* 0x00003340100f7816 */ /* 0x020fe4000000000f */
[----:B----4-:R-:W-:Y:S02]  /*7560*/  PRMT R13, R6, 0x3340, R13 ;  /* 0x00003340060d7816 */ /* 0x010fe4000000000d */
[----:B------:R-:W4:Y:S01]  /*7570*/  LDG.E.U8 R6, desc[UR8][R2.64+0x17] ;  /* 0x0000170802067981 */ /* 0x000f22000c1e1100 */
[----:B--2---:R-:W-:-:S03]  /*7580*/  PRMT R14, R7, 0x3340, R14 ;  /* 0x00003340070e7816 */ /* 0x004fc6000000000e */
[----:B------:R-:W2:Y:S01]  /*7590*/  LDG.E.U8 R7, desc[UR8][R2.64+0x15] ;  /* 0x0000150802077981 */ /* 0x000ea2000c1e1100 */
[----:B---3--:R-:W-:-:S03]  /*75a0*/  PRMT R16, R18, 0x3340, R17 ;  /* 0x0000334012107816 */ /* 0x008fc60000000011 */
[----:B------:R-:W4:Y:S04]  /*75b0*/  LDG.E.U8 R17, desc[UR8][R2.64+0x18] ;  /* 0x0000180802117981 */ /* 0x000f28000c1e1100 */
[----:B------:R-:W2:Y:S01]  /*75c0*/  LDG.E.U8 R18, desc[UR8][R2.64+0x16] ;  /* 0x0000160802127981 */ /* 0x000ea2000c1e1100 */
[----:B----4-:R-:W-:Y:S02]  /*75d0*/  PRMT R17, R6, 0x3340, R17 ;  /* 0x0000334006117816 */ /* 0x010fe40000000011 */
[----:B------:R-:W-:Y:S02]  /*75e0*/  PRMT R6, R22, 0x5410, R21 ;  /* 0x0000541016067816 */ /* 0x000fe40000000015 */
[----:B--2---:R-:W-:Y:S01]  /*75f0*/  PRMT R18, R7, 0x3340, R18 ;  /* 0x0000334007127816 */ /* 0x004fe20000000012 */
[----:B------:R-:W2:Y:S01]  /*7600*/  LDG.E.U8 R22, desc[UR8][R2.64+0x1a] ;  /* 0x00001a0802167981 */ /* 0x000ea2000c1e1100 */
[----:B------:R-:W-:-:S03]  /*7610*/  PRMT R7, R25, 0x5410, R26 ;  /* 0x0000541019077816 */ /* 0x000fc6000000001a */
[----:B------:R-:W2:Y:S04]  /*7620*/  LDG.E.U8 R25, desc[UR8][R2.64+0x19] ;  /* 0x0000190802197981 */ /* 0x000ea8000c1e1100 */
[----:B------:R-:W3:Y:S04]  /*7630*/  LDG.E.U8 R21, desc[UR8][R2.64+0x1b] ;  /* 0x00001b0802157981 */ /* 0x000ee8000c1e1100 */
[----:B------:R-:W3:Y:S01]  /*7640*/  LDG.E.U8 R26, desc[UR8][R2.64+0x1c] ;  /* 0x00001c08021a7981 */ /* 0x000ee2000c1e1100 */
[----:B------:R-:W-:Y:S01]  /*7650*/  UIADD3 UR4, UPT, UPT, UR4, 0x20, URZ ;  /* 0x0000002004047890 */ /* 0x000fe2000fffe0ff */
[----:B------:R-:W-:-:S03]  /*7660*/  PRMT R23, R28, 0x3340, R27 ;  /* 0x000033401c177816 */ /* 0x000fc6000000001b */
[----:B------:R-:W-:Y:S01]  /*7670*/  UISETP.NE.AND UP0, UPT, UR4, 0x100, UPT ;  /* 0x000001000400788c */ /* 0x000fe2000bf05270 */
[----:B------:R-:W-:Y:S02]  /*7680*/  PRMT R9, R24, 0x5410, R9 ;  /* 0x0000541018097816 */ /* 0x000fe40000000009 */
[----:B------:R-:W-:Y:S02]  /*7690*/  PRMT R8, R23, 0x5410, R8 ;  /* 0x0000541017087816 */ /* 0x000fe40000000008 */
[----:B------:R-:W-:Y:S02]  /*76a0*/  PRMT R10, R19, 0x5410, R10 ;  /* 0x00005410130a7816 */ /* 0x000fe4000000000a */
[----:B------:R-:W-:Y:S02]  /*76b0*/  PRMT R11, R11, 0x5410, R20 ;  /* 0x000054100b0b7816 */ /* 0x000fe40000000014 */
[----:B------:R-:W-:Y:S01]  /*76c0*/  PRMT R24, R16, 0x5410, R15 ;  /* 0x0000541010187816 */ /* 0x000fe2000000000f */
[----:B------:R-:W-:Y:S01]  /*76d0*/  STL.64 [R12+0x8], R6 ;  /* 0x000008060c007387 */ /* 0x000fe20000100a00 */
[----:B------:R-:W-:-:S02]  /*76e0*/  PRMT R18, R18, 0x5410, R17 ;  /* 0x0000541012127816 */ /* 0x000fc40000000011 */
[----:B------:R-:W-:Y:S01]  /*76f0*/  IADD3 R4, P0, PT, R4, 0x20, RZ ;  /* 0x0000002004047810 */ /* 0x000fe20007f1e0ff */
[----:B------:R-:W-:Y:S04]  /*7700*/  STL.64 [R0+0x10], R8 ;  /* 0x0000100800007387 */ /* 0x000fe80000100a00 */
[----:B------:R-:W-:Y:S01]  /*7710*/  STL.64 [R12+0x10], R10 ;  /* 0x0000100a0c007387 */ /* 0x000fe20000100a00 */
[----:B------:R-:W-:Y:S01]  /*7720*/  IMAD.X R5, RZ, RZ, R5, P0 ;  /* 0x000000ffff057224 */ /* 0x000fe200000e0605 */
[----:B--2---:R-:W-:Y:S02]  /*7730*/  PRMT R22, R25, 0x3340, R22 ;  /* 0x0000334019167816 */ /* 0x004fe40000000016 */
[----:B------:R-:W-:Y:S02]  /*7740*/  PRMT R25, R14, 0x5410, R13 ;  /* 0x000054100e197816 */ /* 0x000fe4000000000d */
[----:B---3--:R-:W-:-:S02]  /*7750*/  PRMT R21, R21, 0x3340, R26 ;  /* 0x0000334015157816 */ /* 0x008fc4000000001a */
[----:B------:R-:W-:Y:S02]  /*7760*/  IADD3 R13, P1, PT, R2, 0x20, RZ ;  /* 0x00000020020d7810 */ /* 0x000fe40007f3e0ff */
[----:B------:R-:W-:Y:S01]  /*7770*/  PRMT R19, R22, 0x5410, R21 ;  /* 0x0000541016137816 */ /* 0x000fe20000000015 */
[----:B------:R0:W-:Y:S02]  /*7780*/  STL.64 [R0+0x18], R24 ;  /* 0x0000181800007387 */ /* 0x0001e40000100a00 */
[----:B------:R-:W-:Y:S02]  /*7790*/  IMAD.X R14, RZ, RZ, R3, P1 ;  /* 0x000000ffff0e7224 */ /* 0x000fe400008e0603 */
[----:B------:R1:W-:Y:S01]  /*77a0*/  STL.64 [R12+0x18], R18 ;  /* 0x000018120c007387 */ /* 0x0003e20000100a00 */
[----:B0-----:R-:W-:Y:S02]  /*77b0*/  VIADD R0, R0, 0x20 ;  /* 0x0000002000007836 */ /* 0x001fe40000000000 */
[----:B-1----:R-:W-:Y:S01]  /*77c0*/  VIADD R12, R12, 0x20 ;  /* 0x000000200c0c7836 */ /* 0x002fe20000000000 */
[----:B------:R-:W-:Y:S06]  /*77d0*/  BRA.U UP0, `(.L_x_2) ;  /* 0xfffffff500f47547 */ /* 0x000fec000b83ffff */
[----:B------:R-:W0:Y:S02]  /*77e0*/  LDC.64 R2, c[0x0][0x390] ;  /* 0x0000e400ff027b82 */ /* 0x000e240000000a00 */
[----:B0-----:R-:W2:Y:S04]  /*77f0*/  LDG.E.U8 R0, desc[UR8][R2.64+0xf] ;  /* 0x00000f0802007981 */ /* 0x001ea8000c1e1100 */
        /* <DEDUP_REMOVED lines=16> */
[----:B---3--:R-:W-:-:S04]  /*7900*/  PRMT R7, R7, 0x3340, R4 ;  /* 0x0000334007077816 */ /* 0x008fc80000000004 */
[----:B------:R-:W-:Y:S01]  /*7910*/  PRMT R7, R7, 0x5410, R0 ;  /* 0x0000541007077816 */ /* 0x000fe20000000000 */
[----:B------:R-:W-:Y:S01]  /*7920*/  IMAD.MOV.U32 R0, RZ, RZ, 0x10 ;  /* 0x00000010ff007424 */ /* 0x000fe200078e00ff */
[----:B----4-:R-:W-:Y:S02]  /*7930*/  PRMT R6, R9, 0x3340, R6 ;  /* 0x0000334009067816 */ /* 0x010fe40000000006 */
[----:B-----5:R-:W-:-:S04]  /*7940*/  PRMT R11, R11, 0x3340, R8 ;  /* 0x000033400b0b7816 */ /* 0x020fc80000000008 */
[----:B------:R-:W-:Y:S02]  /*7950*/  PRMT R6, R11, 0x5410, R6 ;  /* 0x000054100b067816 */ /* 0x000fe40000000006 */
[----:B------:R-:W-:Y:S02]  /*7960*/  PRMT R5, R13, 0x3340, R10 ;  /* 0x000033400d057816 */ /* 0x000fe4000000000a */
[----:B------:R-:W-:-:S04]  /*7970*/  PRMT R12, R15, 0x3340, R12 ;  /* 0x000033400f0c7816 */ /* 0x000fc8000000000c */
[----:B------:R-:W-:Y:S02]  /*7980*/  PRMT R5, R12, 0x5410, R5 ;  /* 0x000054100c057816 */ /* 0x000fe40000000005 */
[----:B------:R-:W-:Y:S02]  /*7990*/  PRMT R4, R17, 0x3340, R14 ;  /* 0x0000334011047816 */ /* 0x000fe4000000000e */
[----:B------:R-:W-:-:S04]  /*79a0*/  PRMT R19, R19, 0x3340, R16 ;  /* 0x0000334013137816 */ /* 0x000fc80000000010 */
[----:B------:R-:W-:-:S05]  /*79b0*/  PRMT R4, R19, 0x5410, R4 ;  /* 0x0000541013047816 */ /* 0x000fca0000000004 */
[----:B------:R0:W-:Y:S02]  /*79c0*/  STL.128 [R1+0x200], R4 ;  /* 0x0002000401007387 */ /* 0x0001e40000100c00 */
.L_x_3:
[----:B-1----:R-:W-:-:S05]  /*79d0*/  IADD3 R3, PT, PT, R1, -0x4, R0 ;  /* 0xfffffffc01037810 */ /* 0x002fca0007ffe000 */
[----:B0-----:R-:W2:Y:S01]  /*79e0*/  LDL R7, [R3+0x200] ;  /* 0x0002000003077983 */ /* 0x001ea20000100800 */
[----:B------:R-:W-:-:S03]  /*79f0*/  LOP3.LUT P0, RZ, R0, 0x8, RZ, 0xc0, !PT ;  /* 0x0000000800ff7812 */ /* 0x000fc6000780c0ff */
[----:B------:R-:W3:Y:S04]  /*7a00*/  LDL.U16 R14, [R3+0x1f4] ;  /* 0x0001f400030e7983 */ /* 0x000ee80000100400 */
[----:B------:R-:W4:Y:S04]  /*7a10*/  LDL.U8 R11, [R3+0x1f6] ;  /* 0x0001f600030b7983 */ /* 0x000f280000100000 */
[----:B------:R-:W5:Y:S02]  /*7a20*/  LDL.U8 R13, [R3+0x1f8] ;  /* 0x0001f800030d7983 */ /* 0x000f640000100000 */
[----:B------:R-:W-:-:S02]  /*7a30*/  @!P0 LEA.HI R10, R0, R1, RZ, 0x1c ;  /* 0x00000001000a8211 */ /* 0x000fc400078fe0ff */
[----:B------:R-:W5:Y:S04]  /*7a40*/  LDL.U8 R12, [R3+0x1f9] ;  /* 0x0001f900030c7983 */ /* 0x000f680000100000 */
[----:B------:R-:W4:Y:S04]  /*7a50*/  @!P0 LDL.U8 R10, [R10] ;  /* 0x000000000a0a8983 */ /* 0x000f280000100000 */
[----:B------:R-:W5:Y:S04]  /*7a60*/  LDL.U8 R15, [R3+0x1fa] ;  /* 0x0001fa00030f7983 */ /* 0x000f680000100000 */
[----:B------:R-:W5:Y:S01]  /*7a70*/  LDL.U8 R17, [R3+0x1fb] ;  /* 0x0001fb0003117983 */ /* 0x000f620000100000 */
[----:B--2---:R-:W-:-:S02]  /*7a80*/  PRMT R8, R7, 0x7771, RZ ;  /* 0x0000777107087816 */ /* 0x004fc400000000ff */
[C---:B------:R-:W-:Y:S02]  /*7a90*/  PRMT R6, R7.reuse, 0x7772, RZ ;  /* 0x0000777207067816 */ /* 0x040fe400000000ff */
[----:B------:R-:W-:Y:S02]  /*7aa0*/  @!P0 LOP3.LUT R4, R8, 0xff, RZ, 0xc0, !PT ;  /* 0x000000ff08048812 */ /* 0x000fe400078ec0ff */
[----:B------:R-:W-:Y:S02]  /*7ab0*/  @!P0 LOP3.LUT R2, R6, 0xff, RZ, 0xc0, !PT ;  /* 0x000000ff06028812 */ /* 0x000fe400078ec0ff */
[C---:B------:R-:W-:Y:S02]  /*7ac0*/  PRMT R5, R7.reuse, 0x7773, RZ ;  /* 0x0000777307057816 */ /* 0x040fe400000000ff */
[----:B------:R-:W-:Y:S01]  /*7ad0*/  PRMT R7, R7, 0x7770, RZ ;  /* 0x0000777007077816 */ /* 0x000fe200000000ff */
[----:B------:R-:W-:Y:S01]  /*7ae0*/  @!P0 IMAD.IADD R9, R1, 0x1, R4 ;  /* 0x0000000101098824 */ /* 0x000fe200078e0204 */
        /* <DEDUP_REMOVED lines=17> */
[----:B------:R-:W-:Y:S02]  /*7c00*/  PRMT R14, R9, 0x7604, R2 ;  /* 0x00007604090e7816 */ /* 0x000fe40000000002 */
[----:B------:R-:W-:-:S02]  /*7c10*/  LOP3.LUT R2, R2, R13, RZ, 0x3c, !PT ;  /* 0x0000000d02027212 */ /* 0x000fc400078e3cff */
        /* <DEDUP_REMOVED lines=11> */
[----:B------:R-:W-:Y:S05]  /*7cd0*/  BRA `(.L_x_3) ;  /* 0xfffffffc003c7947 */ /* 0x000fea000383ffff */
.L_x_4:
[----:B------:R-:W-:-:S00]  /*7ce0*/  BRA `(.L_x_4) ;  /* 0xfffffffc00fc7947 */ /* 0x000fc0000383ffff */
[----:B------:R-:W-:-:S00]  /*7cf0*/  NOP ;  /* 0x0000000000007918 */ /* 0x000fc00000000000 */
        /* <DEDUP_REMOVED lines=8> */
.L_x_18:


//--------------------- .text._Z12GCMP_encryptPcS_S_S_S_jjS_S_S_S_S_ --------------------------
	.section	.text._Z12GCMP_encryptPcS_S_S_S_jjS_S_S_S_S_,"ax",@progbits
	.align	128
        .global         _Z12GCMP_encryptPcS_S_S_S_jjS_S_S_S_S_
        .type           _Z12GCMP_encryptPcS_S_S_S_jjS_S_S_S_S_,@function
        .size           _Z12GCMP_encryptPcS_S_S_S_jjS_S_S_S_S_,(.L_x_19 - _Z12GCMP_encryptPcS_S_S_S_jjS_S_S_S_S_)
        .other          _Z12GCMP_encryptPcS_S_S_S_jjS_S_S_S_S_,@"STO_CUDA_ENTRY STV_DEFAULT"
_Z12GCMP_encryptPcS_S_S_S_jjS_S_S_S_S_:
.text._Z12GCMP_encryptPcS_S_S_S_jjS_S_S_S_S_:
[----:B------:R-:W0:Y:S01]  /*0000*/  LDC R1, c[0x0][0x37c] ;  /* 0x0000df00ff017b82 */ /* 0x000e220000000800 */
[----:B------:R-:W1:Y:S07]  /*0010*/  S2R R3, SR_TID.X ;  /* 0x0000000000037919 */ /* 0x000e6e0000002100 */
[----:B------:R-:W1:Y:S01]  /*0020*/  S2UR UR4, SR_CTAID.X ;  /* 0x00000000000479c3 */ /* 0x000e620000002500 */
[----:B------:R-:W2:Y:S01]  /*0030*/  LDCU UR5, c[0x0][0x3a8] ;  /* 0x00007500ff0577ac */ /* 0x000ea20008000800 */
[----:B0-----:R-:W-:-:S05]  /*0040*/  VIADD R1, R1, 0xfffffb50 ;  /* 0xfffffb5001017836 */ /* 0x001fca0000000000 */
[----:B------:R-:W-:Y:S01]  /*0050*/  R2UR UR39, R1 ;  /* 0x00000000012772ca */ /* 0x000fe200000e0000 */
[----:B------:R-:W1:Y:S02]  /*0060*/  LDC R0, c[0x0][0x360] ;  /* 0x0000d800ff007b82 */ /* 0x000e640000000800 */
[----:B-1----:R-:W-:-:S04]  /*0070*/  IMAD R0, R0, UR4, R3 ;  /* 0x0000000400007c24 */ /* 0x002fc8000f8e0203 */
[----:B------:R-:W-:-:S05]  /*0080*/  IMAD.SHL.U32 R0, R0, 0x10, RZ ;  /* 0x0000001000007824 */ /* 0x000fca00078e00ff */
[----:B--2---:R-:W-:Y:S02]  /*0090*/  ISETP.GE.U32.AND P0, PT, R0, UR5, PT ;  /* 0x0000000500007c0c */ /* 0x004fe4000bf06070 */
[----:B------:R-:W-:-:S11]  /*00a0*/  R2UR UR5, R1 ;  /* 0x00000000010572ca */ /* 0x000fd600000e0000 */
[----:B------:R-:W-:Y:S05]  /*00b0*/  @P0 EXIT ;  /* 0x000000000000094d */ /* 0x000fea0003800000 */
[----:B------:R-:W-:Y:S01]  /*00c0*/  IMAD.MOV.U32 R3, RZ, RZ, RZ ;  /* 0x000000ffff037224 */ /* 0x000fe200078e00ff */
[----:B------:R-:W-:Y:S01]  /*00d0*/  UIADD3 UR6, UPT, UPT, UR5, 0x200, URZ ;  /* 0x0000020005067890 */ /* 0x000fe2000fffe0ff */
[----:B------:R-:W-:Y:S01]  /*00e0*/  IMAD.MOV.U32 R0, RZ, RZ, RZ ;  /* 0x000000ffff007224 */ /* 0x000fe200078e00ff */
[----:B------:R-:W-:Y:S01]  /*00f0*/  UIADD3 UR7, UPT, UPT, UR5, 0x300, URZ ;  /* 0x0000030005077890 */ /* 0x000fe2000fffe0ff */
[----:B------:R-:W0:Y:S01]  /*0100*/  LDCU.64 UR40, c[0x0][0x358] ;  /* 0x00006b00ff2877ac */ /* 0x000e220008000a00 */
[----:B------:R-:W1:Y:S01]  /*0110*/  LDCU.64 UR8, c[0x0][0x3d0] ;  /* 0x00007a00ff0877ac */ /* 0x000e620008000a00 */
[----:B------:R-:W-:-:S12]  /*0120*/  UIADD3 UR5, UPT, UPT, UR5, 0x100, URZ ;  /* 0x0000010005057890 */ /* 0x000fd8000fffe0ff */
.L_x_5:
[----:B---3--:R-:W2:Y:S08]  /*0130*/  LDC.64 R24, c[0x0][0x3b8] ;  /* 0x0000ee00ff187b82 */ /* 0x008eb00000000a00 */
[----:B------:R-:W3:Y:S08]  /*0140*/  LDC.64 R6, c[0x0][0x3c0] ;  /* 0x0000f000ff067b82 */ /* 0x000ef00000000a00 */
[----:B------:R-:W4:Y:S01]  /*0150*/  LDC.64 R8, c[0x0][0x3c8] ;  /* 0x0000f200ff087b82 */ /* 0x000f220000000a00 */
[----:B--2---:R-:W-:-:S04]  /*0160*/  IADD3 R24, P0, P1, R3, 0x3, R24 ;  /* 0x0000000303187810 */ /* 0x004fc8000791e018 */
[----:B------:R-:W-:-:S05]  /*0170*/  IADD3.X R25, PT, PT, R0, R25, RZ, P0, P1 ;  /* 0x0000001900197210 */ /* 0x000fca00007e24ff */
[----:B0-----:R-:W2:Y:S04]  /*0180*/  LDG.E.U8 R2, desc[UR40][R24.64+0x4] ;  /* 0x0000042818027981 */ /* 0x001ea8000c1e1100 */
[----:B------:R-:W2:Y:S01]  /*0190*/  LDG.E.U8 R5, desc[UR40][R24.64+0x3] ;  /* 0x0000032818057981 */ /* 0x000ea2000c1e1100 */
[----:B---3--:R-:W-:-:S03]  /*01a0*/  IADD3 R6, P0, P1, R3, 0x3, R6 ;  /* 0x0000000303067810 */ /* 0x008fc6000791e006 */
[----:B------:R-:W3:Y:S01]  /*01b0*/  LDG.E.U8 R13, desc[UR40][R24.64+0x2] ;  /* 0x00000228180d7981 */ /* 0x000ee2000c1e1100 */
[C---:B------:R-:W-:Y:S02]  /*01c0*/  IADD3.X R7, PT, PT, R0.reuse, R7, RZ, P0, P1 ;  /* 0x0000000700077210 */ /* 0x040fe400007e24ff */
[C---:B----4-:R-:W-:Y:S01]  /*01d0*/  IADD3 R8, P0, P1, R3.reuse, 0x3, R8 ;  /* 0x0000000303087810 */ /* 0x050fe2000791e008 */
[----:B------:R-:W3:Y:S03]  /*01e0*/  LDG.E.U8 R18, desc[UR40][R24.64+0x1] ;  /* 0x0000012818127981 */ /* 0x000ee6000c1e1100 */
[----:B------:R-:W-:Y:S01]  /*01f0*/  IADD3.X R9, PT, PT, R0, R9, RZ, P0, P1 ;  /* 0x0000000900097210 */ /* 0x000fe200007e24ff */
[----:B------:R-:W4:Y:S01]  /*0200*/  LDG.E.U8 R17, desc[UR40][R24.64] ;  /* 0x0000002818117981 */ /* 0x000f22000c1e1100 */
[----:B-1----:R-:W-:-:S03]  /*0210*/  IADD3 R4, P0, PT, R3, UR8, RZ ;  /* 0x0000000803047c10 */ /* 0x002fc6000ff1e0ff */
        /* <DEDUP_REMOVED lines=20> */
[----:B------:R-:W-:-:S05]  /*0360*/  IADD3.X R5, PT, PT, R0, UR9, RZ, P0, !PT ;  /* 0x0000000900057c10 */ /* 0x000fca00087fe4ff */
[----:B------:R-:W2:Y:S04]  /*0370*/  LDG.E.U8 R31, desc[UR40][R4.64+0x3] ;  /* 0x00000328041f7981 */ /* 0x000ea8000c1e1100 */
[----:B------:R-:W2:Y:S04]  /*0380*/  LDG.E.U8 R36, desc[UR40][R4.64+0x2] ;  /* 0x0000022804247981 */ /* 0x000ea8000c1e1100 */
[----:B------:R-:W2:Y:S04]  /*0390*/  LDG.E.U8 R6, desc[UR40][R4.64+0x1] ;  /* 0x0000012804067981 */ /* 0x000ea8000c1e1100 */
[----:B------:R-:W2:Y:S04]  /*03a0*/  LDG.E.U8 R35, desc[UR40][R4.64] ;  /* 0x0000002804237981 */ /* 0x000ea8000c1e1100 */
[----:B------:R-:W2:Y:S04]  /*03b0*/  LDG.E.U8 R7, desc[UR40][R4.64+0x5] ;  /* 0x0000052804077981 */ /* 0x000ea8000c1e1100 */
[----:B------:R-:W2:Y:S04]  /*03c0*/  LDG.E.U8 R34, desc[UR40][R4.64+0x4] ;  /* 0x0000042804227981 */ /* 0x000ea8000c1e1100 */
[----:B------:R-:W2:Y:S04]  /*03d0*/  LDG.E.U8 R32, desc[UR40][R4.64+0x6] ;  /* 0x0000062804207981 */ /* 0x000ea8000c1e1100 */
[----:B------:R0:W2:Y:S01]  /*03e0*/  LDG.E.U8 R37, desc[UR40][R4.64+0x7] ;  /* 0x0000072804257981 */ /* 0x0000a2000c1e1100 */
[----:B---3--:R-:W-:-:S02]  /*03f0*/  PRMT R13, R18, 0x3340, R13 ;  /* 0x00003340120d7816 */ /* 0x008fc4000000000d */
[----:B----4-:R-:W-:Y:S02]  /*0400*/  PRMT R14, R14, 0x3340, R17 ;  /* 0x000033400e0e7816 */ /* 0x010fe40000000011 */
[----:B-----5:R-:W-:Y:S02]  /*0410*/  PRMT R19, R19, 0x3340, R10 ;  /* 0x0000334013137816 */ /* 0x020fe4000000000a */
[----:B------:R-:W-:Y:S02]  /*0420*/  PRMT R11, R11, 0x3340, R16 ;  /* 0x000033400b0b7816 */ /* 0x000fe40000000010 */
[----:B------:R-:W-:Y:S02]  /*0430*/  PRMT R12, R21, 0x3340, R12 ;  /* 0x00003340150c7816 */ /* 0x000fe4000000000c */
[----:B------:R-:W-:Y:S02]  /*0440*/  PRMT R15, R22, 0x3340, R15 ;  /* 0x00003340160f7816 */ /* 0x000fe4000000000f */
[----:B0-----:R-:W-:Y:S01]  /*0450*/  PRMT R5, R13, 0x5410, R2 ;  /* 0x000054100d057816 */ /* 0x001fe20000000002 */
[----:B------:R-:W-:Y:S01]  /*0460*/  IMAD.IADD R2, R1, 0x1, R3 ;  /* 0x0000000101027824 */ /* 0x000fe200078e0203 */
[----:B------:R-:W-:-:S02]  /*0470*/  PRMT R4, R19, 0x5410, R14 ;  /* 0x0000541013047816 */ /* 0x000fc4000000000e */
[----:B------:R-:W-:Y:S02]  /*0480*/  PRMT R20, R20, 0x3340, R27 ;  /* 0x0000334014147816 */ /* 0x000fe4000000001b */
[----:B------:R-:W-:Y:S02]  /*0490*/  PRMT R12, R12, 0x5410, R11 ;  /* 0x000054100c0c7816 */ /* 0x000fe4000000000b */
[----:B------:R-:W-:Y:S02]  /*04a0*/  PRMT R13, R15, 0x5410, R20 ;  /* 0x000054100f0d7816 */ /* 0x000fe40000000014 */
[----:B------:R-:W-:Y:S02]  /*04b0*/  PRMT R23, R30, 0x3340, R23 ;  /* 0x000033401e177816 */ /* 0x000fe40000000017 */
[----:B------:R-:W-:-:S04]  /*04c0*/  PRMT R24, R29, 0x3340, R24 ;  /* 0x000033401d187816 */ /* 0x000fc80000000018 */
[----:B------:R-:W-:Y:S02]  /*04d0*/  PRMT R24, R24, 0x5410, R23 ;  /* 0x0000541018187816 */ /* 0x000fe40000000017 */
[----:B------:R-:W-:Y:S02]  /*04e0*/  PRMT R25, R28, 0x3340, R25 ;  /* 0x000033401c197816 */ /* 0x000fe40000000019 */
[----:B------:R-:W-:-:S04]  /*04f0*/  PRMT R26, R26, 0x3340, R33 ;  /* 0x000033401a1a7816 */ /* 0x000fc80000000021 */
[----:B------:R-:W-:Y:S01]  /*0500*/  PRMT R25, R25, 0x5410, R26 ;  /* 0x0000541019197816 */ /* 0x000fe2000000001a */
[----:B------:R3:W-:Y:S01]  /*0510*/  STL.64 [R2+0x200], R4 ;  /* 0x0002000402007387 */ /* 0x0007e20000100a00 */
[----:B------:R-:W-:-:S03]  /*0520*/  IADD3 R3, P1, PT, R3, 0x8, RZ ;  /* 0x0000000803037810 */ /* 0x000fc60007f3e0ff */
[----:B------:R3:W-:Y:S04]  /*0530*/  STL.64 [R2+0x300], R12 ;  /* 0x0003000c02007387 */ /* 0x0007e80000100a00 */
[----:B------:R3:W-:Y:S01]  /*0540*/  STL.64 [R2], R24 ;  /* 0x0000001802007387 */ /* 0x0007e20000100a00 */
[----:B------:R-:W-:Y:S01]  /*0550*/  ISETP.NE.AND P0, PT, R3, 0x100, PT ;  /* 0x000001000300780c */ /* 0x000fe20003f05270 */
[----:B------:R-:W-:Y:S01]  /*0560*/  IMAD.X R0, RZ, RZ, R0, P1 ;  /* 0x000000ffff007224 */ /* 0x000fe200008e0600 */
[----:B--2---:R-:W-:Y:S02]  /*0570*/  PRMT R31, R36, 0x3340, R31 ;  /* 0x00003340241f7816 */ /* 0x004fe4000000001f */
[----:B------:R-:W-:-:S04]  /*0580*/  PRMT R6, R35, 0x3340, R6 ;  /* 0x0000334023067816 */ /* 0x000fc80000000006 */
[----:B------:R-:W-:Y:S02]  /*0590*/  PRMT R6, R6, 0x5410, R31 ;  /* 0x0000541006067816 */ /* 0x000fe4000000001f */
[----:B------:R-:W-:Y:S02]  /*05a0*/  PRMT R7, R34, 0x3340, R7 ;  /* 0x0000334022077816 */ /* 0x000fe40000000007 */
[----:B------:R-:W-:-:S04]  /*05b0*/  PRMT R32, R32, 0x3340, R37 ;  /* 0x0000334020207816 */ /* 0x000fc80000000025 */
[----:B------:R-:W-:-:S05]  /*05c0*/  PRMT R7, R7, 0x5410, R32 ;  /* 0x0000541007077816 */ /* 0x000fca0000000020 */
[----:B------:R3:W-:Y:S01]  /*05d0*/  STL.64 [R2+0x100], R6 ;  /* 0x0001000602007387 */ /* 0x0007e20000100a00 */
[----:B------:R-:W-:Y:S05]  /*05e0*/  @P0 BRA `(.L_x_5) ;  /* 0xfffffff800d00947 */ /* 0x000fea000383ffff */
[----:B---3--:R-:W0:Y:S02]  /*05f0*/  LDC.64 R2, c[0x0][0x390] ;  /* 0x0000e400ff027b82 */ /* 0x008e240000000a00 */
        /* <DEDUP_REMOVED lines=19> */
[----:B------:R-:W-:Y:S02]  /*0730*/  PRMT R11, R11, 0x5410, R4 ;  /* 0x000054100b0b7816 */ /* 0x000fe40000000004 */
[----:B-----5:R-:W-:-:S04]  /*0740*/  PRMT R15, R15, 0x3340, R10 ;  /* 0x000033400f0f7816 */ /* 0x020fc8000000000a */
[----:B------:R-:W-:Y:S02]  /*0750*/  PRMT R10, R15, 0x5410, R8 ;  /* 0x000054100f0a7816 */ /* 0x000fe40000000008 */
[----:B------:R-:W-:Y:S02]  /*0760*/  PRMT R9, R17, 0x3340, R12 ;  /* 0x0000334011097816 */ /* 0x000fe4000000000c */
[----:B------:R-:W-:Y:S02]  /*0770*/  PRMT R16, R19, 0x3340, R16 ;  /* 0x0000334013107816 */ /* 0x000fe40000000010 */
[----:B------:R-:W-:Y:S02]  /*0780*/  PRMT R7, R14, 0x3340, R7 ;  /* 0x000033400e077816 */ /* 0x000fe40000000007 */
[----:B------:R-:W-:Y:S02]  /*0790*/  PRMT R6, R0, 0x3340, R5 ;  /* 0x0000334000067816 */ /* 0x000fe40000000005 */
[----:B------:R-:W-:-:S02]  /*07a0*/  PRMT R9, R16, 0x5410, R9 ;  /* 0x0000541010097816 */ /* 0x000fc40000000009 */
[----:B------:R-:W-:-:S05]  /*07b0*/  PRMT R8, R7, 0x5410, R6 ;  /* 0x0000541007087816 */ /* 0x000fca0000000006 */
[----:B------:R0:W-:Y:S01]  /*07c0*/  STL.128 [R1+0x400], R8 ;  /* 0x0004000801007387 */ /* 0x0001e20000100c00 */
[----:B------:R-:W-:-:S04]  /*07d0*/  PRMT R0, R0, 0x3340, R1 ;  /* 0x0000334000007816 */ /* 0x000fc80000000001 */
[----:B------:R-:W-:-:S04]  /*07e0*/  PRMT R0, R7, 0x5410, R0 ;  /* 0x0000541007007816 */ /* 0x000fc80000000000 */
[----:B------:R-:W-:Y:S02]  /*07f0*/  PRMT R2, R5, 0x654, R0 ;  /* 0x0000065405027816 */ /* 0x000fe40000000000 */
[--C-:B------:R-:W-:Y:S02]  /*0800*/  SHF.R.U64 R0, R0, 0x8, R1.reuse ;  /* 0x0000000800007819 */ /* 0x100fe40000001201 */
[----:B------:R-:W-:Y:S01]  /*0810*/  SHF.R.U64 R4, R2, 0x10, R1 ;  /* 0x0000001002047819 */ /* 0x000fe20000001201 */
[----:B------:R-:W-:-:S07]  /*0820*/  IMAD.MOV.U32 R2, RZ, RZ, 0x10 ;  /* 0x00000010ff027424 */ /* 0x000fce00078e00ff */
.L_x_6:
        /* <DEDUP_REMOVED lines=10> */
[----:B------:R-:W5:Y:S04]  /*08d0*/  LDL.U8 R17, [R3+0x3fa] ;  /* 0x0003fa0003117983 */ /* 0x000f680000100000 */
[----:B------:R-:W5:Y:S01]  /*08e0*/  LDL.U8 R19, [R3+0x3fb] ;  /* 0x0003fb0003137983 */ /* 0x000f620000100000 */
[----:B--2---:R-:W-:-:S02]  /*08f0*/  PRMT R7, R5, 0x7771, RZ ;  /* 0x0000777105077816 */ /* 0x004fc400000000ff */
[----:B0-----:R-:W-:Y:S02]  /*0900*/  PRMT R9, R5, 0x7772, RZ ;  /* 0x0000777205097816 */ /* 0x001fe400000000ff */
        /* <DEDUP_REMOVED lines=13> */
[----:B------:R-:W5:Y:S01]  /*09e0*/  @!P0 LDL.U8 R10, [R21+0x300] ;  /* 0x00030000150a8983 */ /* 0x000f620000100000 */
[----:B---3--:R-:W-:-:S02]  /*09f0*/  PRMT R8, R20, 0x7771, RZ ;  /* 0x0000777114087816 */ /* 0x008fc400000000ff */
[----:B------:R-:W-:Y:S01]  /*0a00*/  PRMT R6, R20, 0x7770, RZ ;  /* 0x0000777014067816 */ /* 0x000fe200000000ff */
[----:B------:R-:W-:Y:S01]  /*0a10*/  VIADD R2, R2, 0x8 ;  /* 0x0000000802027836 */ /* 0x000fe20000000000 */
[----:B----4-:R-:W-:Y:S02]  /*0a20*/  @!P0 LOP3.LUT R5, R11, R12, RZ, 0x3c, !PT ;  /* 0x0000000c0b058212 */ /* 0x010fe400078e3cff */
[----:B--2---:R-:W-:Y:S02]  /*0a30*/  LOP3.LUT R7, R7, R8, RZ, 0x3c, !PT ;  /* 0x0000000807077212 */ /* 0x004fe400078e3cff */
[----:B------:R-:W-:Y:S02]  /*0a40*/  LOP3.LUT R6, R5, R6, RZ, 0x3c, !PT ;  /* 0x0000000605067212 */ /* 0x000fe400078e3cff */
[----:B-----5:R-:W-:Y:S02]  /*0a50*/  LOP3.LUT R16, R9, R16, RZ, 0x3c, !PT ;  /* 0x0000001009107212 */ /* 0x020fe400078e3cff */
[----:B------:R-:W-:-:S02]  /*0a60*/  LOP3.LUT R10, R10, R13, RZ, 0x3c, !PT ;  /* 0x0000000d0a0a7212 */ /* 0x000fc400078e3cff */
[C---:B------:R-:W-:Y:S02]  /*0a70*/  PRMT R20, R7.reuse, 0x7604, R6 ;  /* 0x0000760407147816 */ /* 0x040fe40000000006 */
        /* <DEDUP_REMOVED lines=12> */
[----:B-1----:R-:W-:Y:S05]  /*0b40*/  @!P0 BRA `(.L_x_6) ;  /* 0xfffffffc00388947 */ /* 0x002fea000383ffff */
[----:B------:R-:W0:Y:S01]  /*0b50*/  LDC.64 R6, c[0x0][0x388] ;  /* 0x0000e200ff067b82 */ /* 0x000e220000000a00 */
[----:B------:R-:W2:Y:S01]  /*0b60*/  LDL R19, [R1+0x404] ;  /* 0x0004040001137983 */ /* 0x000ea20000100800 */
[----:B------:R-:W1:Y:S03]  /*0b70*/  LDCU.64 UR8, c[0x0][0x3b8] ;  /* 0x00007700ff0877ac */ /* 0x000e660008000a00 */
[----:B------:R-:W3:Y:S01]  /*0b80*/  LDL.64 R2, [R1+0x408] ;  /* 0x0004080001027983 */ /* 0x000ee20000100a00 */
[----:B------:R-:W4:Y:S01]  /*0b90*/  LDCU.64 UR10, c[0x0][0x3d0] ;  /* 0x00007a00ff0a77ac */ /* 0x000f220008000a00 */
[----:B------:R-:W0:Y:S02]  /*0ba0*/  LDCU.128 UR12, c[0x0][0x3c0] ;  /* 0x00007800ff0c77ac */ /* 0x000e240008000c00 */
[----:B0-----:R-:W5:Y:S04]  /*0bb0*/  LDG.E.U8 R8, desc[UR40][R6.64+0x5] ;  /* 0x0000052806087981 */ /* 0x001f68000c1e1100 */
[----:B------:R-:W4:Y:S04]  /*0bc0*/  LDG.E.U8 R5, desc[UR40][R6.64] ;  /* 0x0000002806057981 */ /* 0x000f28000c1e1100 */
[----:B------:R-:W4:Y:S04]  /*0bd0*/  LDG.E.U8 R9, desc[UR40][R6.64+0xa] ;  /* 0x00000a2806097981 */ /* 0x000f28000c1e1100 */
[----:B------:R-:W4:Y:S04]  /*0be0*/  LDG.E.U8 R10, desc[UR40][R6.64+0xf] ;  /* 0x00000f28060a7981 */ /* 0x000f28000c1e1100 */
[----:B------:R-:W4:Y:S04]  /*0bf0*/  LDG.E.U8 R23, desc[UR40][R6.64+0x4] ;  /* 0x0000042806177981 */ /* 0x000f28000c1e1100 */
[----:B------:R-:W4:Y:S04]  /*0c00*/  LDG.E.U8 R31, desc[UR40][R6.64+0x9] ;  /* 0x00000928061f7981 */ /* 0x000f28000c1e1100 */
[----:B------:R-:W4:Y:S04]  /*0c10*/  LDG.E.U8 R28, desc[UR40][R6.64+0xe] ;  /* 0x00000e28061c7981 */ /* 0x000f28000c1e1100 */
[----:B------:R-:W4:Y:S04]  /*0c20*/  LDG.E.U8 R27, desc[UR40][R6.64+0x3] ;  /* 0x00000328061b7981 */ /* 0x000f28000c1e1100 */
[----:B------:R-:W4:Y:S01]  /*0c30*/  LDG.E.U8 R30, desc[UR40][R6.64+0x7] ;  /* 0x00000728061e7981 */ /* 0x000f22000c1e1100 */
[----:B--2---:R-:W-:-:S02]  /*0c40*/  PRMT R11, R19, 0x7771, RZ ;  /* 0x00007771130b7816 */ /* 0x004fc400000000ff */
[----:B---3--:R-:W-:Y:S02]  /*0c50*/  PRMT R12, R2, 0x7772, RZ ;  /* 0x00007772020c7816 */ /* 0x008fe400000000ff */
[----:B------:R-:W-:Y:S02]  /*0c60*/  PRMT R13, R3, 0x7773, RZ ;  /* 0x00007773030d7816 */ /* 0x000fe400000000ff */
[----:B-----5:R-:W-:Y:S02]  /*0c70*/  LOP3.LUT R8, R8, 0xffff, R11, 0x48, !PT ;  /* 0x0000ffff08087812 */ /* 0x020fe400078e480b */
[----:B----4-:R-:W-:Y:S02]  /*0c80*/  LOP3.LUT R5, R5, 0xffff, R14, 0x48, !PT ;  /* 0x0000ffff05057812 */ /* 0x010fe400078e480e */
[----:B------:R-:W-:Y:S02]  /*0c90*/  LOP3.LUT R8, R8, 0xff, RZ, 0xc0, !PT ;  /* 0x000000ff08087812 */ /* 0x000fe400078ec0ff */
[----:B------:R-:W-:-:S02]  /*0ca0*/  LOP3.LUT R9, R9, 0xffff, R12, 0x48, !PT ;  /* 0x0000ffff09097812 */ /* 0x000fc400078e480c */
[----:B------:R-:W-:Y:S02]  /*0cb0*/  LOP3.LUT R12, R5, 0xff, RZ, 0xc0, !PT ;  /* 0x000000ff050c7812 */ /* 0x000fe400078ec0ff */
[----:B------:R-:W-:Y:S01]  /*0cc0*/  LOP3.LUT R13, R10, 0xffff, R13, 0x48, !PT ;  /* 0x0000ffff0a0d7812 */ /* 0x000fe200078e480d */
[----:B------:R-:W-:Y:S01]  /*0cd0*/  IMAD.IADD R21, R1, 0x1, R8 ;  /* 0x0000000101157824 */ /* 0x000fe200078e0208 */
[----:B------:R-:W-:Y:S02]  /*0ce0*/  LOP3.LUT R10, R9, 0xff, RZ, 0xc0, !PT ;  /* 0x000000ff090a7812 */ /* 0x000fe400078ec0ff */
[----:B------:R-:W-:Y:S01]  /*0cf0*/  LOP3.LUT R8, R13, 0xff, RZ, 0xc0, !PT ;  /* 0x000000ff0d087812 */ /* 0x000fe200078ec0ff */
[C---:B------:R-:W-:Y:S02]  /*0d00*/  IMAD.IADD R12, R1.reuse, 0x1, R12 ;  /* 0x00000001010c7824 */ /* 0x040fe400078e020c */
[C---:B------:R-:W-:Y:S01]  /*0d10*/  IMAD.IADD R20, R1.reuse, 0x1, R10 ;  /* 0x0000000101147824 */ /* 0x040fe200078e020a */
[----:B------:R-:W2:Y:S01]  /*0d20*/  LDL.U8 R21, [R21+0x300] ;  /* 0x0003000015157983 */ /* 0x000ea20000100000 */
[----:B------:R-:W-:-:S03]  /*0d30*/  IMAD.IADD R25, R1, 0x1, R8 ;  /* 0x0000000101197824 */ /* 0x000fc600078e0208 */
[----:B------:R-:W3:Y:S04]  /*0d40*/  LDL.U8 R24, [R12+0x300] ;  /* 0x000300000c187983 */ /* 0x000ee80000100000 */
[----:B------:R-:W4:Y:S04]  /*0d50*/  LDL.U8 R20, [R20+0x300] ;  /* 0x0003000014147983 */ /* 0x000f280000100000 */
[----:B------:R-:W5:Y:S01]  /*0d60*/  LDL.U8 R25, [R25+0x300] ;  /* 0x0003000019197983 */ /* 0x000f620000100000 */
[----:B------:R-:W-:Y:S02]  /*0d70*/  PRMT R8, R19, 0x7770, RZ ;  /* 0x0000777013087816 */ /* 0x000fe400000000ff */
[----:B------:R-:W-:-:S02]  /*0d80*/  LOP3.LUT R5, R4, 0xffff, RZ, 0xc0, !PT ;  /* 0x0000ffff04057812 */ /* 0x000fc400078ec0ff */
[----:B------:R-:W-:Y:S02]  /*0d90*/  LOP3.LUT R23, R23, 0xffff, R8, 0x48, !PT ;  /* 0x0000ffff17177812 */ /* 0x000fe400078e4808 */
[----:B------:R-:W5:Y:S01]  /*0da0*/  LDL.128 R8, [R1+0x410] ;  /* 0x0004100001087983 */ /* 0x000f620000100c00 */
[----:B------:R-:W-:Y:S02]  /*0db0*/  PRMT R16, R2, 0x7771, RZ ;  /* 0x0000777102107816 */ /* 0x000fe400000000ff */
[----:B------:R-:W-:Y:S02]  /*0dc0*/  PRMT R15, R3, 0x7772, RZ ;  /* 0x00007772030f7816 */ /* 0x000fe400000000ff */
[----:B------:R-:W-:Y:S02]  /*0dd0*/  LOP3.LUT R32, R23, 0xff, RZ, 0xc0, !PT ;  /* 0x000000ff17207812 */ /* 0x000fe400078ec0ff */
[----:B--2---:R-:W-:Y:S02]  /*0de0*/  LOP3.LUT R18, R21, 0xff, RZ, 0xc0, !PT ;  /* 0x000000ff15127812 */ /* 0x004fe400078ec0ff */
[----:B---3--:R-:W-:-:S03]  /*0df0*/  LOP3.LUT R14, R24, 0xff, RZ, 0xc0, !PT ;  /* 0x000000ff180e7812 */ /* 0x008fc600078ec0ff */
[C---:B------:R-:W-:Y:S01]  /*0e00*/  IMAD.IADD R18, R1.reuse, 0x1, R18 ;  /* 0x0000000101127824 */ /* 0x040fe200078e0212 */
[----:B----4-:R-:W-:Y:S01]  /*0e10*/  LOP3.LUT R12, R20, 0xff, RZ, 0xc0, !PT ;  /* 0x000000ff140c7812 */ /* 0x010fe200078ec0ff */
[----:B------:R-:W-:Y:S01]  /*0e20*/  IMAD.IADD R13, R1, 0x1, R14 ;  /* 0x00000001010d7824 */ /* 0x000fe200078e020e */
[----:B-----5:R-:W-:-:S03]  /*0e30*/  LOP3.LUT R22, R25, 0xff, RZ, 0xc0, !PT ;  /* 0x000000ff19167812 */ /* 0x020fc600078ec0ff */
[C---:B------:R-:W-:Y:S01]  /*0e40*/  IMAD.IADD R17, R1.reuse, 0x1, R12 ;  /* 0x0000000101117824 */ /* 0x040fe200078e020c */
[----:B------:R-:W-:Y:S01]  /*0e50*/  SHF.R.U32.HI R14, RZ, 0x8, R5 ;  /* 0x00000008ff0e7819 */ /* 0x000fe20000011605 */
[----:B------:R-:W2:Y:S01]  /*0e60*/  LDL.U8 R12, [R13] ;  /* 0x000000000d0c7983 */ /* 0x000ea20000100000 */
[----:B------:R-:W-:Y:S01]  /*0e70*/  IMAD.IADD R35, R1, 0x1, R22 ;  /* 0x0000000101237824 */ /* 0x000fe200078e0216 */
[----:B------:R-:W-:Y:S02]  /*0e80*/  LOP3.LUT R22, R31, 0xffff, R16, 0x48, !PT ;  /* 0x0000ffff1f167812 */ /* 0x000fe400078e4810 */
[----:B------:R-:W2:Y:S01]  /*0e90*/  LDL.U8 R5, [R18+0x100] ;  /* 0x0001000012057983 */ /* 0x000ea20000100000 */
[----:B------:R-:W-:Y:S02]  /*0ea0*/  LOP3.LUT R31, R28, 0xffff, R15, 0x48, !PT ;  /* 0x0000ffff1c1f7812 */ /* 0x000fe400078e480f */
[----:B------:R-:W-:Y:S01]  /*0eb0*/  LOP3.LUT R22, R22, 0xff, RZ, 0xc0, !PT ;  /* 0x000000ff16167812 */ /* 0x000fe200078ec0ff */
[----:B------:R0:W3:Y:S04]  /*0ec0*/  LDL.U8 R29, [R18] ;  /* 0x00000000121d7983 */ /* 0x0000e80000100000 */
[----:B------:R-:W3:Y:S01]  /*0ed0*/  LDL.U8 R26, [R17+0x100] ;  /* 0x00010000111a7983 */ /* 0x000ee20000100000 */
[----:B------:R-:W-:-:S03]  /*0ee0*/  IMAD.IADD R37, R1, 0x1, R22 ;  /* 0x0000000101257824 */ /* 0x000fc600078e0216 */
[----:B------:R4:W5:Y:S01]  /*0ef0*/  LDL.U8 R15, [R17] ;  /* 0x00000000110f7983 */ /* 0x0009620000100000 */
[----:B0-----:R-:W-:-:S03]  /*0f00*/  LOP3.LUT R18, R31, 0xff, RZ, 0xc0, !PT ;  /* 0x000000ff1f127812 */ /* 0x001fc600078ec0ff */
[----:B------:R-:W5:Y:S01]  /*0f10*/  LDL.U8 R34, [R35+0x100] ;  /* 0x0001000023227983 */ /* 0x000f620000100000 */
[----:B----4-:R-:W-:Y:S01]  /*0f20*/  IMAD.IADD R17, R1, 0x1, R32 ;  /* 0x0000000101117824 */ /* 0x010fe200078e0220 */
[----:B------:R-:W-:Y:S02]  /*0f30*/  LOP3.LUT R14, R27, 0xffff, R14, 0x48, !PT ;  /* 0x0000ffff1b0e7812 */ /* 0x000fe400078e480e */
[----:B------:R0:W4:Y:S01]  /*0f40*/  LDL.U8 R33, [R13+0x100] ;  /* 0x000100000d217983 */ /* 0x0001220000100000 */
[----:B------:R-:W-:-:S03]  /*0f50*/  IMAD.IADD R23, R1, 0x1, R18 ;  /* 0x0000000101177824 */ /* 0x000fc600078e0212 */
[----:B------:R-:W4:Y:S01]  /*0f60*/  LDG.E.U8 R27, desc[UR40][R6.64+0x2] ;  /* 0x00000228061b7981 */ /* 0x000f22000c1e1100 */
[----:B------:R-:W-:-:S03]  /*0f70*/  LOP3.LUT R14, R14, 0xff, RZ, 0xc0, !PT ;  /* 0x000000ff0e0e7812 */ /* 0x000fc600078ec0ff */
[----:B------:R-:W4:Y:S04]  /*0f80*/  LDL.U8 R36, [R35] ;  /* 0x0000000023247983 */ /* 0x000f280000100000 */
[----:B------:R-:W4:Y:S04]  /*0f90*/  LDG.E.U8 R28, desc[UR40][R6.64+0xd] ;  /* 0x00000d28061c7981 */ /* 0x000f28000c1e1100 */
[----:B------:R-:W4:Y:S04]  /*0fa0*/  LDL.U8 R17, [R17+0x300] ;  /* 0x0003000011117983 */ /* 0x000f280000100000 */
[----:B------:R-:W4:Y:S04]  /*0fb0*/  LDL.U8 R18, [R37+0x300] ;  /* 0x0003000025127983 */ /* 0x000f280000100000 */
[----:B------:R-:W4:Y:S01]  /*0fc0*/  LDG.E.U8 R16, desc[UR40][R6.64+0x8] ;  /* 0x0000082806107981 */ /* 0x000f22000c1e1100 */
[----:B------:R-:W-:-:S03]  /*0fd0*/  IMAD.IADD R14, R1, 0x1, R14 ;  /* 0x00000001010e7824 */ /* 0x000fc600078e020e */
[----:B------:R-:W4:Y:S04]  /*0fe0*/  LDG.E.U8 R31, desc[UR40][R6.64+0xc] ;  /* 0x00000c28061f7981 */ /* 0x000f28000c1e1100 */
[----:B------:R-:W4:Y:S04]  /*0ff0*/  LDL.U8 R23, [R23+0x300] ;  /* 0x0003000017177983 */ /* 0x000f280000100000 */
[----:B------:R1:W4:Y:S04]  /*1000*/  LDL.U8 R22, [R14+0x300] ;  /* 0x000300000e167983 */ /* 0x0003280000100000 */
[----:B------:R-:W4:Y:S01]  /*1010*/  LDG.E.U8 R32, desc[UR40][R6.64+0xb] ;  /* 0x00000b2806207981 */ /* 0x000f22000c1e1100 */
[----:B0-----:R-:W-:-:S04]  /*1020*/  PRMT R13, R8, 0x7770, RZ ;  /* 0x00007770080d7816 */ /* 0x001fc800000000ff */
[----:B--2---:R-:W-:Y:S02]  /*1030*/  LOP3.LUT R13, R13, R5, R12, 0x96, !PT ;  /* 0x000000050d0d7212 */ /* 0x004fe400078e960c */
[C---:B------:R-:W-:Y:S02]  /*1040*/  PRMT R5, R8.reuse, 0x7771, RZ ;  /* 0x0000777108057816 */ /* 0x040fe400000000ff */
[----:B------:R-:W-:Y:S02]  /*1050*/  PRMT R12, R8, 0x7772, RZ ;  /* 0x00007772080c7816 */ /* 0x000fe400000000ff */
[----:B---3--:R-:W-:Y:S02]  /*1060*/  LOP3.LUT R26, R5, R29, R26, 0x96, !PT ;  /* 0x0000001d051a7212 */ /* 0x008fe400078e961a */
[C---:B------:R-:W-:Y:S02]  /*1070*/  LOP3.LUT R5, R25.reuse, R13, R20, 0x96, !PT ;  /* 0x0000000d19057212 */ /* 0x040fe400078e9614 */
[----:B------:R-:W-:-:S02]  /*1080*/  LOP3.LUT R13, R25, R26, R24, 0x96, !PT ;  /* 0x0000001a190d7212 */ /* 0x000fc400078e9618 */
[----:B------:R-:W-:Y:S02]  /*1090*/  PRMT R8, R8, 0x7773, RZ ;  /* 0x0000777308087816 */ /* 0x000fe400000000ff */
[----:B-----5:R-:W-:Y:S02]  /*10a0*/  LOP3.LUT R15, R12, R15, R34, 0x96, !PT ;  /* 0x0000000f0c0f7212 */ /* 0x020fe400078e9622 */
[----:B------:R-:W-:Y:S02]  /*10b0*/  PRMT R25, R3, 0x7771, RZ ;  /* 0x0000777103197816 */ /* 0x000fe400000000ff */
[----:B------:R-:W-:Y:S02]  /*10c0*/  LOP3.LUT R15, R21, R15, R24, 0x96, !PT ;  /* 0x0000000f150f7212 */ /* 0x000fe400078e9618 */
[----:B------:R-:W-:Y:S02]  /*10d0*/  PRMT R29, R2, 0x7770, RZ ;  /* 0x00007770021d7816 */ /* 0x000fe400000000ff */
[----:B----4-:R-:W-:-:S02]  /*10e0*/  LOP3.LUT R12, R27, 0xffff, R4, 0x48, !PT ;  /* 0x0000ffff1b0c7812 */ /* 0x010fc400078e4804 */
[----:B------:R-:W-:Y:S02]  /*10f0*/  LOP3.LUT R24, R8, R33, R36, 0x96, !PT ;  /* 0x0000002108187212 */ /* 0x000fe400078e9624 */
[----:B------:R-:W-:Y:S02]  /*1100*/  LOP3.LUT R28, R28, 0xffff, R25, 0x48, !PT ;  /* 0x0000ffff1c1c7812 */ /* 0x000fe400078e4819 */
[----:B------:R-:W-:Y:S02]  /*1110*/  LOP3.LUT R36, R17, 0xff, RZ, 0xc0, !PT ;  /* 0x000000ff11247812 */ /* 0x000fe400078ec0ff */
[----:B------:R-:W-:-:S03]  /*1120*/  LOP3.LUT R4, R18, 0xff, RZ, 0xc0, !PT ;  /* 0x000000ff12047812 */ /* 0x000fc600078ec0ff */
[----:B------:R-:W-:Y:S01]  /*1130*/  IMAD.IADD R36, R1, 0x1, R36 ;  /* 0x0000000101247824 */ /* 0x000fe200078e0224 */
[----:B------:R-:W-:Y:S02]  /*1140*/  PRMT R8, R3, 0x7770, RZ ;  /* 0x0000777003087816 */ /* 0x000fe400000000ff */
[----:B-1----:R-:W-:Y:S02]  /*1150*/  LOP3.LUT R14, R16, 0xffff, R29, 0x48, !PT ;  /* 0x0000ffff100e7812 */ /* 0x002fe400078e481d */
[----:B------:R-:W-:Y:S01]  /*1160*/  LOP3.LUT R16, R28, 0xff, RZ, 0xc0, !PT ;  /* 0x000000ff1c107812 */ /* 0x000fe200078ec0ff */
[----:B------:R-:W-:Y:S01]  /*1170*/  IMAD.IADD R28, R1, 0x1, R4 ;  /* 0x00000001011c7824 */ /* 0x000fe200078e0204 */
[----:B------:R-:W-:Y:S01]  /*1180*/  PRMT R25, R19, 0x7773, RZ ;  /* 0x0000777313197816 */ /* 0x000fe200000000ff */
[----:B------:R-:W2:Y:S01]  /*1190*/  LDL.U8 R33, [R36] ;  /* 0x0000000024217983 */ /* 0x000ea20000100000 */
[----:B------:R-:W-:Y:S02]  /*11a0*/  PRMT R3, R2, 0x7773, RZ ;  /* 0x0000777302037816 */ /* 0x000fe400000000ff */
[----:B------:R-:W-:Y:S01]  /*11b0*/  LOP3.LUT R31, R31, 0xffff, R8, 0x48, !PT ;  /* 0x0000ffff1f1f7812 */ /* 0x000fe200078e4808 */
[----:B------:R-:W2:Y:S01]  /*11c0*/  LDL.U8 R26, [R28+0x100] ;  /* 0x000100001c1a7983 */ /* 0x000ea20000100000 */
[----:B------:R-:W-:-:S02]  /*11d0*/  LOP3.LUT R25, R30, 0xffff, R25, 0x48, !PT ;  /* 0x0000ffff1e197812 */ /* 0x000fc400078e4819 */
[----:B------:R-:W-:Y:S02]  /*11e0*/  LOP3.LUT R2, R23, 0xff, RZ, 0xc0, !PT ;  /* 0x000000ff17027812 */ /* 0x000fe400078ec0ff */
[----:B------:R-:W-:Y:S02]  /*11f0*/  LOP3.LUT R34, R22, 0xff, RZ, 0xc0, !PT ;  /* 0x000000ff16227812 */ /* 0x000fe400078ec0ff */
[----:B------:R-:W-:Y:S01]  /*1200*/  LOP3.LUT R32, R32, 0xffff, R3, 0x48, !PT ;  /* 0x0000ffff20207812 */ /* 0x000fe200078e4803 */
[----:B------:R-:W3:Y:S01]  /*1210*/  LDL.U8 R28, [R28] ;  /* 0x000000001c1c7983 */ /* 0x000ee20000100000 */
[----:B------:R-:W-:Y:S02]  /*1220*/  LOP3.LUT R12, R12, 0xff, RZ, 0xc0, !PT ;  /* 0x000000ff0c0c7812 */ /* 0x000fe400078ec0ff */
[----:B------:R-:W-:Y:S02]  /*1230*/  LOP3.LUT R8, R25, 0xff, RZ, 0xc0, !PT ;  /* 0x000000ff19087812 */ /* 0x000fe400078ec0ff */
[----:B------:R-:W-:Y:S01]  /*1240*/  LOP3.LUT R4, R31, 0xff, RZ, 0xc0, !PT ;  /* 0x000000ff1f047812 */ /* 0x000fe200078ec0ff */
[C---:B------:R-:W-:Y:S01]  /*1250*/  IMAD.IADD R30, R1.reuse, 0x1, R2 ;  /* 0x00000001011e7824 */ /* 0x040fe200078e0202 */
[----:B------:R-:W4:Y:S01]  /*1260*/  LDG.E.U8 R31, desc[UR40][R6.64+0x6] ;  /* 0x00000628061f7981 */ /* 0x000f22000c1e1100 */
[----:B------:R-:W-:Y:S01]  /*1270*/  LOP3.LUT R14, R14, 0xff, RZ, 0xc0, !PT ;  /* 0x000000ff0e0e7812 */ /* 0x000fe200078ec0ff */
[C---:B------:R-:W-:Y:S01]  /*1280*/  IMAD.IADD R34, R1.reuse, 0x1, R34 ;  /* 0x0000000101227824 */ /* 0x040fe200078e0222 */
[----:B------:R-:W-:Y:S01]  /*1290*/  LOP3.LUT R2, R32, 0xff, RZ, 0xc0, !PT ;  /* 0x000000ff20027812 */ /* 0x000fe200078ec0ff */
[----:B------:R-:W5:Y:S01]  /*12a0*/  LDG.E.U8 R3, desc[UR40][R6.64+0x1] ;  /* 0x0000012806037981 */ /* 0x000f62000c1e1100 */
[----:B------:R-:W-:-:S02]  /*12b0*/  IMAD.IADD R32, R1, 0x1, R16 ;  /* 0x0000000101207824 */ /* 0x000fc400078e0210 */
[C---:B------:R-:W-:Y:S01]  /*12c0*/  IMAD.IADD R35, R1.reuse, 0x1, R12 ;  /* 0x0000000101237824 */ /* 0x040fe200078e020c */
[----:B------:R-:W3:Y:S01]  /*12d0*/  LDL.U8 R29, [R30+0x100] ;  /* 0x000100001e1d7983 */ /* 0x000ee20000100000 */
[C---:B------:R-:W-:Y:S02]  /*12e0*/  IMAD.IADD R8, R1.reuse, 0x1, R8 ;  /* 0x0000000101087824 */ /* 0x040fe400078e0208 */
[C---:B------:R-:W-:Y:S01]  /*12f0*/  IMAD.IADD R37, R1.reuse, 0x1, R14 ;  /* 0x0000000101257824 */ /* 0x040fe200078e020e */
[----:B------:R-:W3:Y:S01]  /*1300*/  LDL.U8 R16, [R36+0x100] ;  /* 0x0001000024107983 */ /* 0x000ee20000100000 */
[----:B------:R-:W-:-:S03]  /*1310*/  IMAD.IADD R12, R1, 0x1, R4 ;  /* 0x00000001010c7824 */ /* 0x000fc600078e0204 */
[----:B------:R-:W3:Y:S04]  /*1320*/  LDL.U8 R14, [R34] ;  /* 0x00000000220e7983 */ /* 0x000ee80000100000 */
[----:B------:R-:W3:Y:S04]  /*1330*/  LDL.U8 R30, [R30] ;  /* 0x000000001e1e7983 */ /* 0x000ee80000100000 */
[----:B------:R-:W3:Y:S04]  /*1340*/  LDL.U8 R27, [R34+0x100] ;  /* 0x00010000221b7983 */ /* 0x000ee80000100000 */
[----:B------:R-:W3:Y:S01]  /*1350*/  LDL.U8 R4, [R32+0x300] ;  /* 0x0003000020047983 */ /* 0x000ee20000100000 */
[----:B------:R-:W-:-:S03]  /*1360*/  IMAD.IADD R25, R1, 0x1, R2 ;  /* 0x0000000101197824 */ /* 0x000fc600078e0202 */
[----:B------:R-:W3:Y:S04]  /*1370*/  LDL.U8 R35, [R35+0x300] ;  /* 0x0003000023237983 */ /* 0x000ee80000100000 */
[----:B------:R-:W3:Y:S04]  /*1380*/  LDL.U8 R8, [R8+0x300] ;  /* 0x0003000008087983 */ /* 0x000ee80000100000 */
[----:B------:R-:W3:Y:S04]  /*1390*/  LDL.U8 R12, [R12+0x300] ;  /* 0x000300000c0c7983 */ /* 0x000ee80000100000 */
[----:B------:R-:W3:Y:S04]  /*13a0*/  LDL.U8 R37, [R37+0x300] ;  /* 0x0003000025257983 */ /* 0x000ee80000100000 */
[----:B------:R-:W3:Y:S01]  /*13b0*/  LDL.U8 R25, [R25+0x300] ;  /* 0x0003000019197983 */ /* 0x000ee20000100000 */
[----:B------:R-:W-:-:S02]  /*13c0*/  LOP3.LUT R2, R20, R24, R21, 0x96, !PT ;  /* 0x0000001814027212 */ /* 0x000fc400078e9615 */
[C---:B------:R-:W-:Y:S02]  /*13d0*/  PRMT R20, R9.reuse, 0x7770, RZ ;  /* 0x0000777009147816 */ /* 0x040fe400000000ff */
[----:B------:R-:W-:Y:S02]  /*13e0*/  PRMT R21, R9, 0x7771, RZ ;  /* 0x0000777109157816 */ /* 0x000fe400000000ff */
[----:B--2---:R-:W-:Y:S02]  /*13f0*/  LOP3.LUT R26, R20, R26, R33, 0x96, !PT ;  /* 0x0000001a141a7212 */ /* 0x004fe400078e9621 */
[----:B------:R-:W-:Y:S02]  /*1400*/  PRMT R20, R19, 0x7772, RZ ;  /* 0x0000777213147816 */ /* 0x000fe400000000ff */
[----:B------:R-:W-:Y:S02]  /*1410*/  PRMT R19, R9, 0x7773, RZ ;  /* 0x0000777309137816 */ /* 0x000fe400000000ff */
[----:B----4-:R-:W-:-:S02]  /*1420*/  LOP3.LUT R20, R31, 0xffff, R20, 0x48, !PT ;  /* 0x0000ffff1f147812 */ /* 0x010fc400078e4814 */
[----:B-----5:R-:W-:Y:S02]  /*1430*/  LOP3.LUT R0, R3, 0xffff, R0, 0x48, !PT ;  /* 0x0000ffff03007812 */ /* 0x020fe400078e4800 */
[----:B------:R-:W-:Y:S02]  /*1440*/  PRMT R3, R9, 0x7772, RZ ;  /* 0x0000777209037816 */ /* 0x000fe400000000ff */
[----:B------:R-:W-:Y:S02]  /*1450*/  LOP3.LUT R20, R20, 0xff, RZ, 0xc0, !PT ;  /* 0x000000ff14147812 */ /* 0x000fe400078ec0ff */
[----:B------:R-:W-:Y:S02]  /*1460*/  LOP3.LUT R0, R0, 0xff, RZ, 0xc0, !PT ;  /* 0x000000ff00007812 */ /* 0x000fe400078ec0ff */
[----:B---3--:R-:W-:Y:S02]  /*1470*/  LOP3.LUT R19, R19, R16, R14, 0x96, !PT ;  /* 0x0000001013137212 */ /* 0x008fe400078e960e */
[----:B------:R-:W-:-:S02]  /*1480*/  LOP3.LUT R21, R21, R28, R29, 0x96, !PT ;  /* 0x0000001c15157212 */ /* 0x000fc400078e961d */
[----:B------:R-:W-:Y:S01]  /*1490*/  LOP3.LUT R3, R3, R30, R27, 0x96, !PT ;  /* 0x0000001e03037212 */ /* 0x000fe200078e961b */
[----:B------:R-:W-:Y:S01]  /*14a0*/  IMAD.IADD R27, R1, 0x1, R20 ;  /* 0x00000001011b7824 */ /* 0x000fe200078e0214 */
[----:B------:R-:W-:Y:S02]  /*14b0*/  LOP3.LUT R16, R4, 0xff, RZ, 0xc0, !PT ;  /* 0x000000ff04107812 */ /* 0x000fe400078ec0ff */
[----:B------:R-:W-:-:S03]  /*14c0*/  LOP3.LUT R14, R35, 0xff, RZ, 0xc0, !PT ;  /* 0x000000ff230e7812 */ /* 0x000fc600078ec0ff */
[C---:B------:R-:W-:Y:S01]  /*14d0*/  IMAD.IADD R29, R1.reuse, 0x1, R16 ;  /* 0x00000001011d7824 */ /* 0x040fe200078e0210 */
[----:B------:R-:W-:Y:S01]  /*14e0*/  LOP3.LUT R20, R8, 0xff, RZ, 0xc0, !PT ;  /* 0x000000ff08147812 */ /* 0x000fe200078ec0ff */
[----:B------:R-:W-:-:S03]  /*14f0*/  IMAD.IADD R36, R1, 0x1, R14 ;  /* 0x0000000101247824 */ /* 0x000fc600078e020e */
[----:B------:R-:W2:Y:S01]  /*1500*/  LDL.U8 R33, [R29] ;  /* 0x000000001d217983 */ /* 0x000ea20000100000 */
[----:B------:R-:W-:Y:S01]  /*1510*/  LOP3.LUT R16, R12, 0xff, RZ, 0xc0, !PT ;  /* 0x000000ff0c107812 */ /* 0x000fe200078ec0ff */
[C---:B------:R-:W-:Y:S02]  /*1520*/  IMAD.IADD R32, R1.reuse, 0x1, R20 ;  /* 0x0000000101207824 */ /* 0x040fe400078e0214 */
[----:B------:R-:W-:Y:S01]  /*1530*/  IMAD.IADD R9, R1, 0x1, R0 ;  /* 0x0000000101097824 */ /* 0x000fe200078e0200 */
[----:B------:R-:W-:Y:S01]  /*1540*/  LOP3.LUT R24, R37, 0xff, RZ, 0xc0, !PT ;  /* 0x000000ff25187812 */ /* 0x000fe200078ec0ff */
[----:B------:R-:W-:Y:S01]  /*1550*/  IMAD.IADD R28, R1, 0x1, R16 ;  /* 0x00000001011c7824 */ /* 0x000fe200078e0210 */
[C---:B------:R-:W-:Y:S01]  /*1560*/  LOP3.LUT R0, R22.reuse, R26, R23, 0x96, !PT ;  /* 0x0000001a16007212 */ /* 0x040fe200078e9617 */
[----:B------:R-:W3:Y:S01]  /*1570*/  LDL.U8 R16, [R36] ;  /* 0x0000000024107983 */ /* 0x000ee20000100000 */
[----:B------:R-:W-:Y:S01]  /*1580*/  LOP3.LUT R14, R25, 0xff, RZ, 0xc0, !PT ;  /* 0x000000ff190e7812 */ /* 0x000fe200078ec0ff */
[----:B------:R-:W-:Y:S01]  /*1590*/  IMAD.IADD R31, R1, 0x1, R24 ;  /* 0x00000001011f7824 */ /* 0x000fe200078e0218 */
[--C-:B------:R-:W-:Y:S01]  /*15a0*/  LOP3.LUT R22, R22, R21, R17.reuse, 0x96, !PT ;  /* 0x0000001516167212 */ /* 0x100fe200078e9611 */
[----:B------:R-:W2:Y:S01]  /*15b0*/  LDL.U8 R26, [R36+0x100] ;  /* 0x00010000241a7983 */ /* 0x000ea20000100000 */
[----:B------:R-:W-:-:S03]  /*15c0*/  LOP3.LUT R17, R18, R3, R17, 0x96, !PT ;  /* 0x0000000312117212 */ /* 0x000fc600078e9611 */
[----:B------:R-:W3:Y:S01]  /*15d0*/  LDL.U8 R21, [R32+0x100] ;  /* 0x0001000020157983 */ /* 0x000ee20000100000 */
[----:B------:R-:W-:-:S03]  /*15e0*/  IMAD.IADD R30, R1, 0x1, R14 ;  /* 0x00000001011e7824 */ /* 0x000fc600078e020e */
[----:B------:R-:W4:Y:S04]  /*15f0*/  LDL.U8 R3, [R9+0x300] ;  /* 0x0003000009037983 */ /* 0x000f280000100000 */
[----:B------:R-:W5:Y:S04]  /*1600*/  LDL.U8 R29, [R29+0x100] ;  /* 0x000100001d1d7983 */ /* 0x000f680000100000 */
[----:B------:R-:W5:Y:S04]  /*1610*/  LDL.U8 R34, [R31] ;  /* 0x000000001f227983 */ /* 0x000f680000100000 */
[----:B------:R-:W5:Y:S04]  /*1620*/  LDL.U8 R20, [R27+0x300] ;  /* 0x000300001b147983 */ /* 0x000f680000100000 */
[----:B------:R-:W5:Y:S04]  /*1630*/  LDL.U8 R9, [R28+0x100] ;  /* 0x000100001c097983 */ /* 0x000f680000100000 */
[----:B------:R-:W5:Y:S01]  /*1640*/  LDL.U8 R24, [R30] ;  /* 0x000000001e187983 */ /* 0x000f620000100000 */
[----:B------:R-:W-:-:S02]  /*1650*/  LOP3.LUT R18, R23, R19, R18, 0x96, !PT ;  /* 0x0000001317127212 */ /* 0x000fc400078e9612 */
[C---:B------:R-:W-:Y:S01]  /*1660*/  PRMT R14, R10.reuse, 0x7771, RZ ;  /* 0x000077710a0e7816 */ /* 0x040fe200000000ff */
[----:B------:R-:W5:Y:S01]  /*1670*/  LDL.U8 R31, [R31+0x100] ;  /* 0x000100001f1f7983 */ /* 0x000f620000100000 */
[----:B------:R-:W-:Y:S02]  /*1680*/  PRMT R19, R10, 0x7772, RZ ;  /* 0x000077720a137816 */ /* 0x000fe400000000ff */
[----:B------:R-:W-:Y:S01]  /*1690*/  LOP3.LUT R22, R22, 0xff, RZ, 0xc0, !PT ;  /* 0x000000ff16167812 */ /* 0x000fe200078ec0ff */
[----:B------:R-:W5:Y:S04]  /*16a0*/  LDL.U8 R32, [R32] ;  /* 0x0000000020207983 */ /* 0x000f680000100000 */
[----:B------:R-:W5:Y:S04]  /*16b0*/  LDL.U8 R28, [R28] ;  /* 0x000000001c1c7983 */ /* 0x000f680000100000 */
[----:B------:R-:W5:Y:S01]  /*16c0*/  LDL.U8 R30, [R30+0x100] ;  /* 0x000100001e1e7983 */ /* 0x000f620000100000 */
[----:B--2---:R-:W-:-:S02]  /*16d0*/  LOP3.LUT R33, R14, R33, R26, 0x96, !PT ;  /* 0x000000210e217212 */ /* 0x004fc400078e961a */
[----:B------:R-:W-:Y:S02]  /*16e0*/  PRMT R14, R10, 0x7770, RZ ;  /* 0x000077700a0e7816 */ /* 0x000fe400000000ff */
[----:B---3--:R-:W-:Y:S02]  /*16f0*/  LOP3.LUT R19, R19, R16, R21, 0x96, !PT ;  /* 0x0000001013137212 */ /* 0x008fe400078e9615 */
[----:B----4-:R-:W-:Y:S02]  /*1700*/  LOP3.LUT R16, R3, 0xff, RZ, 0xc0, !PT ;  /* 0x000000ff03107812 */ /* 0x010fe400078ec0ff */
[----:B------:R-:W-:Y:S02]  /*1710*/  PRMT R21, R11, 0x7773, RZ ;  /* 0x000077730b157816 */ /* 0x000fe400000000ff */
[----:B-----5:R-:W-:Y:S01]  /*1720*/  LOP3.LUT R29, R14, R29, R34, 0x96, !PT ;  /* 0x0000001d0e1d7212 */ /* 0x020fe200078e9622 */
[----:B------:R-:W-:Y:S01]  /*1730*/  IMAD.IADD R34, R1, 0x1, R16 ;  /* 0x0000000101227824 */ /* 0x000fe200078e0210 */
[----:B------:R-:W-:-:S02]  /*1740*/  LOP3.LUT R16, R4, R19, R37, 0x96, !PT ;  /* 0x0000001304107212 */ /* 0x000fc400078e9625 */
[----:B------:R-:W-:Y:S02]  /*1750*/  LOP3.LUT R14, R20, 0xff, RZ, 0xc0, !PT ;  /* 0x000000ff140e7812 */ /* 0x000fe400078ec0ff */
[----:B------:R-:W-:Y:S02]  /*1760*/  LOP3.LUT R16, R16, 0xff, RZ, 0xc0, !PT ;  /* 0x000000ff10107812 */ /* 0x000fe400078ec0ff */
[----:B------:R-:W-:Y:S01]  /*1770*/  LOP3.LUT R24, R21, R9, R24, 0x96, !PT ;  /* 0x0000000915187212 */ /* 0x000fe200078e9618 */
[C---:B------:R-:W-:Y:S01]  /*1780*/  IMAD.IADD R21, R1.reuse, 0x1, R14 ;  /* 0x0000000101157824 */ /* 0x040fe200078e020e */
[----:B------:R-:W2:Y:S02]  /*1790*/  LDL.U8 R9, [R34+0x100] ;  /* 0x0001000022097983 */ /* 0x000ea40000100000 */
[----:B------:R-:W-:Y:S01]  /*17a0*/  LOP3.LUT R14, R20, R24, R3, 0x96, !PT ;  /* 0x00000018140e7212 */ /* 0x000fe200078e9603 */
[----:B------:R-:W-:Y:S01]  /*17b0*/  IMAD.IADD R19, R1, 0x1, R22 ;  /* 0x0000000101137824 */ /* 0x000fe200078e0216 */
[----:B------:R-:W-:Y:S01]  /*17c0*/  LOP3.LUT R24, R5, 0xff, RZ, 0xc0, !PT ;  /* 0x000000ff05187812 */ /* 0x000fe200078ec0ff */
[C---:B------:R-:W-:Y:S01]  /*17d0*/  IMAD.IADD R16, R1.reuse, 0x1, R16 ;  /* 0x0000000101107824 */ /* 0x040fe200078e0210 */
[----:B------:R-:W-:Y:S01]  /*17e0*/  LOP3.LUT R14, R14, 0xff, RZ, 0xc0, !PT ;  /* 0x000000ff0e0e7812 */ /* 0x000fe200078ec0ff */
[----:B------:R-:W3:Y:S04]  /*17f0*/  LDL.U8 R26, [R21+0x100] ;  /* 0x00010000151a7983 */ /* 0x000ee80000100000 */
[----:B------:R0:W4:Y:S04]  /*1800*/  LDL.U8 R27, [R21] ;  /* 0x00000000151b7983 */ /* 0x0001280000100000 */
[----:B------:R1:W3:Y:S01]  /*1810*/  LDL.U8 R23, [R34] ;  /* 0x0000000022177983 */ /* 0x0002e20000100000 */
[----:B0-----:R-:W-:-:S03]  /*1820*/  IMAD.IADD R21, R1, 0x1, R14 ;  /* 0x0000000101157824 */ /* 0x001fc600078e020e */
[----:B------:R-:W5:Y:S01]  /*1830*/  LDL.U8 R19, [R19+0x300] ;  /* 0x0003000013137983 */ /* 0x000f620000100000 */
[----:B-1----:R-:W-:-:S03]  /*1840*/  IMAD.IADD R34, R1, 0x1, R24 ;  /* 0x0000000101227824 */ /* 0x002fc600078e0218 */
[----:B------:R-:W3:Y:S04]  /*1850*/  LDL.U8 R16, [R16+0x300] ;  /* 0x0003000010107983 */ /* 0x000ee80000100000 */
[----:B------:R0:W3:Y:S04]  /*1860*/  LDL.U8 R14, [R34+0x300] ;  /* 0x00030000220e7983 */ /* 0x0000e80000100000 */
[----:B------:R-:W3:Y:S01]  /*1870*/  LDL.U8 R21, [R21+0x300] ;  /* 0x0003000015157983 */ /* 0x000ee20000100000 */
[----:B------:R-:W-:Y:S02]  /*1880*/  PRMT R10, R10, 0x7773, RZ ;  /* 0x000077730a0a7816 */ /* 0x000fe400000000ff */
[----:B------:R-:W-:-:S02]  /*1890*/  PRMT R5, R11, 0x7772, RZ ;  /* 0x000077720b057816 */ /* 0x000fc400000000ff */
[C---:B------:R-:W-:Y:S02]  /*18a0*/  PRMT R24, R11.reuse, 0x7770, RZ ;  /* 0x000077700b187816 */ /* 0x040fe400000000ff */
[----:B------:R-:W-:Y:S02]  /*18b0*/  LOP3.LUT R31, R10, R31, R32, 0x96, !PT ;  /* 0x0000001f0a1f7212 */ /* 0x000fe400078e9620 */
[----:B------:R-:W-:Y:S02]  /*18c0*/  PRMT R10, R11, 0x7771, RZ ;  /* 0x000077710b0a7816 */ /* 0x000fe400000000ff */
[C---:B------:R-:W-:Y:S02]  /*18d0*/  LOP3.LUT R22, R8.reuse, R29, R35, 0x96, !PT ;  /* 0x0000001d08167212 */ /* 0x040fe400078e9623 */
[----:B------:R-:W-:Y:S02]  /*18e0*/  LOP3.LUT R37, R8, R33, R37, 0x96, !PT ;  /* 0x0000002108257212 */ /* 0x000fe400078e9625 */
[----:B------:R-:W-:-:S02]  /*18f0*/  LOP3.LUT R35, R35, R31, R4, 0x96, !PT ;  /* 0x0000001f23237212 */ /* 0x000fc400078e9604 */
[----:B0-----:R-:W-:Y:S02]  /*1900*/  LOP3.LUT R34, R0, 0xff, RZ, 0xc0, !PT ;  /* 0x000000ff00227812 */ /* 0x001fe400078ec0ff */
[----:B------:R-:W-:Y:S02]  /*1910*/  LOP3.LUT R0, R37, 0xff, RZ, 0xc0, !PT ;  /* 0x000000ff25007812 */ /* 0x000fe400078ec0ff */
[----:B------:R-:W-:Y:S01]  /*1920*/  LOP3.LUT R2, R2, 0xff, RZ, 0xc0, !PT ;  /* 0x000000ff02027812 */ /* 0x000fe200078ec0ff */
[----:B------:R-:W-:-:S04]  /*1930*/  IMAD.IADD R29, R1, 0x1, R34 ;  /* 0x00000001011d7824 */ /* 0x000fc800078e0222 */
[----:B------:R-:W-:Y:S02]  /*1940*/  IMAD.IADD R34, R1, 0x1, R2 ;  /* 0x0000000101227824 */ /* 0x000fe400078e0202 */
[----:B------:R-:W3:Y:S04]  /*1950*/  LDL.U8 R29, [R29+0x300] ;  /* 0x000300001d1d7983 */ /* 0x000ee80000100000 */
[----:B------:R-:W3:Y:S01]  /*1960*/  LDL.U8 R34, [R34+0x300] ;  /* 0x0003000022227983 */ /* 0x000ee20000100000 */
[----:B--2---:R-:W-:Y:S02]  /*1970*/  LOP3.LUT R24, R24, R9, R28, 0x96, !PT ;  /* 0x0000000918187212 */ /* 0x004fe400078e961c */
[----:B----4-:R-:W-:-:S04]  /*1980*/  LOP3.LUT R5, R5, R27, R30, 0x96, !PT ;  /* 0x0000001b05057212 */ /* 0x010fc800078e961e */
[----:B------:R-:W-:Y:S02]  /*1990*/  LOP3.LUT R4, R3, R5, R12, 0x96, !PT ;  /* 0x0000000503047212 */ /* 0x000fe400078e960c */
[----:B-----5:R-:W-:Y:S02]  /*19a0*/  LOP3.LUT R30, R19, 0xff, RZ, 0xc0, !PT ;  /* 0x000000ff131e7812 */ /* 0x020fe400078ec0ff */
[----:B---3--:R-:W-:-:S03]  /*19b0*/  LOP3.LUT R28, R16, 0xff, RZ, 0xc0, !PT ;  /* 0x000000ff101c7812 */ /* 0x008fc600078ec0ff */
[C---:B------:R-:W-:Y:S01]  /*19c0*/  IMAD.IADD R5, R1.reuse, 0x1, R30 ;  /* 0x0000000101057824 */ /* 0x040fe200078e021e */
[----:B------:R-:W-:Y:S02]  /*19d0*/  LOP3.LUT R23, R10, R23, R26, 0x96, !PT ;  /* 0x000000170a177212 */ /* 0x000fe400078e961a */
[----:B------:R-:W-:Y:S01]  /*19e0*/  LOP3.LUT R32, R14, 0xff, RZ, 0xc0, !PT ;  /* 0x000000ff0e207812 */ /* 0x000fe200078ec0ff */
[----:B------:R-:W-:Y:S01]  /*19f0*/  IMAD.IADD R3, R1, 0x1, R28 ;  /* 0x0000000101037824 */ /* 0x000fe200078e021c */
[----:B------:R-:W2:Y:S01]  /*1a00*/  LDL.128 R8, [R1+0x420] ;  /* 0x0004200001087983 */ /* 0x000ea20000100c00 */
[----:B------:R-:W-:Y:S02]  /*1a10*/  LOP3.LUT R26, R21, 0xff, RZ, 0xc0, !PT ;  /* 0x000000ff151a7812 */ /* 0x000fe400078ec0ff */
[----:B------:R-:W-:Y:S01]  /*1a20*/  LOP3.LUT R4, R4, 0xff, RZ, 0xc0, !PT ;  /* 0x000000ff04047812 */ /* 0x000fe200078ec0ff */
[C---:B------:R-:W-:Y:S01]  /*1a30*/  IMAD.IADD R28, R1.reuse, 0x1, R32 ;  /* 0x00000001011c7824 */ /* 0x040fe200078e0220 */
[----:B------:R-:W3:Y:S01]  /*1a40*/  LDL.U8 R27, [R5] ;  /* 0x00000000051b7983 */ /* 0x000ee20000100000 */
[----:B------:R-:W-:-:S02]  /*1a50*/  IMAD.IADD R37, R1, 0x1, R26 ;  /* 0x0000000101257824 */ /* 0x000fc400078e021a */
[C---:B------:R-:W-:Y:S01]  /*1a60*/  IMAD.IADD R32, R1.reuse, 0x1, R0 ;  /* 0x0000000101207824 */ /* 0x040fe200078e0200 */
[----:B------:R-:W3:Y:S01]  /*1a70*/  LDL.U8 R30, [R3+0x100] ;  /* 0x00010000031e7983 */ /* 0x000ee20000100000 */
[----:B------:R-:W-:-:S03]  /*1a80*/  IMAD.IADD R31, R1, 0x1, R4 ;  /* 0x00000001011f7824 */ /* 0x000fc600078e0204 */
[----:B------:R-:W4:Y:S04]  /*1a90*/  LDL.U8 R36, [R37+0x100] ;  /* 0x0001000025247983 */ /* 0x000f280000100000 */
[----:B------:R-:W4:Y:S04]  /*1aa0*/  LDL.U8 R3, [R3] ;  /* 0x0000000003037983 */ /* 0x000f280000100000 */
[----:B------:R-:W5:Y:S04]  /*1ab0*/  LDL.U8 R26, [R28] ;  /* 0x000000001c1a7983 */ /* 0x000f680000100000 */
[----:B------:R-:W5:Y:S04]  /*1ac0*/  LDL.U8 R32, [R32+0x300] ;  /* 0x0003000020207983 */ /* 0x000f680000100000 */
[----:B------:R-:W5:Y:S04]  /*1ad0*/  LDL.U8 R28, [R28+0x100] ;  /* 0x000100001c1c7983 */ /* 0x000f680000100000 */
[----:B------:R-:W5:Y:S04]  /*1ae0*/  LDL.U8 R37, [R37] ;  /* 0x0000000025257983 */ /* 0x000f680000100000 */
[----:B------:R-:W5:Y:S04]  /*1af0*/  LDL.U8 R31, [R31+0x300] ;  /* 0x000300001f1f7983 */ /* 0x000f680000100000 */
[----:B------:R0:W5:Y:S01]  /*1b00*/  LDL.U8 R33, [R5+0x100] ;  /* 0x0001000005217983 */ /* 0x0001620000100000 */
[----:B------:R-:W-:-:S02]  /*1b10*/  LOP3.LUT R24, R25, R24, R20, 0x96, !PT ;  /* 0x0000001819187212 */ /* 0x000fc400078e9614 */
[----:B------:R-:W-:Y:S02]  /*1b20*/  LOP3.LUT R4, R25, R23, R12, 0x96, !PT ;  /* 0x0000001719047212 */ /* 0x000fe400078e960c */
[----:B------:R-:W-:Y:S02]  /*1b30*/  LOP3.LUT R20, R29, 0xff, RZ, 0xc0, !PT ;  /* 0x000000ff1d147812 */ /* 0x000fe400078ec0ff */
[----:B------:R-:W-:-:S03]  /*1b40*/  LOP3.LUT R4, R4, 0xff, RZ, 0xc0, !PT ;  /* 0x000000ff04047812 */ /* 0x000fc600078ec0ff */
[C---:B0-----:R-:W-:Y:S02]  /*1b50*/  IMAD.IADD R5, R1.reuse, 0x1, R20 ;  /* 0x0000000101057824 */ /* 0x041fe400078e0214 */
[----:B------:R-:W-:Y:S01]  /*1b60*/  IMAD.IADD R4, R1, 0x1, R4 ;  /* 0x0000000101047824 */ /* 0x000fe200078e0204 */
[----:B------:R-:W-:-:S05]  /*1b70*/  LOP3.LUT R24, R24, 0xff, RZ, 0xc0, !PT ;  /* 0x000000ff18187812 */ /* 0x000fca00078ec0ff */
[----:B------:R-:W-:Y:S01]  /*1b80*/  IMAD.IADD R24, R1, 0x1, R24 ;  /* 0x0000000101187824 */ /* 0x000fe200078e0218 */
[C---:B--2---:R-:W-:Y:S02]  /*1b90*/  PRMT R0, R8.reuse, 0x7771, RZ ;  /* 0x0000777108007816 */ /* 0x044fe400000000ff */
[----:B------:R-:W-:Y:S02]  /*1ba0*/  PRMT R2, R8, 0x7770, RZ ;  /* 0x0000777008027816 */ /* 0x000fe400000000ff */
[----:B---3--:R-:W-:Y:S02]  /*1bb0*/  LOP3.LUT R27, R0, R27, R30, 0x96, !PT ;  /* 0x0000001b001b7212 */ /* 0x008fe400078e961e */
[C---:B------:R-:W-:Y:S02]  /*1bc0*/  PRMT R0, R8.reuse, 0x7772, RZ ;  /* 0x0000777208007816 */ /* 0x040fe400000000ff */
[----:B------:R-:W-:Y:S02]  /*1bd0*/  PRMT R8, R8, 0x7773, RZ ;  /* 0x0000777308087816 */ /* 0x000fe400000000ff */
[----:B----4-:R-:W-:-:S02]  /*1be0*/  LOP3.LUT R3, R0, R3, R36, 0x96, !PT ;  /* 0x0000000300037212 */ /* 0x010fc400078e9624 */
[----:B------:R-:W-:Y:S02]  /*1bf0*/  LOP3.LUT R0, R18, 0xff, RZ, 0xc0, !PT ;  /* 0x000000ff12007812 */ /* 0x000fe400078ec0ff */
[----:B------:R-:W-:Y:S02]  /*1c00*/  LOP3.LUT R30, R15, 0xff, RZ, 0xc0, !PT ;  /* 0x000000ff0f1e7812 */ /* 0x000fe400078ec0ff */
[----:B-----5:R-:W-:Y:S02]  /*1c10*/  LOP3.LUT R18, R32, 0xff, RZ, 0xc0, !PT ;  /* 0x000000ff20127812 */ /* 0x020fe400078ec0ff */
[----:B------:R-:W-:Y:S02]  /*1c20*/  LOP3.LUT R28, R8, R28, R37, 0x96, !PT ;  /* 0x0000001c081c7212 */ /* 0x000fe400078e9625 */
[----:B------:R-:W-:Y:S02]  /*1c30*/  LOP3.LUT R8, R34, 0xff, RZ, 0xc0, !PT ;  /* 0x000000ff22087812 */ /* 0x000fe400078ec0ff */
[----:B------:R-:W-:Y:S01]  /*1c40*/  LOP3.LUT R12, R31, 0xff, RZ, 0xc0, !PT ;  /* 0x000000ff1f0c7812 */ /* 0x000fe200078ec0ff */
[----:B------:R-:W-:-:S02]  /*1c50*/  IMAD.IADD R15, R1, 0x1, R18 ;  /* 0x00000001010f7824 */ /* 0x000fc400078e0212 */
[C---:B------:R-:W-:Y:S01]  /*1c60*/  IMAD.IADD R36, R1.reuse, 0x1, R8 ;  /* 0x0000000101247824 */ /* 0x040fe200078e0208 */
[----:B------:R-:W-:Y:S01]  /*1c70*/  LOP3.LUT R26, R2, R33, R26, 0x96, !PT ;  /* 0x00000021021a7212 */ /* 0x000fe200078e961a */
[C---:B------:R-:W-:Y:S01]  /*1c80*/  IMAD.IADD R37, R1.reuse, 0x1, R12 ;  /* 0x0000000101257824 */ /* 0x040fe200078e020c */
[----:B------:R-:W-:Y:S01]  /*1c90*/  LOP3.LUT R2, R22, 0xff, RZ, 0xc0, !PT ;  /* 0x000000ff16027812 */ /* 0x000fe200078ec0ff */
[----:B------:R-:W2:Y:S01]  /*1ca0*/  LDL.U8 R18, [R5] ;  /* 0x0000000005127983 */ /* 0x000ea20000100000 */
[----:B------:R-:W-:-:S03]  /*1cb0*/  IMAD.IADD R22, R1, 0x1, R30 ;  /* 0x0000000101167824 */ /* 0x000fc600078e021e */
[----:B------:R-:W2:Y:S04]  /*1cc0*/  LDL.U8 R25, [R15+0x100] ;  /* 0x000100000f197983 */ /* 0x000ea80000100000 */
[----:B------:R-:W3:Y:S01]  /*1cd0*/  LDL.U8 R8, [R15] ;  /* 0x000000000f087983 */ /* 0x000ee20000100000 */
[----:B------:R-:W-:-:S03]  /*1ce0*/  IMAD.IADD R30, R1, 0x1, R2 ;  /* 0x00000001011e7824 */ /* 0x000fc600078e0202 */
[----:B------:R-:W4:Y:S04]  /*1cf0*/  LDL.U8 R23, [R37] ;  /* 0x0000000025177983 */ /* 0x000f280000100000 */
[----:B------:R0:W3:Y:S04]  /*1d00*/  LDL.U8 R15, [R37+0x100] ;  /* 0x00010000250f7983 */ /* 0x0000e80000100000 */
[----:B------:R-:W4:Y:S01]  /*1d10*/  LDL.U8 R12, [R36+0x100] ;  /* 0x00010000240c7983 */ /* 0x000f220000100000 */
[----:B------:R-:W-:-:S03]  /*1d20*/  LOP3.LUT R2, R35, 0xff, RZ, 0xc0, !PT ;  /* 0x000000ff23027812 */ /* 0x000fc600078ec0ff */
[----:B------:R-:W5:Y:S01]  /*1d30*/  LDL.U8 R22, [R22+0x300] ;  /* 0x0003000016167983 */ /* 0x000f620000100000 */
[----:B0-----:R-:W-:-:S03]  /*1d40*/  IMAD.IADD R37, R1, 0x1, R0 ;  /* 0x0000000101257824 */ /* 0x001fc600078e0200 */
[----:B------:R-:W5:Y:S04]  /*1d50*/  LDL.U8 R35, [R4+0x300] ;  /* 0x0003000004237983 */ /* 0x000f680000100000 */
[----:B------:R-:W5:Y:S04]  /*1d60*/  LDL.U8 R20, [R36] ;  /* 0x0000000024147983 */ /* 0x000f680000100000 */
[----:B------:R-:W5:Y:S04]  /*1d70*/  LDL.U8 R33, [R5+0x100] ;  /* 0x0001000005217983 */ /* 0x000f680000100000 */
[----:B------:R-:W5:Y:S01]  /*1d80*/  LDL.U8 R0, [R30+0x300] ;  /* 0x000300001e007983 */ /* 0x000f620000100000 */
[----:B------:R-:W-:-:S03]  /*1d90*/  IMAD.IADD R2, R1, 0x1, R2 ;  /* 0x0000000101027824 */ /* 0x000fc600078e0202 */
[----:B------:R-:W5:Y:S04]  /*1da0*/  LDL.U8 R37, [R37+0x300] ;  /* 0x0003000025257983 */ /* 0x000f680000100000 */
[----:B------:R0:W5:Y:S04]  /*1db0*/  LDL.U8 R4, [R2+0x300] ;  /* 0x0003000002047983 */ /* 0x0001680000100000 */
[----:B------:R-:W5:Y:S01]  /*1dc0*/  LDL.U8 R5, [R24+0x300] ;  /* 0x0003000018057983 */ /* 0x000f620000100000 */
[C---:B------:R-:W-:Y:S02]  /*1dd0*/  LOP3.LUT R27, R21.reuse, R27, R14, 0x96, !PT ;  /* 0x0000001b151b7212 */ /* 0x040fe400078e960e */
[----:B------:R-:W-:-:S02]  /*1de0*/  LOP3.LUT R26, R21, R26, R16, 0x96, !PT ;  /* 0x0000001a151a7212 */ /* 0x000fc400078e9610 */
[----:B------:R-:W-:Y:S02]  /*1df0*/  LOP3.LUT R28, R16, R28, R19, 0x96, !PT ;  /* 0x0000001c101c7212 */ /* 0x000fe400078e9613 */
[----:B------:R-:W-:Y:S02]  /*1e00*/  LOP3.LUT R14, R19, R3, R14, 0x96, !PT ;  /* 0x00000003130e7212 */ /* 0x000fe400078e960e */
[C---:B------:R-:W-:Y:S02]  /*1e10*/  PRMT R16, R9.reuse, 0x7770, RZ ;  /* 0x0000777009107816 */ /* 0x040fe400000000ff */
[C---:B------:R-:W-:Y:S02]  /*1e20*/  PRMT R3, R9.reuse, 0x7771, RZ ;  /* 0x0000777109037816 */ /* 0x040fe400000000ff */
[C---:B0-----:R-:W-:Y:S02]  /*1e30*/  PRMT R2, R9.reuse, 0x7772, RZ ;  /* 0x0000777209027816 */ /* 0x041fe400000000ff */
[----:B------:R-:W-:-:S02]  /*1e40*/  PRMT R21, R9, 0x7773, RZ ;  /* 0x0000777309157816 */ /* 0x000fc400000000ff */
[----:B--2---:R-:W-:Y:S02]  /*1e50*/  LOP3.LUT R16, R16, R25, R18, 0x96, !PT ;  /* 0x0000001910107212 */ /* 0x004fe400078e9612 */
[----:B---3--:R-:W-:Y:S02]  /*1e60*/  LOP3.LUT R3, R3, R8, R15, 0x96, !PT ;  /* 0x0000000803037212 */ /* 0x008fe400078e960f */
[----:B----4-:R-:W-:Y:S02]  /*1e70*/  LOP3.LUT R12, R2, R23, R12, 0x96, !PT ;  /* 0x00000017020c7212 */ /* 0x010fe400078e960c */
[C---:B------:R-:W-:Y:S02]  /*1e80*/  LOP3.LUT R2, R34.reuse, R16, R31, 0x96, !PT ;  /* 0x0000001022027212 */ /* 0x040fe400078e961f */
[--C-:B------:R-:W-:Y:S02]  /*1e90*/  LOP3.LUT R16, R34, R3, R29.reuse, 0x96, !PT ;  /* 0x0000000322107212 */ /* 0x100fe400078e961d */
[----:B------:R-:W-:-:S02]  /*1ea0*/  LOP3.LUT R29, R32, R12, R29, 0x96, !PT ;  /* 0x0000000c201d7212 */ /* 0x000fc400078e961d */
[----:B-----5:R-:W-:Y:S02]  /*1eb0*/  LOP3.LUT R8, R22, 0xff, RZ, 0xc0, !PT ;  /* 0x000000ff16087812 */ /* 0x020fe400078ec0ff */
[----:B------:R-:W-:-:S05]  /*1ec0*/  LOP3.LUT R12, R35, 0xff, RZ, 0xc0, !PT ;  /* 0x000000ff230c7812 */ /* 0x000fca00078ec0ff */
[----:B------:R-:W-:Y:S01]  /*1ed0*/  IMAD.IADD R36, R1, 0x1, R12 ;  /* 0x0000000101247824 */ /* 0x000fe200078e020c */
[----:B------:R-:W-:Y:S01]  /*1ee0*/  LOP3.LUT R21, R21, R33, R20, 0x96, !PT ;  /* 0x0000002115157212 */ /* 0x000fe200078e9614 */
[----:B------:R-:W-:Y:S01]  /*1ef0*/  IMAD.IADD R33, R1, 0x1, R8 ;  /* 0x0000000101217824 */ /* 0x000fe200078e0208 */
[----:B------:R-:W-:Y:S02]  /*1f00*/  LOP3.LUT R20, R13, 0xff, RZ, 0xc0, !PT ;  /* 0x000000ff0d147812 */ /* 0x000fe400078ec0ff */
[----:B------:R-:W-:Y:S02]  /*1f10*/  LOP3.LUT R30, R0, 0xff, RZ, 0xc0, !PT ;  /* 0x000000ff001e7812 */ /* 0x000fe400078ec0ff */
[----:B------:R-:W-:Y:S01]  /*1f20*/  LOP3.LUT R18, R17, 0xff, RZ, 0xc0, !PT ;  /* 0x000000ff11127812 */ /* 0x000fe200078ec0ff */
[----:B------:R-:W2:Y:S01]  /*1f30*/  LDL.U8 R15, [R33+0x100] ;  /* 0x00010000210f7983 */ /* 0x000ea20000100000 */
[----:B------:R-:W-:Y:S01]  /*1f40*/  LOP3.LUT R12, R37, 0xff, RZ, 0xc0, !PT ;  /* 0x000000ff250c7812 */ /* 0x000fe200078ec0ff */
[----:B------:R-:W-:-:S02]  /*1f50*/  IMAD.IADD R30, R1, 0x1, R30 ;  /* 0x00000001011e7824 */ /* 0x000fc400078e021e */
[----:B------:R-:W2:Y:S01]  /*1f60*/  LDL.U8 R17, [R36] ;  /* 0x0000000024117983 */ /* 0x000ea20000100000 */
[C---:B------:R-:W-:Y:S01]  /*1f70*/  IMAD.IADD R20, R1.reuse, 0x1, R20 ;  /* 0x0000000101147824 */ /* 0x040fe200078e0214 */
[----:B------:R-:W-:Y:S01]  /*1f80*/  LOP3.LUT R8, R4, 0xff, RZ, 0xc0, !PT ;  /* 0x000000ff04087812 */ /* 0x000fe200078ec0ff */
[----:B------:R-:W-:Y:S01]  /*1f90*/  IMAD.IADD R25, R1, 0x1, R12 ;  /* 0x0000000101197824 */ /* 0x000fe200078e020c */
[----:B------:R-:W3:Y:S01]  /*1fa0*/  LDL.U8 R23, [R30] ;  /* 0x000000001e177983 */ /* 0x000ee20000100000 */
[----:B------:R-:W-:Y:S01]  /*1fb0*/  LOP3.LUT R12, R5, 0xff, RZ, 0xc0, !PT ;  /* 0x000000ff050c7812 */ /* 0x000fe200078ec0ff */
[C---:B------:R-:W-:Y:S02]  /*1fc0*/  IMAD.IADD R19, R1.reuse, 0x1, R18 ;  /* 0x0000000101137824 */ /* 0x040fe400078e0212 */
[----:B------:R-:W3:Y:S04]  /*1fd0*/  LDL.U8 R36, [R36+0x100] ;  /* 0x0001000024247983 */ /* 0x000ee80000100000 */
[----:B------:R0:W4:Y:S01]  /*1fe0*/  LDL.U8 R18, [R20+0x300] ;  /* 0x0003000014127983 */ /* 0x0001220000100000 */
[----:B------:R-:W-:-:S03]  /*1ff0*/  IMAD.IADD R9, R1, 0x1, R12 ;  /* 0x0000000101097824 */ /* 0x000fc600078e020c */
[----:B------:R1:W5:Y:S01]  /*2000*/  LDL.U8 R13, [R33] ;  /* 0x00000000210d7983 */ /* 0x0003620000100000 */
[----:B0-----:R-:W-:-:S03]  /*2010*/  IMAD.IADD R20, R1, 0x1, R8 ;  /* 0x0000000101147824 */ /* 0x001fc600078e0208 */
[----:B------:R-:W5:Y:S04]  /*2020*/  LDL.U8 R34, [R25+0x100] ;  /* 0x0001000019227983 */ /* 0x000f680000100000 */
[----:B------:R-:W5:Y:S04]  /*2030*/  LDL.U8 R19, [R19+0x300] ;  /* 0x0003000013137983 */ /* 0x000f680000100000 */
[----:B------:R-:W5:Y:S04]  /*2040*/  LDL.U8 R3, [R20] ;  /* 0x0000000014037983 */ /* 0x000f680000100000 */
[----:B------:R-:W5:Y:S01]  /*2050*/  LDL.U8 R24, [R9+0x100] ;  /* 0x0001000009187983 */ /* 0x000f620000100000 */
[----:B------:R-:W-:-:S02]  /*2060*/  PRMT R8, R10, 0x7771, RZ ;  /* 0x000077710a087816 */ /* 0x000fc400000000ff */
[----:B------:R-:W-:Y:S01]  /*2070*/  LOP3.LUT R21, R31, R21, R32, 0x96, !PT ;  /* 0x000000151f157212 */ /* 0x000fe200078e9620 */
[----:B------:R-:W5:Y:S01]  /*2080*/  LDL.U8 R20, [R20+0x100] ;  /* 0x0001000014147983 */ /* 0x000f620000100000 */
[----:B------:R-:W-:Y:S02]  /*2090*/  PRMT R12, R10, 0x7772, RZ ;  /* 0x000077720a0c7816 */ /* 0x000fe400000000ff */
[----:B------:R-:W-:Y:S01]  /*20a0*/  LOP3.LUT R26, R26, 0xff, RZ, 0xc0, !PT ;  /* 0x000000ff1a1a7812 */ /* 0x000fe200078ec0ff */
[----:B------:R-:W5:Y:S01]  /*20b0*/  LDL.U8 R25, [R25] ;  /* 0x0000000019197983 */ /* 0x000f620000100000 */
[----:B------:R-:W-:-:S03]  /*20c0*/  LOP3.LUT R16, R16, 0xff, RZ, 0xc0, !PT ;  /* 0x000000ff10107812 */ /* 0x000fc600078ec0ff */
[----:B------:R-:W5:Y:S04]  /*20d0*/  LDL.U8 R30, [R30+0x100] ;  /* 0x000100001e1e7983 */ /* 0x000f680000100000 */
[----:B------:R-:W5:Y:S01]  /*20e0*/  LDL.U8 R9, [R9] ;  /* 0x0000000009097983 */ /* 0x000f620000100000 */
[----:B--2---:R-:W-:Y:S02]  /*20f0*/  LOP3.LUT R31, R8, R17, R15, 0x96, !PT ;  /* 0x00000011081f7212 */ /* 0x004fe400078e960f */
[----:B------:R-:W-:-:S04]  /*2100*/  PRMT R8, R10, 0x7770, RZ ;  /* 0x000077700a087816 */ /* 0x000fc800000000ff */
[----:B---3--:R-:W-:Y:S02]  /*2110*/  LOP3.LUT R23, R8, R36, R23, 0x96, !PT ;  /* 0x0000002408177212 */ /* 0x008fe400078e9617 */
[----:B----4-:R-:W-:-:S05]  /*2120*/  LOP3.LUT R8, R18, 0xff, RZ, 0xc0, !PT ;  /* 0x000000ff12087812 */ /* 0x010fca00078ec0ff */
[----:B-1----:R-:W-:Y:S01]  /*2130*/  IMAD.IADD R33, R1, 0x1, R8 ;  /* 0x0000000101217824 */ /* 0x002fe200078e0208 */
[----:B-----5:R-:W-:-:S04]  /*2140*/  LOP3.LUT R12, R12, R13, R34, 0x96, !PT ;  /* 0x0000000d0c0c7212 */ /* 0x020fc800078e9622 */
[----:B------:R-:W2:Y:S01]  /*2150*/  LDL.U8 R32, [R33+0x100] ;  /* 0x0001000021207983 */ /* 0x000ea20000100000 */
[----:B------:R-:W-:Y:S02]  /*2160*/  PRMT R13, R11, 0x7773, RZ ;  /* 0x000077730b0d7816 */ /* 0x000fe400000000ff */
[----:B------:R-:W-:-:S05]  /*2170*/  LOP3.LUT R8, R19, 0xff, RZ, 0xc0, !PT ;  /* 0x000000ff13087812 */ /* 0x000fca00078ec0ff */
[----:B------:R-:W-:Y:S01]  /*2180*/  IMAD.IADD R15, R1, 0x1, R8 ;  /* 0x00000001010f7824 */ /* 0x000fe200078e0208 */
[----:B------:R-:W-:Y:S02]  /*2190*/  LOP3.LUT R13, R13, R24, R3, 0x96, !PT ;  /* 0x000000180d0d7212 */ /* 0x000fe400078e9603 */
[----:B------:R-:W-:Y:S02]  /*21a0*/  LOP3.LUT R12, R35, R12, R0, 0x96, !PT ;  /* 0x0000000c230c7212 */ /* 0x000fe400078e9600 */
[----:B------:R-:W3:Y:S01]  /*21b0*/  LDL.U8 R17, [R15] ;  /* 0x000000000f117983 */ /* 0x000ee20000100000 */
[----:B------:R-:W-:-:S03]  /*21c0*/  LOP3.LUT R8, R19, R13, R18, 0x96, !PT ;  /* 0x0000000d13087212 */ /* 0x000fc600078e9612 */
[----:B------:R0:W4:Y:S01]  /*21d0*/  LDL.U8 R24, [R33] ;  /* 0x0000000021187983 */ /* 0x0001220000100000 */
[----:B------:R-:W-:Y:S01]  /*21e0*/  LOP3.LUT R8, R8, 0xff, RZ, 0xc0, !PT ;  /* 0x000000ff08087812 */ /* 0x000fe200078ec0ff */
[C---:B------:R-:W-:Y:S01]  /*21f0*/  IMAD.IADD R13, R1.reuse, 0x1, R26 ;  /* 0x00000001010d7824 */ /* 0x040fe200078e021a */
[----:B------:R-:W-:Y:S01]  /*2200*/  LOP3.LUT R12, R12, 0xff, RZ, 0xc0, !PT ;  /* 0x000000ff0c0c7812 */ /* 0x000fe200078ec0ff */
[----:B------:R1:W4:Y:S02]  /*2210*/  LDL.U8 R3, [R15+0x100] ;  /* 0x000100000f037983 */ /* 0x0003240000100000 */
[C---:B------:R-:W-:Y:S02]  /*2220*/  IMAD.IADD R26, R1.reuse, 0x1, R8 ;  /* 0x00000001011a7824 */ /* 0x040fe400078e0208 */
[C---:B0-----:R-:W-:Y:S01]  /*2230*/  IMAD.IADD R33, R1.reuse, 0x1, R16 ;  /* 0x0000000101217824 */ /* 0x041fe200078e0210 */
[----:B------:R-:W5:Y:S01]  /*2240*/  LDL.U8 R13, [R13+0x300] ;  /* 0x000300000d0d7983 */ /* 0x000f620000100000 */
[----:B-1----:R-:W-:-:S03]  /*2250*/  IMAD.IADD R15, R1, 0x1, R12 ;  /* 0x00000001010f7824 */ /* 0x002fc600078e020c */
[----:B------:R0:W4:Y:S04]  /*2260*/  LDL.U8 R16, [R26+0x300] ;  /* 0x000300001a107983 */ /* 0x0001280000100000 */
[----:B------:R-:W4:Y:S04]  /*2270*/  LDL.U8 R12, [R33+0x300] ;  /* 0x00030000210c7983 */ /* 0x000f280000100000 */
[----:B------:R-:W4:Y:S01]  /*2280*/  LDL.U8 R15, [R15+0x300] ;  /* 0x000300000f0f7983 */ /* 0x000f220000100000 */
[----:B------:R-:W-:Y:S02]  /*2290*/  PRMT R8, R11, 0x7772, RZ ;  /* 0x000077720b087816 */ /* 0x000fe400000000ff */
[----:B------:R-:W-:-:S02]  /*22a0*/  PRMT R10, R10, 0x7773, RZ ;  /* 0x000077730a0a7816 */ /* 0x000fc400000000ff */
[----:B0-----:R-:W-:Y:S02]  /*22b0*/  LOP3.LUT R26, R2, 0xff, RZ, 0xc0, !PT ;  /* 0x000000ff021a7812 */ /* 0x001fe400078ec0ff */
[----:B------:R-:W-:Y:S02]  /*22c0*/  LOP3.LUT R25, R10, R30, R25, 0x96, !PT ;  /* 0x0000001e0a197212 */ /* 0x000fe400078e9619 */
[C---:B------:R-:W-:Y:S02]  /*22d0*/  PRMT R10, R11.reuse, 0x7771, RZ ;  /* 0x000077710b0a7816 */ /* 0x040fe400000000ff */
[----:B------:R-:W-:Y:S02]  /*22e0*/  PRMT R11, R11, 0x7770, RZ ;  /* 0x000077700b0b7816 */ /* 0x000fe400000000ff */
[C---:B------:R-:W-:Y:S02]  /*22f0*/  LOP3.LUT R0, R37.reuse, R31, R0, 0x96, !PT ;  /* 0x0000001f25007212 */ /* 0x040fe400078e9600 */
[----:B------:R-:W-:-:S02]  /*2300*/  LOP3.LUT R37, R37, R23, R22, 0x96, !PT ;  /* 0x0000001725257212 */ /* 0x000fc400078e9616 */
[----:B------:R-:W-:Y:S02]  /*2310*/  LOP3.LUT R35, R22, R25, R35, 0x96, !PT ;  /* 0x0000001916237212 */ /* 0x000fe400078e9623 */
[----:B------:R-:W-:Y:S02]  /*2320*/  LOP3.LUT R28, R28, 0xff, RZ, 0xc0, !PT ;  /* 0x000000ff1c1c7812 */ /* 0x000fe400078ec0ff */
[----:B------:R-:W-:Y:S01]  /*2330*/  LOP3.LUT R0, R0, 0xff, RZ, 0xc0, !PT ;  /* 0x000000ff00007812 */ /* 0x000fe200078ec0ff */
[----:B------:R-:W-:Y:S01]  /*2340*/  IMAD.IADD R36, R1, 0x1, R26 ;  /* 0x0000000101247824 */ /* 0x000fe200078e021a */
[----:B--2---:R-:W-:Y:S02]  /*2350*/  LOP3.LUT R32, R11, R32, R9, 0x96, !PT ;  /* 0x000000200b207212 */ /* 0x004fe400078e9609 */
[----:B---3--:R-:W-:-:S04]  /*2360*/  LOP3.LUT R8, R8, R17, R20, 0x96, !PT ;  /* 0x0000001108087212 */ /* 0x008fc800078e9614 */
[----:B------:R-:W-:-:S04]  /*2370*/  LOP3.LUT R18, R18, R8, R5, 0x96, !PT ;  /* 0x0000000812127212 */ /* 0x000fc800078e9605 */
[----:B------:R-:W-:Y:S02]  /*2380*/  LOP3.LUT R2, R18, 0xff, RZ, 0xc0, !PT ;  /* 0x000000ff12027812 */ /* 0x000fe400078ec0ff */
[----:B-----5:R-:W-:Y:S02]  /*2390*/  LOP3.LUT R34, R13, 0xff, RZ, 0xc0, !PT ;  /* 0x000000ff0d227812 */ /* 0x020fe400078ec0ff */
[----:B----4-:R-:W-:-:S03]  /*23a0*/  LOP3.LUT R18, R16, 0xff, RZ, 0xc0, !PT ;  /* 0x000000ff10127812 */ /* 0x010fc600078ec0ff */
[C---:B------:R-:W-:Y:S01]  /*23b0*/  IMAD.IADD R34, R1.reuse, 0x1, R34 ;  /* 0x0000000101227824 */ /* 0x040fe200078e0222 */
[----:B------:R-:W-:Y:S02]  /*23c0*/  LOP3.LUT R24, R10, R24, R3, 0x96, !PT ;  /* 0x000000180a187212 */ /* 0x000fe400078e9603 */
[----:B------:R-:W2:Y:S01]  /*23d0*/  LDL.128 R8, [R1+0x430] ;  /* 0x0004300001087983 */ /* 0x000ea20000100c00 */
[----:B------:R-:W-:Y:S01]  /*23e0*/  IMAD.IADD R18, R1, 0x1, R18 ;  /* 0x0000000101127824 */ /* 0x000fe200078e0212 */
[----:B------:R-:W-:Y:S02]  /*23f0*/  LOP3.LUT R22, R12, 0xff, RZ, 0xc0, !PT ;  /* 0x000000ff0c167812 */ /* 0x000fe400078ec0ff */
[----:B------:R-:W-:Y:S01]  /*2400*/  LOP3.LUT R20, R15, 0xff, RZ, 0xc0, !PT ;  /* 0x000000ff0f147812 */ /* 0x000fe200078ec0ff */
[----:B------:R-:W3:Y:S01]  /*2410*/  LDL.U8 R30, [R34+0x100] ;  /* 0x00010000221e7983 */ /* 0x000ee20000100000 */
[C---:B------:R-:W-:Y:S02]  /*2420*/  IMAD.IADD R3, R1.reuse, 0x1, R28 ;  /* 0x0000000101037824 */ /* 0x040fe400078e021c */
[C---:B------:R-:W-:Y:S01]  /*2430*/  IMAD.IADD R26, R1.reuse, 0x1, R22 ;  /* 0x00000001011a7824 */ /* 0x040fe200078e0216 */
[----:B------:R-:W3:Y:S01]  /*2440*/  LDL.U8 R33, [R18] ;  /* 0x0000000012217983 */ /* 0x000ee20000100000 */
[----:B------:R-:W-:-:S02]  /*2450*/  IMAD.IADD R23, R1, 0x1, R20 ;  /* 0x0000000101177824 */ /* 0x000fc400078e0214 */
[C---:B------:R-:W-:Y:S01]  /*2460*/  IMAD.IADD R17, R1.reuse, 0x1, R0 ;  /* 0x0000000101117824 */ /* 0x040fe200078e0200 */
[----:B------:R-:W4:Y:S01]  /*2470*/  LDL.U8 R31, [R18+0x100] ;  /* 0x00010000121f7983 */ /* 0x000f220000100000 */
[----:B------:R-:W-:-:S03]  /*2480*/  IMAD.IADD R2, R1, 0x1, R2 ;  /* 0x0000000101027824 */ /* 0x000fc600078e0202 */
[----:B------:R-:W4:Y:S04]  /*2490*/  LDL.U8 R22, [R23] ;  /* 0x0000000017167983 */ /* 0x000f280000100000 */
[----:B------:R0:W5:Y:S04]  /*24a0*/  LDL.U8 R28, [R34] ;  /* 0x00000000221c7983 */ /* 0x0001680000100000 */
[----:B------:R-:W5:Y:S04]  /*24b0*/  LDL.U8 R25, [R26+0x100] ;  /* 0x000100001a197983 */ /* 0x000f680000100000 */
[----:B------:R-:W5:Y:S04]  /*24c0*/  LDL.U8 R3, [R3+0x300] ;  /* 0x0003000003037983 */ /* 0x000f680000100000 */
[----:B------:R1:W5:Y:S04]  /*24d0*/  LDL.U8 R18, [R2+0x300] ;  /* 0x0003000002127983 */ /* 0x0003680000100000 */
[----:B------:R-:W5:Y:S04]  /*24e0*/  LDL.U8 R20, [R36+0x300] ;  /* 0x0003000024147983 */ /* 0x000f680000100000 */
[----:B------:R-:W5:Y:S04]  /*24f0*/  LDL.U8 R17, [R17+0x300] ;  /* 0x0003000011117983 */ /* 0x000f680000100000 */
[----:B------:R-:W5:Y:S04]  /*2500*/  LDL.U8 R26, [R26] ;  /* 0x000000001a1a7983 */ /* 0x000f680000100000 */
[----:B------:R-:W5:Y:S01]  /*2510*/  LDL.U8 R23, [R23+0x100] ;  /* 0x0001000017177983 */ /* 0x000f620000100000 */
[----:B------:R-:W-:-:S02]  /*2520*/  LOP3.LUT R32, R4, R32, R19, 0x96, !PT ;  /* 0x0000002004207212 */ /* 0x000fc400078e9613 */
[----:B------:R-:W-:Y:S02]  /*2530*/  LOP3.LUT R19, R4, R24, R5, 0x96, !PT ;  /* 0x0000001804137212 */ /* 0x000fe400078e9605 */
[----:B------:R-:W-:Y:S02]  /*2540*/  LOP3.LUT R4, R37, 0xff, RZ, 0xc0, !PT ;  /* 0x000000ff25047812 */ /* 0x000fe400078ec0ff */
[----:B------:R-:W-:-:S03]  /*2550*/  LOP3.LUT R32, R32, 0xff, RZ, 0xc0, !PT ;  /* 0x000000ff20207812 */ /* 0x000fc600078ec0ff */
[----:B0-----:R-:W-:Y:S01]  /*2560*/  IMAD.IADD R34, R1, 0x1, R4 ;  /* 0x0000000101227824 */ /* 0x001fe200078e0204 */
[C---:B--2---:R-:W-:Y:S02]  /*2570*/  PRMT R0, R8.reuse, 0x7773, RZ ;  /* 0x0000777308007816 */ /* 0x044fe400000000ff */
[----:B-1----:R-:W-:Y:S02]  /*2580*/  PRMT R2, R8, 0x7770, RZ ;  /* 0x0000777008027816 */ /* 0x002fe400000000ff */
[----:B---3--:R-:W-:Y:S02]  /*2590*/  LOP3.LUT R30, R0, R30, R33, 0x96, !PT ;  /* 0x0000001e001e7212 */ /* 0x008fe400078e9621 */
[C---:B------:R-:W-:Y:S02]  /*25a0*/  PRMT R0, R8.reuse, 0x7772, RZ ;  /* 0x0000777208007816 */ /* 0x040fe400000000ff */
[----:B------:R-:W-:Y:S02]  /*25b0*/  PRMT R8, R8, 0x7771, RZ ;  /* 0x0000777108087816 */ /* 0x000fe400000000ff */
[----:B----4-:R-:W-:-:S02]  /*25c0*/  LOP3.LUT R31, R0, R22, R31, 0x96, !PT ;  /* 0x00000016001f7212 */ /* 0x010fc400078e961f */
[----:B------:R-:W-:Y:S02]  /*25d0*/  LOP3.LUT R0, R14, 0xff, RZ, 0xc0, !PT ;  /* 0x000000ff0e007812 */ /* 0x000fe400078ec0ff */
[----:B-----5:R-:W-:Y:S02]  /*25e0*/  LOP3.LUT R28, R2, R25, R28, 0x96, !PT ;  /* 0x00000019021c7212 */ /* 0x020fe400078e961c */
[----:B------:R-:W-:Y:S02]  /*25f0*/  LOP3.LUT R2, R3, 0xff, RZ, 0xc0, !PT ;  /* 0x000000ff03027812 */ /* 0x000fe400078ec0ff */
[----:B------:R-:W-:Y:S02]  /*2600*/  LOP3.LUT R14, R18, 0xff, RZ, 0xc0, !PT ;  /* 0x000000ff120e7812 */ /* 0x000fe400078ec0ff */
[----:B------:R-:W-:Y:S02]  /*2610*/  LOP3.LUT R24, R20, 0xff, RZ, 0xc0, !PT ;  /* 0x000000ff14187812 */ /* 0x000fe400078ec0ff */
[----:B------:R-:W-:Y:S01]  /*2620*/  LOP3.LUT R22, R17, 0xff, RZ, 0xc0, !PT ;  /* 0x000000ff11167812 */ /* 0x000fe200078ec0ff */
[----:B------:R-:W-:-:S02]  /*2630*/  IMAD.IADD R5, R1, 0x1, R2 ;  /* 0x0000000101057824 */ /* 0x000fc400078e0202 */
[C---:B------:R-:W-:Y:S02]  /*2640*/  IMAD.IADD R37, R1.reuse, 0x1, R14 ;  /* 0x0000000101257824 */ /* 0x040fe400078e020e */
[C---:B------:R-:W-:Y:S02]  /*2650*/  IMAD.IADD R24, R1.reuse, 0x1, R24 ;  /* 0x0000000101187824 */ /* 0x040fe400078e0218 */
[----:B------:R-:W-:Y:S01]  /*2660*/  IMAD.IADD R36, R1, 0x1, R22 ;  /* 0x0000000101247824 */ /* 0x000fe200078e0216 */
[----:B------:R-:W-:Y:S01]  /*2670*/  LOP3.LUT R26, R8, R26, R23, 0x96, !PT ;  /* 0x0000001a081a7212 */ /* 0x000fe200078e9617 */
[----:B------:R-:W2:Y:S01]  /*2680*/  LDL.U8 R14, [R5+0x100] ;  /* 0x00010000050e7983 */ /* 0x000ea20000100000 */
[----:B------:R-:W-:Y:S02]  /*2690*/  LOP3.LUT R8, R21, 0xff, RZ, 0xc0, !PT ;  /* 0x000000ff15087812 */ /* 0x000fe400078ec0ff */
[----:B------:R-:W-:Y:S01]  /*26a0*/  LOP3.LUT R2, R35, 0xff, RZ, 0xc0, !PT ;  /* 0x000000ff23027812 */ /* 0x000fe200078ec0ff */
[----:B------:R-:W2:Y:S02]  /*26b0*/  LDL.U8 R21, [R37] ;  /* 0x0000000025157983 */ /* 0x000ea40000100000 */
[----:B------:R-:W-:-:S02]  /*26c0*/  IMAD.IADD R35, R1, 0x1, R8 ;  /* 0x0000000101237824 */ /* 0x000fc400078e0208 */
[----:B------:R-:W3:Y:S01]  /*26d0*/  LDL.U8 R22, [R24] ;  /* 0x0000000018167983 */ /* 0x000ee20000100000 */
[----:B------:R-:W-:-:S03]  /*26e0*/  IMAD.IADD R0, R1, 0x1, R0 ;  /* 0x0000000101007824 */ /* 0x000fc600078e0200 */
[----:B------:R-:W3:Y:S01]  /*26f0*/  LDL.U8 R25, [R36+0x100] ;  /* 0x0001000024197983 */ /* 0x000ee20000100000 */
[----:B------:R-:W-:-:S03]  /*2700*/  IMAD.IADD R4, R1, 0x1, R2 ;  /* 0x0000000101047824 */ /* 0x000fc600078e0202 */
[----:B------:R0:W4:Y:S04]  /*2710*/  LDL.U8 R23, [R5] ;  /* 0x0000000005177983 */ /* 0x0001280000100000 */
[----:B------:R-:W4:Y:S04]  /*2720*/  LDL.U8 R24, [R24+0x100] ;  /* 0x0001000018187983 */ /* 0x000f280000100000 */
[----:B------:R-:W5:Y:S01]  /*2730*/  LDL.U8 R33, [R36] ;  /* 0x0000000024217983 */ /* 0x000f620000100000 */
[----:B0-----:R-:W-:-:S03]  /*2740*/  IMAD.IADD R5, R1, 0x1, R32 ;  /* 0x0000000101057824 */ /* 0x001fc600078e0220 */
[----:B------:R-:W5:Y:S04]  /*2750*/  LDL.U8 R8, [R37+0x100] ;  /* 0x0001000025087983 */ /* 0x000f680000100000 */
[----:B------:R-:W5:Y:S04]  /*2760*/  LDL.U8 R35, [R35+0x300] ;  /* 0x0003000023237983 */ /* 0x000f680000100000 */
[----:B------:R-:W5:Y:S04]  /*2770*/  LDL.U8 R0, [R0+0x300] ;  /* 0x0003000000007983 */ /* 0x000f680000100000 */
[----:B------:R-:W5:Y:S04]  /*2780*/  LDL.U8 R2, [R34+0x300] ;  /* 0x0003000022027983 */ /* 0x000f680000100000 */
[----:B------:R-:W5:Y:S04]  /*2790*/  LDL.U8 R5, [R5+0x300] ;  /* 0x0003000005057983 */ /* 0x000f680000100000 */
[----:B------:R-:W5:Y:S01]  /*27a0*/  LDL.U8 R4, [R4+0x300] ;  /* 0x0003000004047983 */ /* 0x000f620000100000 */
[----:B------:R-:W-:-:S02]  /*27b0*/  LOP3.LUT R30, R15, R30, R12, 0x96, !PT ;  /* 0x0000001e0f1e7212 */ /* 0x000fc400078e960c */
[C---:B------:R-:W-:Y:S02]  /*27c0*/  LOP3.LUT R28, R16.reuse, R28, R15, 0x96, !PT ;  /* 0x0000001c101c7212 */ /* 0x040fe400078e960f */
[--C-:B------:R-:W-:Y:S02]  /*27d0*/  LOP3.LUT R26, R16, R26, R13.reuse, 0x96, !PT ;  /* 0x0000001a101a7212 */ /* 0x100fe400078e960d */
[C---:B------:R-:W-:Y:S02]  /*27e0*/  PRMT R15, R9.reuse, 0x7772, RZ ;  /* 0x00007772090f7816 */ /* 0x040fe400000000ff */
[C---:B------:R-:W-:Y:S02]  /*27f0*/  PRMT R16, R9.reuse, 0x7770, RZ ;  /* 0x0000777009107816 */ /* 0x040fe400000000ff */
[----:B------:R-:W-:Y:S02]  /*2800*/  LOP3.LUT R12, R12, R31, R13, 0x96, !PT ;  /* 0x0000001f0c0c7212 */ /* 0x000fe400078e960d */
[----:B------:R-:W-:-:S02]  /*2810*/  PRMT R13, R9, 0x7773, RZ ;  /* 0x00007773090d7816 */ /* 0x000fc400000000ff */
[----:B------:R-:W-:-:S05]  /*2820*/  LOP3.LUT R32, R27, 0xff, RZ, 0xc0, !PT ;  /* 0x000000ff1b207812 */ /* 0x000fca00078ec0ff */
[----:B------:R-:W-:Y:S01]  /*2830*/  IMAD.IADD R31, R1, 0x1, R32 ;  /* 0x00000001011f7824 */ /* 0x000fe200078e0220 */
[----:B--2---:R-:W-:Y:S02]  /*2840*/  LOP3.LUT R14, R15, R21, R14, 0x96, !PT ;  /* 0x000000150f0e7212 */ /* 0x004fe400078e960e */
[----:B---3--:R-:W-:Y:S02]  /*2850*/  LOP3.LUT R21, R16, R25, R22, 0x96, !PT ;  /* 0x0000001910157212 */ /* 0x008fe400078e9616 */
[----:B------:R-:W-:Y:S02]  /*2860*/  PRMT R16, R9, 0x7771, RZ ;  /* 0x0000777109107816 */ /* 0x000fe400000000ff */
[----:B------:R-:W-:Y:S02]  /*2870*/  LOP3.LUT R22, R19, 0xff, RZ, 0xc0, !PT ;  /* 0x000000ff13167812 */ /* 0x000fe400078ec0ff */
[----:B----4-:R-:W-:Y:S02]  /*2880*/  LOP3.LUT R13, R13, R24, R23, 0x96, !PT ;  /* 0x000000180d0d7212 */ /* 0x010fe400078e9617 */
[----:B------:R-:W-:Y:S01]  /*2890*/  LOP3.LUT R24, R29, 0xff, RZ, 0xc0, !PT ;  /* 0x000000ff1d187812 */ /* 0x000fe200078ec0ff */
[----:B------:R-:W-:Y:S01]  /*28a0*/  IMAD.IADD R29, R1, 0x1, R22 ;  /* 0x00000001011d7824 */ /* 0x000fe200078e0216 */
[----:B-----5:R-:W-:-:S03]  /*28b0*/  LOP3.LUT R16, R16, R33, R8, 0x96, !PT ;  /* 0x0000002110107212 */ /* 0x020fc600078e9608 */
[----:B------:R-:W-:Y:S02]  /*28c0*/  IMAD.IADD R23, R1, 0x1, R24 ;  /* 0x0000000101177824 */ /* 0x000fe400078e0218 */
[----:B------:R-:W2:Y:S01]  /*28d0*/  LDL.U8 R29, [R29+0x300] ;  /* 0x000300001d1d7983 */ /* 0x000ea20000100000 */
[----:B------:R-:W-:-:S03]  /*28e0*/  LOP3.LUT R8, R35, 0xff, RZ, 0xc0, !PT ;  /* 0x000000ff23087812 */ /* 0x000fc600078ec0ff */
[----:B------:R-:W3:Y:S01]  /*28f0*/  LDL.U8 R23, [R23+0x300] ;  /* 0x0003000017177983 */ /* 0x000ee20000100000 */
[----:B------:R-:W-:Y:S01]  /*2900*/  LOP3.LUT R22, R0, 0xff, RZ, 0xc0, !PT ;  /* 0x000000ff00167812 */ /* 0x000fe200078ec0ff */
[----:B------:R-:W-:Y:S01]  /*2910*/  IMAD.IADD R33, R1, 0x1, R8 ;  /* 0x0000000101217824 */ /* 0x000fe200078e0208 */
[----:B------:R-:W-:-:S03]  /*2920*/  LOP3.LUT R36, R2, 0xff, RZ, 0xc0, !PT ;  /* 0x000000ff02247812 */ /* 0x000fc600078ec0ff */
[----:B------:R-:W-:Y:S01]  /*2930*/  IMAD.IADD R27, R1, 0x1, R22 ;  /* 0x00000001011b7824 */ /* 0x000fe200078e0216 */
[----:B------:R-:W4:Y:S01]  /*2940*/  LDL.U8 R24, [R33] ;  /* 0x0000000021187983 */ /* 0x000f220000100000 */
[----:B------:R-:W-:Y:S01]  /*2950*/  LOP3.LUT R8, R5, 0xff, RZ, 0xc0, !PT ;  /* 0x000000ff05087812 */ /* 0x000fe200078ec0ff */
[C---:B------:R-:W-:Y:S02]  /*2960*/  IMAD.IADD R36, R1.reuse, 0x1, R36 ;  /* 0x0000000101247824 */ /* 0x040fe400078e0224 */
[----:B------:R-:W5:Y:S01]  /*2970*/  LDL.U8 R19, [R27] ;  /* 0x000000001b137983 */ /* 0x000f620000100000 */
[----:B------:R-:W-:Y:S01]  /*2980*/  LOP3.LUT R32, R4, 0xff, RZ, 0xc0, !PT ;  /* 0x000000ff04207812 */ /* 0x000fe200078ec0ff */
[C---:B------:R-:W-:Y:S02]  /*2990*/  IMAD.IADD R15, R1.reuse, 0x1, R8 ;  /* 0x00000001010f7824 */ /* 0x040fe400078e0208 */
[----:B------:R-:W4:Y:S02]  /*29a0*/  LDL.U8 R25, [R36+0x100] ;  /* 0x0001000024197983 */ /* 0x000f240000100000 */
[----:B------:R-:W-:-:S02]  /*29b0*/  IMAD.IADD R32, R1, 0x1, R32 ;  /* 0x0000000101207824 */ /* 0x000fc400078e0220 */
[----:B------:R-:W5:Y:S04]  /*29c0*/  LDL.U8 R8, [R33+0x100] ;  /* 0x0001000021087983 */ /* 0x000f680000100000 */
[----:B------:R0:W5:Y:S04]  /*29d0*/  LDL.U8 R22, [R31+0x300] ;  /* 0x000300001f167983 */ /* 0x0001680000100000 */
[----:B------:R-:W5:Y:S04]  /*29e0*/  LDL.U8 R9, [R32] ;  /* 0x0000000020097983 */ /* 0x000f680000100000 */
[----:B------:R-:W5:Y:S01]  /*29f0*/  LDL.U8 R34, [R15+0x100] ;  /* 0x000100000f227983 */ /* 0x000f620000100000 */
[----:B------:R-:W-:-:S02]  /*2a00*/  LOP3.LUT R13, R18, R13, R17, 0x96, !PT ;  /* 0x0000000d120d7212 */ /* 0x000fc400078e9611 */
[----:B------:R-:W-:Y:S01]  /*2a10*/  LOP3.LUT R17, R17, R14, R20, 0x96, !PT ;  /* 0x0000000e11117212 */ /* 0x000fe200078e9614 */
[----:B------:R-:W5:Y:S01]  /*2a20*/  LDL.U8 R36, [R36] ;  /* 0x0000000024247983 */ /* 0x000f620000100000 */
[C---:B------:R-:W-:Y:S02]  /*2a30*/  LOP3.LUT R21, R3.reuse, R21, R18, 0x96, !PT ;  /* 0x0000001503157212 */ /* 0x040fe400078e9612 */
[----:B------:R-:W-:Y:S01]  /*2a40*/  LOP3.LUT R16, R3, R16, R20, 0x96, !PT ;  /* 0x0000001003107212 */ /* 0x000fe200078e9614 */
[----:B------:R-:W5:Y:S01]  /*2a50*/  LDL.U8 R32, [R32+0x100] ;  /* 0x0001000020207983 */ /* 0x000f620000100000 */
[C---:B------:R-:W-:Y:S02]  /*2a60*/  PRMT R18, R10.reuse, 0x7772, RZ ;  /* 0x000077720a127816 */ /* 0x040fe400000000ff */
[----:B------:R-:W-:Y:S01]  /*2a70*/  PRMT R3, R10, 0x7773, RZ ;  /* 0x000077730a037816 */ /* 0x000fe200000000ff */
[----:B------:R-:W5:Y:S01]  /*2a80*/  LDL.U8 R27, [R27+0x100] ;  /* 0x000100001b1b7983 */ /* 0x000f620000100000 */
[----:B------:R-:W-:-:S02]  /*2a90*/  LOP3.LUT R28, R28, 0xff, RZ, 0xc0, !PT ;  /* 0x000000ff1c1c7812 */ /* 0x000fc400078ec0ff */
[----:B------:R-:W-:Y:S01]  /*2aa0*/  LOP3.LUT R16, R16, 0xff, RZ, 0xc0, !PT ;  /* 0x000000ff10107812 */ /* 0x000fe200078ec0ff */
[----:B------:R-:W5:Y:S01]  /*2ab0*/  LDL.U8 R20, [R15] ;  /* 0x000000000f147983 */ /* 0x000f620000100000 */
[----:B--2---:R-:W-:-:S05]  /*2ac0*/  LOP3.LUT R14, R29, 0xff, RZ, 0xc0, !PT ;  /* 0x000000ff1d0e7812 */ /* 0x004fca00078ec0ff */
[----:B0-----:R-:W-:Y:S01]  /*2ad0*/  IMAD.IADD R31, R1, 0x1, R14 ;  /* 0x00000001011f7824 */ /* 0x001fe200078e020e */
[----:B---3--:R-:W-:Y:S02]  /*2ae0*/  LOP3.LUT R14, R23, 0xff, RZ, 0xc0, !PT ;  /* 0x000000ff170e7812 */ /* 0x008fe400078ec0ff */
[----:B----4-:R-:W-:Y:S02]  /*2af0*/  LOP3.LUT R24, R3, R25, R24, 0x96, !PT ;  /* 0x0000001903187212 */ /* 0x010fe400078e9618 */
[----:B------:R-:W-:Y:S02]  /*2b00*/  PRMT R3, R11, 0x7773, RZ ;  /* 0x000077730b037816 */ /* 0x000fe400000000ff */
[----:B-----5:R-:W-:Y:S02]  /*2b10*/  LOP3.LUT R8, R18, R19, R8, 0x96, !PT ;  /* 0x0000001312087212 */ /* 0x020fe400078e9608 */
[----:B------:R-:W-:-:S05]  /*2b20*/  LOP3.LUT R18, R22, 0xff, RZ, 0xc0, !PT ;  /* 0x000000ff16127812 */ /* 0x000fca00078ec0ff */
[C---:B------:R-:W-:Y:S02]  /*2b30*/  IMAD.IADD R37, R1.reuse, 0x1, R18 ;  /* 0x0000000101257824 */ /* 0x040fe400078e0212 */
[----:B------:R-:W-:Y:S01]  /*2b40*/  IMAD.IADD R18, R1, 0x1, R14 ;  /* 0x0000000101127824 */ /* 0x000fe200078e020e */
[----:B------:R-:W-:Y:S02]  /*2b50*/  LOP3.LUT R19, R3, R34, R9, 0x96, !PT ;  /* 0x0000002203137212 */ /* 0x000fe400078e9609 */
[----:B------:R-:W2:Y:S01]  /*2b60*/  LDL.U8 R9, [R31+0x100] ;  /* 0x000100001f097983 */ /* 0x000ea20000100000 */
[----:B------:R-:W-:Y:S02]  /*2b70*/  LOP3.LUT R14, R29, R8, R2, 0x96, !PT ;  /* 0x000000081d0e7212 */ /* 0x000fe400078e9602 */
[----:B------:R-:W-:Y:S01]  /*2b80*/  LOP3.LUT R19, R23, R19, R22, 0x96, !PT ;  /* 0x0000001317137212 */ /* 0x000fe200078e9616 */
[----:B------:R-:W3:Y:S01]  /*2b90*/  LDL.U8 R25, [R18] ;  /* 0x0000000012197983 */ /* 0x000ee20000100000 */
[----:B------:R-:W-:-:S02]  /*2ba0*/  LOP3.LUT R14, R14, 0xff, RZ, 0xc0, !PT ;  /* 0x000000ff0e0e7812 */ /* 0x000fc400078ec0ff */
[----:B------:R-:W-:Y:S01]  /*2bb0*/  LOP3.LUT R8, R19, 0xff, RZ, 0xc0, !PT ;  /* 0x000000ff13087812 */ /* 0x000fe200078ec0ff */
[----:B------:R0:W4:Y:S01]  /*2bc0*/  LDL.U8 R34, [R31] ;  /* 0x000000001f227983 */ /* 0x0001220000100000 */
[----:B------:R-:W-:-:S03]  /*2bd0*/  IMAD.IADD R19, R1, 0x1, R28 ;  /* 0x0000000101137824 */ /* 0x000fc600078e021c */
[----:B------:R-:W5:Y:S01]  /*2be0*/  LDL.U8 R33, [R37] ;  /* 0x0000000025217983 */ /* 0x000f620000100000 */
[----:B------:R-:W-:-:S03]  /*2bf0*/  IMAD.IADD R28, R1, 0x1, R8 ;  /* 0x00000001011c7824 */ /* 0x000fc600078e0208 */
[----:B------:R-:W5:Y:S01]  /*2c00*/  LDL.U8 R18, [R18+0x100] ;  /* 0x0001000012127983 */ /* 0x000f620000100000 */
[----:B0-----:R-:W-:-:S03]  /*2c10*/  IMAD.IADD R31, R1, 0x1, R14 ;  /* 0x00000001011f7824 */ /* 0x001fc600078e020e */
[----:B------:R0:W5:Y:S04]  /*2c20*/  LDL.U8 R3, [R37+0x100] ;  /* 0x0001000025037983 */ /* 0x0001680000100000 */
[----:B------:R-:W5:Y:S01]  /*2c30*/  LDL.U8 R15, [R31+0x300] ;  /* 0x000300001f0f7983 */ /* 0x000f620000100000 */
[----:B0-----:R-:W-:-:S03]  /*2c40*/  IMAD.IADD R37, R1, 0x1, R16 ;  /* 0x0000000101257824 */ /* 0x001fc600078e0210 */
[----:B------:R-:W5:Y:S04]  /*2c50*/  LDL.U8 R19, [R19+0x300] ;  /* 0x0003000013137983 */ /* 0x000f680000100000 */
[----:B------:R0:W5:Y:S04]  /*2c60*/  LDL.U8 R16, [R28+0x300] ;  /* 0x000300001c107983 */ /* 0x0001680000100000 */
[----:B------:R-:W5:Y:S01]  /*2c70*/  LDL.U8 R14, [R37+0x300] ;  /* 0x00030000250e7983 */ /* 0x000f620000100000 */
[C---:B------:R-:W-:Y:S02]  /*2c80*/  PRMT R8, R10.reuse, 0x7770, RZ ;  /* 0x000077700a087816 */ /* 0x040fe400000000ff */
[----:B------:R-:W-:-:S02]  /*2c90*/  PRMT R10, R10, 0x7771, RZ ;  /* 0x000077710a0a7816 */ /* 0x000fc400000000ff */
[----:B------:R-:W-:Y:S02]  /*2ca0*/  LOP3.LUT R29, R0, R24, R29, 0x96, !PT ;  /* 0x00000018001d7212 */ /* 0x000fe400078e961d */
[----:B--2---:R-:W-:Y:S02]  /*2cb0*/  LOP3.LUT R9, R8, R9, R36, 0x96, !PT ;  /* 0x0000000908097212 */ /* 0x004fe400078e9624 */
[----:B------:R-:W-:-:S04]  /*2cc0*/  PRMT R8, R11, 0x7772, RZ ;  /* 0x000077720b087816 */ /* 0x000fc800000000ff */
[----:B---3--:R-:W-:Y:S02]  /*2cd0*/  LOP3.LUT R25, R8, R25, R32, 0x96, !PT ;  /* 0x0000001908197212 */ /* 0x008fe400078e9620 */
[C---:B------:R-:W-:Y:S02]  /*2ce0*/  PRMT R8, R11.reuse, 0x7771, RZ ;  /* 0x000077710b087816 */ /* 0x040fe400000000ff */
[----:B----4-:R-:W-:Y:S02]  /*2cf0*/  LOP3.LUT R10, R10, R34, R27, 0x96, !PT ;  /* 0x000000220a0a7212 */ /* 0x010fe400078e961b */
[----:B------:R-:W-:Y:S02]  /*2d00*/  PRMT R11, R11, 0x7770, RZ ;  /* 0x000077700b0b7816 */ /* 0x000fe400000000ff */
[----:B0-----:R-:W-:Y:S02]  /*2d10*/  LOP3.LUT R28, R35, R9, R0, 0x96, !PT ;  /* 0x00000009231c7212 */ /* 0x001fe400078e9600 */
[----:B-----5:R-:W-:-:S02]  /*2d20*/  LOP3.LUT R33, R8, R33, R18, 0x96, !PT ;  /* 0x0000002108217212 */ /* 0x020fc400078e9612 */
[----:B------:R-:W-:Y:S02]  /*2d30*/  LOP3.LUT R18, R30, 0xff, RZ, 0xc0, !PT ;  /* 0x000000ff1e127812 */ /* 0x000fe400078ec0ff */
[----:B------:R-:W-:Y:S02]  /*2d40*/  LOP3.LUT R0, R35, R10, R2, 0x96, !PT ;  /* 0x0000000a23007212 */ /* 0x000fe400078e9602 */
[----:B------:R-:W-:Y:S02]  /*2d50*/  LOP3.LUT R2, R22, R25, R5, 0x96, !PT ;  /* 0x0000001916027212 */ /* 0x000fe400078e9605 */
[----:B------:R-:W-:Y:S01]  /*2d60*/  LOP3.LUT R22, R11, R3, R20, 0x96, !PT ;  /* 0x000000030b167212 */ /* 0x000fe200078e9614 */
[----:B------:R-:W-:Y:S01]  /*2d70*/  IMAD.IADD R3, R1, 0x1, R18 ;  /* 0x0000000101037824 */ /* 0x000fe200078e0212 */
[----:B------:R-:W-:Y:S01]  /*2d80*/  LOP3.LUT R20, R15, 0xff, RZ, 0xc0, !PT ;  /* 0x000000ff0f147812 */ /* 0x000fe200078ec0ff */
[----:B------:R-:W2:Y:S01]  /*2d90*/  LDL.128 R8, [R1+0x440] ;  /* 0x0004400001087983 */ /* 0x000ea20000100c00 */
[----:B------:R-:W-:-:S02]  /*2da0*/  LOP3.LUT R2, R2, 0xff, RZ, 0xc0, !PT ;  /* 0x000000ff02027812 */ /* 0x000fc400078ec0ff */
[----:B------:R-:W-:Y:S02]  /*2db0*/  LOP3.LUT R30, R21, 0xff, RZ, 0xc0, !PT ;  /* 0x000000ff151e7812 */ /* 0x000fe400078ec0ff */
[----:B------:R-:W-:Y:S02]  /*2dc0*/  LOP3.LUT R18, R16, 0xff, RZ, 0xc0, !PT ;  /* 0x000000ff10127812 */ /* 0x000fe400078ec0ff */
[----:B------:R-:W-:-:S03]  /*2dd0*/  LOP3.LUT R24, R14, 0xff, RZ, 0xc0, !PT ;  /* 0x000000ff0e187812 */ /* 0x000fc600078ec0ff */
[C---:B------:R-:W-:Y:S01]  /*2de0*/  IMAD.IADD R18, R1.reuse, 0x1, R18 ;  /* 0x0000000101127824 */ /* 0x040fe200078e0212 */
[----:B------:R-:W-:Y:S01]  /*2df0*/  LOP3.LUT R0, R0, 0xff, RZ, 0xc0, !PT ;  /* 0x000000ff00007812 */ /* 0x000fe200078ec0ff */
[----:B------:R-:W-:Y:S01]  /*2e00*/  IMAD.IADD R31, R1, 0x1, R20 ;  /* 0x00000001011f7824 */ /* 0x000fe200078e0214 */
[----:B------:R-:W-:Y:S01]  /*2e10*/  LOP3.LUT R36, R19, 0xff, RZ, 0xc0, !PT ;  /* 0x000000ff13247812 */ /* 0x000fe200078ec0ff */
[C---:B------:R-:W-:Y:S01]  /*2e20*/  IMAD.IADD R24, R1.reuse, 0x1, R24 ;  /* 0x0000000101187824 */ /* 0x040fe200078e0218 */
[----:B------:R-:W3:Y:S01]  /*2e30*/  LDL.U8 R27, [R18+0x100] ;  /* 0x00010000121b7983 */ /* 0x000ee20000100000 */
[C---:B------:R-:W-:Y:S02]  /*2e40*/  IMAD.IADD R2, R1.reuse, 0x1, R2 ;  /* 0x0000000101027824 */ /* 0x040fe400078e0202 */
[C---:B------:R-:W-:Y:S01]  /*2e50*/  IMAD.IADD R37, R1.reuse, 0x1, R30 ;  /* 0x0000000101257824 */ /* 0x040fe200078e021e */
[----:B------:R-:W3:Y:S01]  /*2e60*/  LDL.U8 R32, [R31] ;  /* 0x000000001f207983 */ /* 0x000ee20000100000 */
[----:B------:R-:W-:-:S02]  /*2e70*/  IMAD.IADD R36, R1, 0x1, R36 ;  /* 0x0000000101247824 */ /* 0x000fc400078e0224 */
[----:B------:R-:W-:Y:S01]  /*2e80*/  IMAD.IADD R21, R1, 0x1, R0 ;  /* 0x0000000101157824 */ /* 0x000fe200078e0200 */
[----:B------:R-:W4:Y:S04]  /*2e90*/  LDL.U8 R30, [R24+0x100] ;  /* 0x00010000181e7983 */ /* 0x000f280000100000 */
[----:B------:R-:W5:Y:S04]  /*2ea0*/  LDL.U8 R35, [R18] ;  /* 0x0000000012237983 */ /* 0x000f680000100000 */
[----:B------:R-:W4:Y:S04]  /*2eb0*/  LDL.U8 R24, [R24] ;  /* 0x0000000018187983 */ /* 0x000f280000100000 */
[----:B------:R-:W4:Y:S04]  /*2ec0*/  LDL.U8 R31, [R31+0x100] ;  /* 0x000100001f1f7983 */ /* 0x000f280000100000 */
[----:B------:R-:W5:Y:S04]  /*2ed0*/  LDL.U8 R3, [R3+0x300] ;  /* 0x0003000003037983 */ /* 0x000f680000100000 */
[----:B------:R-:W5:Y:S04]  /*2ee0*/  LDL.U8 R18, [R2+0x300] ;  /* 0x0003000002127983 */ /* 0x000f680000100000 */
[----:B------:R0:W5:Y:S04]  /*2ef0*/  LDL.U8 R20, [R37+0x300] ;  /* 0x0003000025147983 */ /* 0x0001680000100000 */
[----:B------:R-:W5:Y:S04]  /*2f00*/  LDL.U8 R25, [R36] ;  /* 0x0000000024197983 */ /* 0x000f680000100000 */
[----:B------:R-:W5:Y:S04]  /*2f10*/  LDL.U8 R21, [R21+0x300] ;  /* 0x0003000015157983 */ /* 0x000f680000100000 */
[----:B------:R1:W5:Y:S01]  /*2f20*/  LDL.U8 R34, [R36+0x100] ;  /* 0x0001000024227983 */ /* 0x0003620000100000 */
[----:B------:R-:W-:-:S02]  /*2f30*/  LOP3.LUT R22, R4, R22, R23, 0x96, !PT ;  /* 0x0000001604167212 */ /* 0x000fc400078e9617 */
[----:B------:R-:W-:Y:S02]  /*2f40*/  LOP3.LUT R5, R4, R33, R5, 0x96, !PT ;  /* 0x0000002104057212 */ /* 0x000fe400078e9605 */
[----:B------:R-:W-:Y:S02]  /*2f50*/  LOP3.LUT R4, R13, 0xff, RZ, 0xc0, !PT ;  /* 0x000000ff0d047812 */ /* 0x000fe400078ec0ff */
[----:B------:R-:W-:-:S03]  /*2f60*/  LOP3.LUT R22, R22, 0xff, RZ, 0xc0, !PT ;  /* 0x000000ff16167812 */ /* 0x000fc600078ec0ff */
[----:B0-----:R-:W-:-:S06]  /*2f70*/  IMAD.IADD R37, R1, 0x1, R4 ;  /* 0x0000000101257824 */ /* 0x001fcc00078e0204 */
[----:B------:R-:W5:Y:S01]  /*2f80*/  LDL.U8 R37, [R37+0x300] ;  /* 0x0003000025257983 */ /* 0x000f620000100000 */
[C---:B--2---:R-:W-:Y:S02]  /*2f90*/  PRMT R23, R8.reuse, 0x7773, RZ ;  /* 0x0000777308177816 */ /* 0x044fe400000000ff */
[C---:B------:R-:W-:Y:S02]  /*2fa0*/  PRMT R0, R8.reuse, 0x7772, RZ ;  /* 0x0000777208007816 */ /* 0x040fe400000000ff */
[C---:B------:R-:W-:Y:S02]  /*2fb0*/  PRMT R2, R8.reuse, 0x7770, RZ ;  /* 0x0000777008027816 */ /* 0x040fe400000000ff */
[----:B------:R-:W-:Y:S02]  /*2fc0*/  PRMT R8, R8, 0x7771, RZ ;  /* 0x0000777108087816 */ /* 0x000fe400000000ff */
[----:B---3--:R-:W-:Y:S02]  /*2fd0*/  LOP3.LUT R27, R0, R32, R27, 0x96, !PT ;  /* 0x00000020001b7212 */ /* 0x008fe400078e961b */
[----:B------:R-:W-:-:S02]  /*2fe0*/  LOP3.LUT R0, R12, 0xff, RZ, 0xc0, !PT ;  /* 0x000000ff0c007812 */ /* 0x000fc400078ec0ff */
[----:B----4-:R-:W-:Y:S02]  /*2ff0*/  LOP3.LUT R24, R8, R24, R31, 0x96, !PT ;  /* 0x0000001808187212 */ /* 0x010fe400078e961f */
[----:B-----5:R-:W-:Y:S02]  /*3000*/  LOP3.LUT R8, R3, 0xff, RZ, 0xc0, !PT ;  /* 0x000000ff03087812 */ /* 0x020fe400078ec0ff */
[----:B------:R-:W-:Y:S02]  /*3010*/  LOP3.LUT R12, R18, 0xff, RZ, 0xc0, !PT ;  /* 0x000000ff120c7812 */ /* 0x000fe400078ec0ff */
[----:B------:R-:W-:Y:S01]  /*3020*/  LOP3.LUT R32, R20, 0xff, RZ, 0xc0, !PT ;  /* 0x000000ff14207812 */ /* 0x000fe200078ec0ff */
[C---:B------:R-:W-:Y:S02]  /*3030*/  IMAD.IADD R13, R1.reuse, 0x1, R8 ;  /* 0x00000001010d7824 */ /* 0x040fe400078e0208 */
[C---:B-1----:R-:W-:Y:S01]  /*3040*/  IMAD.IADD R36, R1.reuse, 0x1, R12 ;  /* 0x0000000101247824 */ /* 0x042fe200078e020c */
[----:B------:R-:W-:Y:S01]  /*3050*/  LOP3.LUT R25, R2, R30, R25, 0x96, !PT ;  /* 0x0000001e02197212 */ /* 0x000fe200078e9619 */
[----:B------:R-:W-:Y:S01]  /*3060*/  IMAD.IADD R32, R1, 0x1, R32 ;  /* 0x0000000101207824 */ /* 0x000fe200078e0220 */
[----:B------:R-:W-:-:S02]  /*3070*/  LOP3.LUT R8, R28, 0xff, RZ, 0xc0, !PT ;  /* 0x000000ff1c087812 */ /* 0x000fc400078ec0ff */
[----:B------:R-:W-:Y:S01]  /*3080*/  LOP3.LUT R30, R21, 0xff, RZ, 0xc0, !PT ;  /* 0x000000ff151e7812 */ /* 0x000fe200078ec0ff */
[----:B------:R-:W2:Y:S01]  /*3090*/  LDL.U8 R28, [R13+0x100] ;  /* 0x000100000d1c7983 */ /* 0x000ea20000100000 */
[----:B------:R-:W-:Y:S02]  /*30a0*/  LOP3.LUT R2, R29, 0xff, RZ, 0xc0, !PT ;  /* 0x000000ff1d027812 */ /* 0x000fe400078ec0ff */
[----:B------:R-:W-:Y:S01]  /*30b0*/  LOP3.LUT R23, R23, R34, R35, 0x96, !PT ;  /* 0x0000002217177212 */ /* 0x000fe200078e9623 */
[C---:B------:R-:W-:Y:S01]  /*30c0*/  IMAD.IADD R34, R1.reuse, 0x1, R30 ;  /* 0x0000000101227824 */ /* 0x040fe200078e021e */
[----:B------:R-:W2:Y:S04]  /*30d0*/  LDL.U8 R33, [R36] ;  /* 0x0000000024217983 */ /* 0x000ea80000100000 */
[----:B------:R-:W3:Y:S04]  /*30e0*/  LDL.U8 R29, [R13] ;  /* 0x000000000d1d7983 */ /* 0x000ee80000100000 */
[----:B------:R-:W4:Y:S04]  /*30f0*/  LDL.U8 R12, [R32] ;  /* 0x00000000200c7983 */ /* 0x000f280000100000 */
[----:B------:R0:W3:Y:S01]  /*3100*/  LDL.U8 R30, [R32+0x100] ;  /* 0x00010000201e7983 */ /* 0x0000e20000100000 */
[----:B------:R-:W-:-:S02]  /*3110*/  IMAD.IADD R0, R1, 0x1, R0 ;  /* 0x0000000101007824 */ /* 0x000fc400078e0200 */
[C---:B------:R-:W-:Y:S01]  /*3120*/  IMAD.IADD R4, R1.reuse, 0x1, R2 ;  /* 0x0000000101047824 */ /* 0x040fe200078e0202 */
[----:B------:R-:W5:Y:S01]  /*3130*/  LDL.U8 R35, [R34] ;  /* 0x0000000022237983 */ /* 0x000f620000100000 */
[----:B0-----:R-:W-:-:S03]  /*3140*/  IMAD.IADD R32, R1, 0x1, R8 ;  /* 0x0000000101207824 */ /* 0x001fc600078e0208 */
[----:B------:R-:W4:Y:S01]  /*3150*/  LDL.U8 R0, [R0+0x300] ;  /* 0x0003000000007983 */ /* 0x000f220000100000 */
[----:B------:R-:W-:-:S03]  /*3160*/  IMAD.IADD R13, R1, 0x1, R22 ;  /* 0x00000001010d7824 */ /* 0x000fc600078e0216 */
[----:B------:R-:W5:Y:S04]  /*3170*/  LDL.U8 R8, [R36+0x100] ;  /* 0x0001000024087983 */ /* 0x000f680000100000 */
[----:B------:R-:W5:Y:S04]  /*3180*/  LDL.U8 R2, [R32+0x300] ;  /* 0x0003000020027983 */ /* 0x000f680000100000 */
[----:B------:R-:W5:Y:S04]  /*3190*/  LDL.U8 R4, [R4+0x300] ;  /* 0x0003000004047983 */ /* 0x000f680000100000 */
[----:B------:R-:W5:Y:S04]  /*31a0*/  LDL.U8 R13, [R13+0x300] ;  /* 0x000300000d0d7983 */ /* 0x000f680000100000 */
[----:B------:R0:W5:Y:S01]  /*31b0*/  LDL.U8 R31, [R34+0x100] ;  /* 0x00010000221f7983 */ /* 0x0001620000100000 */
[----:B------:R-:W-:-:S02]  /*31c0*/  LOP3.LUT R23, R15, R23, R14, 0x96, !PT ;  /* 0x000000170f177212 */ /* 0x000fc400078e960e */
[C---:B------:R-:W-:Y:S02]  /*31d0*/  LOP3.LUT R15, R16.reuse, R25, R15, 0x96, !PT ;  /* 0x00000019100f7212 */ /* 0x040fe400078e960f */
[--C-:B------:R-:W-:Y:S02]  /*31e0*/  LOP3.LUT R24, R16, R24, R19.reuse, 0x96, !PT ;  /* 0x0000001810187212 */ /* 0x100fe400078e9613 */
[----:B------:R-:W-:Y:S02]  /*31f0*/  LOP3.LUT R27, R14, R27, R19, 0x96, !PT ;  /* 0x0000001b0e1b7212 */ /* 0x000fe400078e9613 */
[C---:B------:R-:W-:Y:S02]  /*3200*/  PRMT R16, R9.reuse, 0x7772, RZ ;  /* 0x0000777209107816 */ /* 0x040fe400000000ff */
[----:B------:R-:W-:Y:S02]  /*3210*/  PRMT R14, R9, 0x7773, RZ ;  /* 0x00007773090e7816 */ /* 0x000fe400000000ff */
[----:B------:R-:W-:-:S02]  /*3220*/  LOP3.LUT R22, R17, 0xff, RZ, 0xc0, !PT ;  /* 0x000000ff11167812 */ /* 0x000fc400078ec0ff */
[----:B------:R-:W-:-:S03]  /*3230*/  PRMT R19, R9, 0x7770, RZ ;  /* 0x0000777009137816 */ /* 0x000fc600000000ff */
[----:B------:R-:W-:Y:S01]  /*3240*/  IMAD.IADD R25, R1, 0x1, R22 ;  /* 0x0000000101197824 */ /* 0x000fe200078e0216 */
[----:B------:R-:W-:-:S05]  /*3250*/  LOP3.LUT R26, R26, 0xff, RZ, 0xc0, !PT ;  /* 0x000000ff1a1a7812 */ /* 0x000fca00078ec0ff */
[----:B------:R-:W5:Y:S01]  /*3260*/  LDL.U8 R25, [R25+0x300] ;  /* 0x0003000019197983 */ /* 0x000f620000100000 */
[----:B0-----:R-:W-:Y:S01]  /*3270*/  IMAD.IADD R34, R1, 0x1, R26 ;  /* 0x0000000101227824 */ /* 0x001fe200078e021a */
[----:B--2---:R-:W-:Y:S02]  /*3280*/  LOP3.LUT R28, R16, R33, R28, 0x96, !PT ;  /* 0x00000021101c7212 */ /* 0x004fe400078e961c */
[----:B------:R-:W-:Y:S02]  /*3290*/  LOP3.LUT R16, R5, 0xff, RZ, 0xc0, !PT ;  /* 0x000000ff05107812 */ /* 0x000fe400078ec0ff */
[----:B---3--:R-:W-:Y:S02]  /*32a0*/  LOP3.LUT R30, R14, R30, R29, 0x96, !PT ;  /* 0x0000001e0e1e7212 */ /* 0x008fe400078e961d */
[----:B------:R-:W-:Y:S01]  /*32b0*/  PRMT R14, R9, 0x7771, RZ ;  /* 0x00007771090e7816 */ /* 0x000fe200000000ff */
[----:B------:R-:W-:Y:S01]  /*32c0*/  IMAD.IADD R29, R1, 0x1, R16 ;  /* 0x00000001011d7824 */ /* 0x000fe200078e0210 */
[----:B----4-:R-:W-:-:S05]  /*32d0*/  LOP3.LUT R22, R0, 0xff, RZ, 0xc0, !PT ;  /* 0x000000ff00167812 */ /* 0x010fca00078ec0ff */
[----:B------:R-:W2:Y:S01]  /*32e0*/  LDL.U8 R29, [R29+0x300] ;  /* 0x000300001d1d7983 */ /* 0x000ea20000100000 */
[----:B-----5:R-:W-:Y:S02]  /*32f0*/  LOP3.LUT R14, R14, R35, R8, 0x96, !PT ;  /* 0x000000230e0e7212 */ /* 0x020fe400078e9608 */
[----:B------:R-:W-:Y:S02]  /*3300*/  LOP3.LUT R8, R37, 0xff, RZ, 0xc0, !PT ;  /* 0x000000ff25087812 */ /* 0x000fe400078ec0ff */
[----:B------:R-:W-:-:S03]  /*3310*/  LOP3.LUT R16, R2, 0xff, RZ, 0xc0, !PT ;  /* 0x000000ff02107812 */ /* 0x000fc600078ec0ff */
[C---:B------:R-:W-:Y:S01]  /*3320*/  IMAD.IADD R36, R1.reuse, 0x1, R8 ;  /* 0x0000000101247824 */ /* 0x040fe200078e0208 */
[----:B------:R-:W-:Y:S01]  /*3330*/  LOP3.LUT R8, R4, 0xff, RZ, 0xc0, !PT ;  /* 0x000000ff04087812 */ /* 0x000fe200078ec0ff */
[----:B------:R-:W-:Y:S01]  /*3340*/  IMAD.IADD R35, R1, 0x1, R16 ;  /* 0x0000000101237824 */ /* 0x000fe200078e0210 */
[----:B------:R-:W-:Y:S01]  /*3350*/  LOP3.LUT R16, R13, 0xff, RZ, 0xc0, !PT ;  /* 0x000000ff0d107812 */ /* 0x000fe200078ec0ff */
[----:B------:R-:W-:-:S03]  /*3360*/  IMAD.IADD R17, R1, 0x1, R22 ;  /* 0x0000000101117824 */ /* 0x000fc600078e0216 */
[----:B------:R-:W3:Y:S01]  /*3370*/  LDL.U8 R32, [R35+0x100] ;  /* 0x0001000023207983 */ /* 0x000ee20000100000 */
[----:B------:R-:W-:Y:S01]  /*3380*/  LOP3.LUT R12, R19, R31, R12, 0x96, !PT ;  /* 0x0000001f130c7212 */ /* 0x000fe200078e960c */
[C---:B------:R-:W-:Y:S02]  /*3390*/  IMAD.IADD R31, R1.reuse, 0x1, R8 ;  /* 0x00000001011f7824 */ /* 0x040fe400078e0208 */
[----:B------:R-:W3:Y:S01]  /*33a0*/  LDL.U8 R19, [R36] ;  /* 0x0000000024137983 */ /* 0x000ee20000100000 */
[----:B------:R-:W-:-:S03]  /*33b0*/  IMAD.IADD R9, R1, 0x1, R16 ;  /* 0x0000000101097824 */ /* 0x000fc600078e0210 */
[----:B------:R-:W4:Y:S04]  /*33c0*/  LDL.U8 R8, [R36+0x100] ;  /* 0x0001000024087983 */ /* 0x000f280000100000 */
[----:B------:R-:W4:Y:S04]  /*33d0*/  LDL.U8 R26, [R17] ;  /* 0x00000000111a7983 */ /* 0x000f280000100000 */
[----:B------:R-:W5:Y:S04]  /*33e0*/  LDL.U8 R22, [R31] ;  /* 0x000000001f167983 */ /* 0x000f680000100000 */
[----:B------:R-:W5:Y:S04]  /*33f0*/  LDL.U8 R33, [R9+0x100] ;  /* 0x0001000009217983 */ /* 0x000f680000100000 */
[----:B------:R0:W5:Y:S01]  /*3400*/  LDL.U8 R16, [R34+0x300] ;  /* 0x0003000022107983 */ /* 0x0001620000100000 */
[----:B------:R-:W-:-:S02]  /*3410*/  LOP3.LUT R5, R18, R30, R21, 0x96, !PT ;  /* 0x0000001e12057212 */ /* 0x000fc400078e9615 */
[C---:B------:R-:W-:Y:S01]  /*3420*/  LOP3.LUT R30, R3.reuse, R12, R18, 0x96, !PT ;  /* 0x0000000c031e7212 */ /* 0x040fe200078e9612 */
[----:B------:R-:W5:Y:S01]  /*3430*/  LDL.U8 R35, [R35] ;  /* 0x0000000023237983 */ /* 0x000f620000100000 */
[--C-:B------:R-:W-:Y:S02]  /*3440*/  LOP3.LUT R14, R3, R14, R20.reuse, 0x96, !PT ;  /* 0x0000000e030e7212 */ /* 0x100fe400078e9614 */
[----:B------:R-:W-:Y:S01]  /*3450*/  PRMT R3, R10, 0x7773, RZ ;  /* 0x000077730a037816 */ /* 0x000fe200000000ff */
[----:B------:R-:W5:Y:S01]  /*3460*/  LDL.U8 R31, [R31+0x100] ;  /* 0x000100001f1f7983 */ /* 0x000f620000100000 */
[----:B------:R-:W-:Y:S02]  /*3470*/  LOP3.LUT R21, R21, R28, R20, 0x96, !PT ;  /* 0x0000001c15157212 */ /* 0x000fe400078e9614 */
[----:B------:R-:W-:Y:S01]  /*3480*/  LOP3.LUT R14, R14, 0xff, RZ, 0xc0, !PT ;  /* 0x000000ff0e0e7812 */ /* 0x000fe200078ec0ff */
[----:B------:R1:W5:Y:S04]  /*3490*/  LDL.U8 R28, [R17+0x100] ;  /* 0x00010000111c7983 */ /* 0x0003680000100000 */
[----:B------:R-:W5:Y:S01]  /*34a0*/  LDL.U8 R9, [R9] ;  /* 0x0000000009097983 */ /* 0x000f620000100000 */
[----:B--2---:R-:W-:-:S05]  /*34b0*/  LOP3.LUT R12, R29, 0xff, RZ, 0xc0, !PT ;  /* 0x000000ff1d0c7812 */ /* 0x004fca00078ec0ff */
[----:B0-----:R-:W-:Y:S01]  /*34c0*/  IMAD.IADD R34, R1, 0x1, R12 ;  /* 0x0000000101227824 */ /* 0x001fe200078e020c */
[----:B------:R-:W-:-:S04]  /*34d0*/  LOP3.LUT R12, R25, 0xff, RZ, 0xc0, !PT ;  /* 0x000000ff190c7812 */ /* 0x000fc800078ec0ff */
[----:B------:R-:W2:Y:S01]  /*34e0*/  LDL.U8 R18, [R34+0x100] ;  /* 0x0001000022127983 */ /* 0x000ea20000100000 */
[----:B---3--:R-:W-:Y:S02]  /*34f0*/  LOP3.LUT R19, R3, R32, R19, 0x96, !PT ;  /* 0x0000002003137212 */ /* 0x008fe400078e9613 */
[----:B------:R-:W-:Y:S02]  /*3500*/  PRMT R3, R10, 0x7772, RZ ;  /* 0x000077720a037816 */ /* 0x000fe400000000ff */
[----:B------:R-:W-:Y:S02]  /*3510*/  PRMT R32, R11, 0x7773, RZ ;  /* 0x000077730b207816 */ /* 0x000fe400000000ff */
[----:B----4-:R-:W-:Y:S01]  /*3520*/  LOP3.LUT R8, R3, R26, R8, 0x96, !PT ;  /* 0x0000001a03087212 */ /* 0x010fe200078e9608 */
[----:B------:R-:W-:-:S03]  /*3530*/  IMAD.IADD R3, R1, 0x1, R12 ;  /* 0x0000000101037824 */ /* 0x000fc600078e020c */
[----:B------:R-:W-:Y:S02]  /*3540*/  LOP3.LUT R12, R29, R8, R2, 0x96, !PT ;  /* 0x000000081d0c7212 */ /* 0x000fe400078e9602 */
[----:B------:R-:W3:Y:S01]  /*3550*/  LDL.U8 R26, [R3] ;  /* 0x00000000031a7983 */ /* 0x000ee20000100000 */
[----:B-----5:R-:W-:-:S03]  /*3560*/  LOP3.LUT R32, R32, R33, R22, 0x96, !PT ;  /* 0x0000002120207212 */ /* 0x020fc600078e9616 */
[----:B------:R-:W4:Y:S01]  /*3570*/  LDL.U8 R33, [R34] ;  /* 0x0000000022217983 */ /* 0x000f220000100000 */
[----:B------:R-:W-:Y:S02]  /*3580*/  LOP3.LUT R36, R25, R32, R16, 0x96, !PT ;  /* 0x0000002019247212 */ /* 0x000fe400078e9610 */
[----:B------:R-:W-:Y:S01]  /*3590*/  LOP3.LUT R20, R16, 0xff, RZ, 0xc0, !PT ;  /* 0x000000ff10147812 */ /* 0x000fe200078ec0ff */
[----:B------:R-:W5:Y:S01]  /*35a0*/  LDL.U8 R3, [R3+0x100] ;  /* 0x0001000003037983 */ /* 0x000f620000100000 */
[----:B------:R-:W-:Y:S02]  /*35b0*/  LOP3.LUT R12, R12, 0xff, RZ, 0xc0, !PT ;  /* 0x000000ff0c0c7812 */ /* 0x000fe400078ec0ff */
[----:B------:R-:W-:Y:S02]  /*35c0*/  LOP3.LUT R8, R36, 0xff, RZ, 0xc0, !PT ;  /* 0x000000ff24087812 */ /* 0x000fe400078ec0ff */
[----:B------:R-:W-:Y:S01]  /*35d0*/  LOP3.LUT R32, R15, 0xff, RZ, 0xc0, !PT ;  /* 0x000000ff0f207812 */ /* 0x000fe200078ec0ff */
[----:B------:R-:W-:-:S02]  /*35e0*/  IMAD.IADD R20, R1, 0x1, R20 ;  /* 0x0000000101147824 */ /* 0x000fc400078e0214 */
[C---:B------:R-:W-:Y:S02]  /*35f0*/  IMAD.IADD R15, R1.reuse, 0x1, R14 ;  /* 0x00000001010f7824 */ /* 0x040fe400078e020e */
[C---:B------:R-:W-:Y:S01]  /*3600*/  IMAD.IADD R12, R1.reuse, 0x1, R12 ;  /* 0x00000001010c7824 */ /* 0x040fe200078e020c */
[----:B------:R5:W5:Y:S01]  /*3610*/  LDL.U8 R22, [R20+0x100] ;  /* 0x0001000014167983 */ /* 0x000b620000100000 */
[C---:B-1----:R-:W-:Y:S02]  /*3620*/  IMAD.IADD R17, R1.reuse, 0x1, R8 ;  /* 0x0000000101117824 */ /* 0x042fe400078e0208 */
[----:B------:R-:W-:Y:S01]  /*3630*/  IMAD.IADD R32, R1, 0x1, R32 ;  /* 0x0000000101207824 */ /* 0x000fe200078e0220 */
[----:B------:R-:W5:Y:S04]  /*3640*/  LDL.U8 R15, [R15+0x300] ;  /* 0x000300000f0f7983 */ /* 0x000f680000100000 */
[----:B------:R-:W5:Y:S04]  /*3650*/  LDL.U8 R20, [R20] ;  /* 0x0000000014147983 */ /* 0x000f680000100000 */
[----:B------:R-:W5:Y:S04]  /*3660*/  LDL.U8 R12, [R12+0x300] ;  /* 0x000300000c0c7983 */ /* 0x000f680000100000 */
[----:B------:R-:W5:Y:S04]  /*3670*/  LDL.U8 R14, [R32+0x300] ;  /* 0x00030000200e7983 */ /* 0x000f680000100000 */
[----:B------:R-:W5:Y:S01]  /*3680*/  LDL.U8 R17, [R17+0x300] ;  /* 0x0003000011117983 */ /* 0x000f620000100000 */
[----:B------:R-:W-:-:S02]  /*3690*/  PRMT R8, R10, 0x7770, RZ ;  /* 0x000077700a087816 */ /* 0x000fc400000000ff */
[----:B------:R-:W-:Y:S02]  /*36a0*/  PRMT R10, R10, 0x7771, RZ ;  /* 0x000077710a0a7816 */ /* 0x000fe400000000ff */
[----:B------:R-:W-:Y:S02]  /*36b0*/  LOP3.LUT R29, R0, R19, R29, 0x96, !PT ;  /* 0x00000013001d7212 */ /* 0x000fe400078e961d */
[----:B------:R-:W-:Y:S02]  /*36c0*/  LOP3.LUT R30, R30, 0xff, RZ, 0xc0, !PT ;  /* 0x000000ff1e1e7812 */ /* 0x000fe400078ec0ff */
[----:B--2---:R-:W-:Y:S02]  /*36d0*/  LOP3.LUT R18, R8, R18, R35, 0x96, !PT ;  /* 0x0000001208127212 */ /* 0x004fe400078e9623 */
[----:B------:R-:W-:-:S04]  /*36e0*/  PRMT R8, R11, 0x7772, RZ ;  /* 0x000077720b087816 */ /* 0x000fc800000000ff */
[----:B---3--:R-:W-:Y:S02]  /*36f0*/  LOP3.LUT R26, R8, R26, R31, 0x96, !PT ;  /* 0x0000001a081a7212 */ /* 0x008fe400078e961f */
[----:B----4-:R-:W-:Y:S02]  /*3700*/  LOP3.LUT R10, R10, R33, R28, 0x96, !PT ;  /* 0x000000210a0a7212 */ /* 0x010fe400078e961c */
[C---:B------:R-:W-:Y:S02]  /*3710*/  LOP3.LUT R28, R37.reuse, R18, R0, 0x96, !PT ;  /* 0x00000012251c7212 */ /* 0x040fe400078e9600 */
[----:B------:R-:W-:Y:S02]  /*3720*/  LOP3.LUT R0, R37, R10, R2, 0x96, !PT ;  /* 0x0000000a25007212 */ /* 0x000fe400078e9602 */
[----:B------:R-:W-:Y:S02]  /*3730*/  LOP3.LUT R2, R16, R26, R13, 0x96, !PT ;  /* 0x0000001a10027212 */ /* 0x000fe400078e960d */
[----:B------:R-:W-:-:S02]  /*3740*/  PRMT R8, R11, 0x7771, RZ ;  /* 0x000077710b087816 */ /* 0x000fc400000000ff */
[----:B------:R-:W-:Y:S02]  /*3750*/  LOP3.LUT R16, R23, 0xff, RZ, 0xc0, !PT ;  /* 0x000000ff17107812 */ /* 0x000fe400078ec0ff */
[----:B------:R-:W-:Y:S01]  /*3760*/  PRMT R11, R11, 0x7770, RZ ;  /* 0x000077700b0b7816 */ /* 0x000fe200000000ff */
[----:B------:R-:W-:Y:S01]  /*3770*/  IMAD.IADD R37, R1, 0x1, R30 ;  /* 0x0000000101257824 */ /* 0x000fe200078e021e */
[----:B------:R-:W-:Y:S02]  /*3780*/  LOP3.LUT R0, R0, 0xff, RZ, 0xc0, !PT ;  /* 0x000000ff00007812 */ /* 0x000fe400078ec0ff */
[----:B-----5:R-:W-:Y:S02]  /*3790*/  LOP3.LUT R26, R15, 0xff, RZ, 0xc0, !PT ;  /* 0x000000ff0f1a7812 */ /* 0x020fe400078ec0ff */
[----:B------:R-:W-:Y:S01]  /*37a0*/  LOP3.LUT R20, R8, R20, R3, 0x96, !PT ;  /* 0x0000001408147212 */ /* 0x000fe200078e9603 */
[----:B------:R-:W-:Y:S01]  /*37b0*/  IMAD.IADD R3, R1, 0x1, R16 ;  /* 0x0000000101037824 */ /* 0x000fe200078e0210 */
[----:B------:R-:W-:-:S02]  /*37c0*/  LOP3.LUT R18, R12, 0xff, RZ, 0xc0, !PT ;  /* 0x000000ff0c127812 */ /* 0x000fc400078ec0ff */
[----:B------:R-:W-:Y:S02]  /*37d0*/  LOP3.LUT R36, R14, 0xff, RZ, 0xc0, !PT ;  /* 0x000000ff0e247812 */ /* 0x000fe400078ec0ff */
[----:B------:R-:W-:Y:S01]  /*37e0*/  LOP3.LUT R16, R17, 0xff, RZ, 0xc0, !PT ;  /* 0x000000ff11107812 */ /* 0x000fe200078ec0ff */
[----:B------:R-:W-:Y:S01]  /*37f0*/  IMAD.IADD R23, R1, 0x1, R26 ;  /* 0x0000000101177824 */ /* 0x000fe200078e021a */
[----:B------:R-:W-:Y:S01]  /*3800*/  LOP3.LUT R22, R11, R22, R9, 0x96, !PT ;  /* 0x000000160b167212 */ /* 0x000fe200078e9609 */
[C---:B------:R-:W-:Y:S01]  /*3810*/  IMAD.IADD R30, R1.reuse, 0x1, R18 ;  /* 0x00000001011e7824 */ /* 0x040fe200078e0212 */
[----:B------:R-:W2:Y:S01]  /*3820*/  LDL.128 R8, [R1+0x450] ;  /* 0x0004500001087983 */ /* 0x000ea20000100c00 */
[----:B------:R-:W-:Y:S01]  /*3830*/  LOP3.LUT R2, R2, 0xff, RZ, 0xc0, !PT ;  /* 0x000000ff02027812 */ /* 0x000fe200078ec0ff */
[C---:B------:R-:W-:Y:S02]  /*3840*/  IMAD.IADD R36, R1.reuse, 0x1, R36 ;  /* 0x0000000101247824 */ /* 0x040fe400078e0224 */
[C---:B------:R-:W-:Y:S01]  /*3850*/  IMAD.IADD R16, R1.reuse, 0x1, R16 ;  /* 0x0000000101107824 */ /* 0x040fe200078e0210 */
[----:B------:R-:W3:Y:S01]  /*3860*/  LDL.U8 R32, [R23+0x100] ;  /* 0x0001000017207983 */ /* 0x000ee20000100000 */
[----:B------:R-:W-:-:S02]  /*3870*/  IMAD.IADD R19, R1, 0x1, R0 ;  /* 0x0000000101137824 */ /* 0x000fc400078e0200 */
[----:B------:R-:W-:Y:S01]  /*3880*/  IMAD.IADD R2, R1, 0x1, R2 ;  /* 0x0000000101027824 */ /* 0x000fe200078e0202 */
[----:B------:R-:W4:Y:S04]  /*3890*/  LDL.U8 R33, [R30] ;  /* 0x000000001e217983 */ /* 0x000f280000100000 */
[----:B------:R-:W5:Y:S04]  /*38a0*/  LDL.U8 R34, [R36+0x100] ;  /* 0x0001000024227983 */ /* 0x000f680000100000 */
[----:B------:R-:W5:Y:S04]  /*38b0*/  LDL.U8 R35, [R16] ;  /* 0x0000000010237983 */ /* 0x000f680000100000 */
[----:B------:R-:W3:Y:S04]  /*38c0*/  LDL.U8 R23, [R23] ;  /* 0x0000000017177983 */ /* 0x000ee80000100000 */
[----:B------:R-:W3:Y:S04]  /*38d0*/  LDL.U8 R30, [R30+0x100] ;  /* 0x000100001e1e7983 */ /* 0x000ee80000100000 */
[----:B------:R-:W4:Y:S04]  /*38e0*/  LDL.U8 R3, [R3+0x300] ;  /* 0x0003000003037983 */ /* 0x000f280000100000 */
[----:B------:R-:W4:Y:S04]  /*38f0*/  LDL.U8 R18, [R37+0x300] ;  /* 0x0003000025127983 */ /* 0x000f280000100000 */
[----:B------:R-:W4:Y:S04]  /*3900*/  LDL.U8 R31, [R36] ;  /* 0x00000000241f7983 */ /* 0x000f280000100000 */
[----:B------:R-:W4:Y:S04]  /*3910*/  LDL.U8 R26, [R16+0x100] ;  /* 0x00010000101a7983 */ /* 0x000f280000100000 */
[----:B------:R-:W4:Y:S04]  /*3920*/  LDL.U8 R19, [R19+0x300] ;  /* 0x0003000013137983 */ /* 0x000f280000100000 */
[----:B------:R0:W4:Y:S01]  /*3930*/  LDL.U8 R16, [R2+0x300] ;  /* 0x0003000002107983 */ /* 0x0001220000100000 */
[----:B------:R-:W-:-:S02]  /*3940*/  LOP3.LUT R22, R4, R22, R25, 0x96, !PT ;  /* 0x0000001604167212 */ /* 0x000fc400078e9619 */
[----:B------:R-:W-:Y:S02]  /*3950*/  LOP3.LUT R13, R4, R20, R13, 0x96, !PT ;  /* 0x00000014040d7212 */ /* 0x000fe400078e960d */
[----:B------:R-:W-:Y:S02]  /*3960*/  LOP3.LUT R4, R5, 0xff, RZ, 0xc0, !PT ;  /* 0x000000ff05047812 */ /* 0x000fe400078ec0ff */
[----:B0-----:R-:W-:Y:S02]  /*3970*/  LOP3.LUT R2, R29, 0xff, RZ, 0xc0, !PT ;  /* 0x000000ff1d027812 */ /* 0x001fe400078ec0ff */
[----:B------:R-:W-:Y:S02]  /*3980*/  LOP3.LUT R22, R22, 0xff, RZ, 0xc0, !PT ;  /* 0x000000ff16167812 */ /* 0x000fe400078ec0ff */
[C---:B--2---:R-:W-:Y:S02]  /*3990*/  PRMT R20, R8.reuse, 0x7773, RZ ;  /* 0x0000777308147816 */ /* 0x044fe400000000ff */
[----:B------:R-:W-:-:S02]  /*39a0*/  PRMT R0, R8, 0x7772, RZ ;  /* 0x0000777208007816 */ /* 0x000fc400000000ff */
[C---:B------:R-:W-:Y:S02]  /*39b0*/  PRMT R25, R8.reuse, 0x7770, RZ ;  /* 0x0000777008197816 */ /* 0x040fe400000000ff */
[----:B------:R-:W-:Y:S02]  /*39c0*/  PRMT R8, R8, 0x7771, RZ ;  /* 0x0000777108087816 */ /* 0x000fe400000000ff */
[----:B-----5:R-:W-:Y:S02]  /*39d0*/  LOP3.LUT R20, R20, R34, R35, 0x96, !PT ;  /* 0x0000002214147212 */ /* 0x020fe400078e9623 */
[----:B---3--:R-:W-:Y:S02]  /*39e0*/  LOP3.LUT R23, R8, R23, R30, 0x96, !PT ;  /* 0x0000001708177212 */ /* 0x008fe400078e961e */
[----:B----4-:R-:W-:Y:S02]  /*39f0*/  LOP3.LUT R8, R3, 0xff, RZ, 0xc0, !PT ;  /* 0x000000ff03087812 */ /* 0x010fe400078ec0ff */
[----:B------:R-:W-:-:S03]  /*3a00*/  LOP3.LUT R34, R18, 0xff, RZ, 0xc0, !PT ;  /* 0x000000ff12227812 */ /* 0x000fc600078ec0ff */
[----:B------:R-:W-:Y:S01]  /*3a10*/  IMAD.IADD R5, R1, 0x1, R8 ;  /* 0x0000000101057824 */ /* 0x000fe200078e0208 */
[----:B------:R-:W-:Y:S01]  /*3a20*/  LOP3.LUT R25, R25, R32, R31, 0x96, !PT ;  /* 0x0000002019197212 */ /* 0x000fe200078e961f */
[----:B------:R-:W-:Y:S01]  /*3a30*/  IMAD.IADD R34, R1, 0x1, R34 ;  /* 0x0000000101227824 */ /* 0x000fe200078e0222 */
[----:B------:R-:W-:Y:S02]  /*3a40*/  LOP3.LUT R8, R28, 0xff, RZ, 0xc0, !PT ;  /* 0x000000ff1c087812 */ /* 0x000fe400078ec0ff */
[----:B------:R-:W2:Y:S01]  /*3a50*/  LDL.U8 R29, [R5] ;  /* 0x00000000051d7983 */ /* 0x000ea20000100000 */
[----:B------:R-:W-:Y:S02]  /*3a60*/  LOP3.LUT R26, R0, R33, R26, 0x96, !PT ;  /* 0x00000021001a7212 */ /* 0x000fe400078e961a */
[----:B------:R-:W-:Y:S01]  /*3a70*/  LOP3.LUT R32, R19, 0xff, RZ, 0xc0, !PT ;  /* 0x000000ff13207812 */ /* 0x000fe200078ec0ff */
[----:B------:R-:W-:Y:S01]  /*3a80*/  IMAD.IADD R35, R1, 0x1, R4 ;  /* 0x0000000101237824 */ /* 0x000fe200078e0204 */
[----:B------:R-:W-:-:S03]  /*3a90*/  LOP3.LUT R30, R16, 0xff, RZ, 0xc0, !PT ;  /* 0x000000ff101e7812 */ /* 0x000fc600078ec0ff */
[----:B------:R-:W-:Y:S01]  /*3aa0*/  IMAD.IADD R36, R1, 0x1, R32 ;  /* 0x0000000101247824 */ /* 0x000fe200078e0220 */
[----:B------:R-:W-:Y:S01]  /*3ab0*/  LOP3.LUT R0, R27, 0xff, RZ, 0xc0, !PT ;  /* 0x000000ff1b007812 */ /* 0x000fe200078ec0ff */
[----:B------:R-:W2:Y:S01]  /*3ac0*/  LDL.U8 R32, [R34+0x100] ;  /* 0x0001000022207983 */ /* 0x000ea20000100000 */
[----:B------:R-:W-:-:S03]  /*3ad0*/  IMAD.IADD R37, R1, 0x1, R30 ;  /* 0x0000000101257824 */ /* 0x000fc600078e021e */
[----:B------:R0:W3:Y:S01]  /*3ae0*/  LDL.U8 R27, [R34] ;  /* 0x00000000221b7983 */ /* 0x0000e20000100000 */
[C---:B------:R-:W-:Y:S02]  /*3af0*/  IMAD.IADD R0, R1.reuse, 0x1, R0 ;  /* 0x0000000101007824 */ /* 0x040fe400078e0200 */
[C---:B------:R-:W-:Y:S01]  /*3b00*/  IMAD.IADD R4, R1.reuse, 0x1, R2 ;  /* 0x0000000101047824 */ /* 0x040fe200078e0202 */
[----:B------:R1:W4:Y:S01]  /*3b10*/  LDL.U8 R28, [R5+0x100] ;  /* 0x00010000051c7983 */ /* 0x0003220000100000 */
[----:B0-----:R-:W-:-:S03]  /*3b20*/  IMAD.IADD R34, R1, 0x1, R8 ;  /* 0x0000000101227824 */ /* 0x001fc600078e0208 */
[----:B------:R-:W4:Y:S01]  /*3b30*/  LDL.U8 R31, [R37] ;  /* 0x00000000251f7983 */ /* 0x000f220000100000 */
[----:B-1----:R-:W-:-:S03]  /*3b40*/  IMAD.IADD R5, R1, 0x1, R22 ;  /* 0x0000000101057824 */ /* 0x002fc600078e0216 */
[----:B------:R-:W5:Y:S04]  /*3b50*/  LDL.U8 R33, [R36] ;  /* 0x0000000024217983 */ /* 0x000f680000100000 */
[----:B------:R-:W5:Y:S04]  /*3b60*/  LDL.U8 R8, [R37+0x100] ;  /* 0x0001000025087983 */ /* 0x000f680000100000 */
[----:B------:R-:W3:Y:S04]  /*3b70*/  LDL.U8 R35, [R35+0x300] ;  /* 0x0003000023237983 */ /* 0x000ee80000100000 */
[----:B------:R0:W3:Y:S04]  /*3b80*/  LDL.U8 R2, [R34+0x300] ;  /* 0x0003000022027983 */ /* 0x0000e80000100000 */
[----:B------:R1:W3:Y:S04]  /*3b90*/  LDL.U8 R30, [R36+0x100] ;  /* 0x00010000241e7983 */ /* 0x0002e80000100000 */
[----:B------:R-:W3:Y:S04]  /*3ba0*/  LDL.U8 R0, [R0+0x300] ;  /* 0x0003000000007983 */ /* 0x000ee80000100000 */
[----:B------:R-:W3:Y:S04]  /*3bb0*/  LDL.U8 R4, [R4+0x300] ;  /* 0x0003000004047983 */ /* 0x000ee80000100000 */
[----:B------:R-:W3:Y:S01]  /*3bc0*/  LDL.U8 R5, [R5+0x300] ;  /* 0x0003000005057983 */ /* 0x000ee20000100000 */
[----:B------:R-:W-:-:S02]  /*3bd0*/  LOP3.LUT R20, R12, R20, R15, 0x96, !PT ;  /* 0x000000140c147212 */ /* 0x000fc400078e960f */
[----:B------:R-:W-:Y:S02]  /*3be0*/  LOP3.LUT R25, R17, R25, R12, 0x96, !PT ;  /* 0x0000001911197212 */ /* 0x000fe400078e960c */
[----:B------:R-:W-:Y:S02]  /*3bf0*/  PRMT R12, R9, 0x7773, RZ ;  /* 0x00007773090c7816 */ /* 0x000fe400000000ff */
[--C-:B------:R-:W-:Y:S02]  /*3c00*/  LOP3.LUT R26, R15, R26, R14.reuse, 0x96, !PT ;  /* 0x0000001a0f1a7212 */ /* 0x100fe400078e960e */
[----:B------:R-:W-:Y:S02]  /*3c10*/  LOP3.LUT R23, R17, R23, R14, 0x96, !PT ;  /* 0x0000001711177212 */ /* 0x000fe400078e960e */
[----:B------:R-:W-:Y:S02]  /*3c20*/  PRMT R14, R9, 0x7772, RZ ;  /* 0x00007772090e7816 */ /* 0x000fe400000000ff */
[----:B------:R-:W-:-:S02]  /*3c30*/  LOP3.LUT R22, R21, 0xff, RZ, 0xc0, !PT ;  /* 0x000000ff15167812 */ /* 0x000fc400078ec0ff */
[----:B------:R-:W-:-:S03]  /*3c40*/  PRMT R15, R9, 0x7770, RZ ;  /* 0x00007770090f7816 */ /* 0x000fc600000000ff */
[----:B------:R-:W-:Y:S01]  /*3c50*/  IMAD.IADD R21, R1, 0x1, R22 ;  /* 0x0000000101157824 */ /* 0x000fe200078e0216 */
[----:B------:R-:W-:-:S05]  /*3c60*/  LOP3.LUT R24, R24, 0xff, RZ, 0xc0, !PT ;  /* 0x000000ff18187812 */ /* 0x000fca00078ec0ff */
[----:B0-----:R-:W-:Y:S01]  /*3c70*/  IMAD.IADD R34, R1, 0x1, R24 ;  /* 0x0000000101227824 */ /* 0x001fe200078e0218 */
[----:B------:R-:W3:Y:S01]  /*3c80*/  LDL.U8 R21, [R21+0x300] ;  /* 0x0003000015157983 */ /* 0x000ee20000100000 */
[----:B--2---:R-:W-:Y:S02]  /*3c90*/  LOP3.LUT R12, R12, R32, R29, 0x96, !PT ;  /* 0x000000200c0c7212 */ /* 0x004fe400078e961d */
[----:B------:R-:W-:Y:S02]  /*3ca0*/  PRMT R32, R9, 0x7771, RZ ;  /* 0x0000777109207816 */ /* 0x000fe400000000ff */
[----:B----4-:R-:W-:Y:S02]  /*3cb0*/  LOP3.LUT R28, R14, R31, R28, 0x96, !PT ;  /* 0x0000001f0e1c7212 */ /* 0x010fe400078e961c */
[----:B------:R-:W-:Y:S02]  /*3cc0*/  LOP3.LUT R14, R13, 0xff, RZ, 0xc0, !PT ;  /* 0x000000ff0d0e7812 */ /* 0x000fe400078ec0ff */
[----:B-----5:R-:W-:-:S02]  /*3cd0*/  LOP3.LUT R32, R32, R33, R8, 0x96, !PT ;  /* 0x0000002120207212 */ /* 0x020fc400078e9608 */
[----:B---3--:R-:W-:Y:S02]  /*3ce0*/  LOP3.LUT R8, R35, 0xff, RZ, 0xc0, !PT ;  /* 0x000000ff23087812 */ /* 0x008fe400078ec0ff */
[----:B------:R-:W-:Y:S01]  /*3cf0*/  LOP3.LUT R22, R2, 0xff, RZ, 0xc0, !PT ;  /* 0x000000ff02167812 */ /* 0x000fe200078ec0ff */
[C---:B------:R-:W-:Y:S02]  /*3d00*/  IMAD.IADD R29, R1.reuse, 0x1, R14 ;  /* 0x00000001011d7824 */ /* 0x040fe400078e020e */
[----:B-1----:R-:W-:Y:S01]  /*3d10*/  IMAD.IADD R36, R1, 0x1, R8 ;  /* 0x0000000101247824 */ /* 0x002fe200078e0208 */
[----:B------:R-:W-:Y:S01]  /*3d20*/  LOP3.LUT R27, R15, R30, R27, 0x96, !PT ;  /* 0x0000001e0f1b7212 */ /* 0x000fe200078e961b */
[----:B------:R-:W-:Y:S02]  /*3d30*/  IMAD.IADD R33, R1, 0x1, R22 ;  /* 0x0000000101217824 */ /* 0x000fe400078e0216 */
[----:B------:R-:W2:Y:S01]  /*3d40*/  LDL.U8 R29, [R29+0x300] ;  /* 0x000300001d1d7983 */ /* 0x000ea20000100000 */
[----:B------:R-:W-:-:S03]  /*3d50*/  LOP3.LUT R14, R0, 0xff, RZ, 0xc0, !PT ;  /* 0x000000ff000e7812 */ /* 0x000fc600078ec0ff */
[----:B------:R-:W3:Y:S01]  /*3d60*/  LDL.U8 R17, [R36] ;  /* 0x0000000024117983 */ /* 0x000ee20000100000 */
[----:B------:R-:W-:Y:S02]  /*3d70*/  LOP3.LUT R30, R4, 0xff, RZ, 0xc0, !PT ;  /* 0x000000ff041e7812 */ /* 0x000fe400078ec0ff */
[----:B------:R-:W-:Y:S01]  /*3d80*/  LOP3.LUT R8, R5, 0xff, RZ, 0xc0, !PT ;  /* 0x000000ff05087812 */ /* 0x000fe200078ec0ff */
[C---:B------:R-:W-:Y:S01]  /*3d90*/  IMAD.IADD R31, R1.reuse, 0x1, R14 ;  /* 0x00000001011f7824 */ /* 0x040fe200078e020e */
[----:B------:R-:W3:Y:S01]  /*3da0*/  LDL.U8 R24, [R33+0x100] ;  /* 0x0001000021187983 */ /* 0x000ee20000100000 */
[C---:B------:R-:W-:Y:S02]  /*3db0*/  IMAD.IADD R30, R1.reuse, 0x1, R30 ;  /* 0x00000001011e7824 */ /* 0x040fe400078e021e */
[----:B------:R-:W-:Y:S01]  /*3dc0*/  IMAD.IADD R13, R1, 0x1, R8 ;  /* 0x00000001010d7824 */ /* 0x000fe200078e0208 */
[----:B------:R-:W4:Y:S04]  /*3dd0*/  LDL.U8 R15, [R31] ;  /* 0x000000001f0f7983 */ /* 0x000f280000100000 */
[----:B------:R0:W4:Y:S04]  /*3de0*/  LDL.U8 R8, [R36+0x100] ;  /* 0x0001000024087983 */ /* 0x0001280000100000 */
[----:B------:R-:W5:Y:S04]  /*3df0*/  LDL.U8 R9, [R30] ;  /* 0x000000001e097983 */ /* 0x000f680000100000 */
[----:B------:R-:W5:Y:S04]  /*3e00*/  LDL.U8 R14, [R13+0x100] ;  /* 0x000100000d0e7983 */ /* 0x000f680000100000 */
[----:B------:R-:W5:Y:S01]  /*3e10*/  LDL.U8 R22, [R34+0x300] ;  /* 0x0003000022167983 */ /* 0x000f620000100000 */
[----:B------:R-:W-:-:S02]  /*3e20*/  LOP3.LUT R12, R16, R12, R19, 0x96, !PT ;  /* 0x0000000c100c7212 */ /* 0x000fc400078e9613 */
[----:B------:R-:W-:Y:S01]  /*3e30*/  LOP3.LUT R19, R19, R28, R18, 0x96, !PT ;  /* 0x0000001c13137212 */ /* 0x000fe200078e9612 */
[----:B------:R-:W5:Y:S01]  /*3e40*/  LDL.U8 R33, [R33] ;  /* 0x0000000021217983 */ /* 0x000f620000100000 */
[C---:B------:R-:W-:Y:S02]  /*3e50*/  LOP3.LUT R28, R3.reuse, R27, R16, 0x96, !PT ;  /* 0x0000001b031c7212 */ /* 0x040fe400078e9610 */
[----:B------:R-:W-:Y:S01]  /*3e60*/  LOP3.LUT R16, R3, R32, R18, 0x96, !PT ;  /* 0x0000002003107212 */ /* 0x000fe200078e9612 */
[----:B------:R-:W5:Y:S01]  /*3e70*/  LDL.U8 R30, [R30+0x100] ;  /* 0x000100001e1e7983 */ /* 0x000f620000100000 */
[----:B------:R-:W-:Y:S02]  /*3e80*/  PRMT R3, R10, 0x7773, RZ ;  /* 0x000077730a037816 */ /* 0x000fe400000000ff */
[----:B------:R-:W-:Y:S01]  /*3e90*/  LOP3.LUT R16, R16, 0xff, RZ, 0xc0, !PT ;  /* 0x000000ff10107812 */ /* 0x000fe200078ec0ff */
[----:B------:R-:W5:Y:S01]  /*3ea0*/  LDL.U8 R31, [R31+0x100] ;  /* 0x000100001f1f7983 */ /* 0x000f620000100000 */
[----:B0-----:R-:W-:-:S03]  /*3eb0*/  LOP3.LUT R36, R25, 0xff, RZ, 0xc0, !PT ;  /* 0x000000ff19247812 */ /* 0x001fc600078ec0ff */
[C---:B------:R-:W-:Y:S02]  /*3ec0*/  IMAD.IADD R25, R1.reuse, 0x1, R16 ;  /* 0x0000000101197824 */ /* 0x040fe400078e0210 */
[----:B------:R-:W-:Y:S01]  /*3ed0*/  IMAD.IADD R36, R1, 0x1, R36 ;  /* 0x0000000101247824 */ /* 0x000fe200078e0224 */
[----:B--2---:R-:W-:Y:S02]  /*3ee0*/  LOP3.LUT R18, R29, 0xff, RZ, 0xc0, !PT ;  /* 0x000000ff1d127812 */ /* 0x004fe400078ec0ff */
[----:B---3--:R-:W-:Y:S02]  /*3ef0*/  LOP3.LUT R17, R3, R24, R17, 0x96, !PT ;  /* 0x0000001803117212 */ /* 0x008fe400078e9611 */
[----:B------:R-:W-:Y:S02]  /*3f00*/  PRMT R24, R10, 0x7772, RZ ;  /* 0x000077720a187816 */ /* 0x000fe400000000ff */
[----:B------:R-:W-:Y:S02]  /*3f10*/  PRMT R3, R11, 0x7773, RZ ;  /* 0x000077730b037816 */ /* 0x000fe400000000ff */
[----:B----4-:R-:W-:Y:S01]  /*3f20*/  LOP3.LUT R8, R24, R15, R8, 0x96, !PT ;  /* 0x0000000f18087212 */ /* 0x010fe200078e9608 */
[----:B------:R-:W-:-:S05]  /*3f30*/  IMAD.IADD R37, R1, 0x1, R18 ;  /* 0x0000000101257824 */ /* 0x000fca00078e0212 */
[----:B------:R-:W2:Y:S01]  /*3f40*/  LDL.U8 R24, [R37+0x100] ;  /* 0x0001000025187983 */ /* 0x000ea20000100000 */
[----:B-----5:R-:W-:Y:S02]  /*3f50*/  LOP3.LUT R15, R3, R14, R9, 0x96, !PT ;  /* 0x0000000e030f7212 */ /* 0x020fe400078e9609 */
[C---:B------:R-:W-:Y:S01]  /*3f60*/  LOP3.LUT R14, R21.reuse, 0xff, RZ, 0xc0, !PT ;  /* 0x000000ff150e7812 */ /* 0x040fe200078ec0ff */
[----:B------:R0:W3:Y:S01]  /*3f70*/  LDL.U8 R34, [R37] ;  /* 0x0000000025227983 */ /* 0x0000e20000100000 */
[----:B------:R-:W-:-:S03]  /*3f80*/  LOP3.LUT R15, R21, R15, R22, 0x96, !PT ;  /* 0x0000000f150f7212 */ /* 0x000fc600078e9616 */
[----:B------:R-:W-:Y:S01]  /*3f90*/  IMAD.IADD R3, R1, 0x1, R14 ;  /* 0x0000000101037824 */ /* 0x000fe200078e020e */
[----:B------:R-:W-:Y:S02]  /*3fa0*/  LOP3.LUT R14, R29, R8, R2, 0x96, !PT ;  /* 0x000000081d0e7212 */ /* 0x000fe400078e9602 */
[----:B------:R-:W-:Y:S02]  /*3fb0*/  LOP3.LUT R18, R22, 0xff, RZ, 0xc0, !PT ;  /* 0x000000ff16127812 */ /* 0x000fe400078ec0ff */
[----:B------:R-:W-:Y:S01]  /*3fc0*/  LOP3.LUT R14, R14, 0xff, RZ, 0xc0, !PT ;  /* 0x000000ff0e0e7812 */ /* 0x000fe200078ec0ff */
[----:B------:R-:W4:Y:S01]  /*3fd0*/  LDL.U8 R27, [R3] ;  /* 0x00000000031b7983 */ /* 0x000f220000100000 */
[----:B------:R-:W-:Y:S01]  /*3fe0*/  LOP3.LUT R8, R15, 0xff, RZ, 0xc0, !PT ;  /* 0x000000ff0f087812 */ /* 0x000fe200078ec0ff */
[C---:B------:R-:W-:Y:S02]  /*3ff0*/  IMAD.IADD R32, R1.reuse, 0x1, R18 ;  /* 0x0000000101207824 */ /* 0x040fe400078e0212 */
[C---:B------:R-:W-:Y:S01]  /*4000*/  IMAD.IADD R16, R1.reuse, 0x1, R14 ;  /* 0x0000000101107824 */ /* 0x040fe200078e020e */
[----:B------:R-:W5:Y:S01]  /*4010*/  LDL.U8 R18, [R13] ;  /* 0x000000000d127983 */ /* 0x000f620000100000 */
[----:B------:R-:W-:-:S03]  /*4020*/  IMAD.IADD R15, R1, 0x1, R8 ;  /* 0x00000001010f7824 */ /* 0x000fc600078e0208 */
[----:B------:R-:W5:Y:S04]  /*4030*/  LDL.U8 R9, [R32+0x100] ;  /* 0x0001000020097983 */ /* 0x000f680000100000 */
[----:B------:R-:W5:Y:S04]  /*4040*/  LDL.U8 R3, [R3+0x100] ;  /* 0x0001000003037983 */ /* 0x000f680000100000 */
[----:B------:R-:W5:Y:S04]  /*4050*/  LDL.U8 R32, [R32] ;  /* 0x0000000020207983 */ /* 0x000f680000100000 */
[----:B------:R-:W5:Y:S04]  /*4060*/  LDL.U8 R13, [R25+0x300] ;  /* 0x00030000190d7983 */ /* 0x000f680000100000 */
[----:B------:R-:W5:Y:S04]  /*4070*/  LDL.U8 R16, [R16+0x300] ;  /* 0x0003000010107983 */ /* 0x000f680000100000 */
[----:B------:R-:W5:Y:S04]  /*4080*/  LDL.U8 R15, [R15+0x300] ;  /* 0x000300000f0f7983 */ /* 0x000f680000100000 */
[----:B------:R-:W5:Y:S01]  /*4090*/  LDL.U8 R14, [R36+0x300] ;  /* 0x00030000240e7983 */ /* 0x000f620000100000 */
[----:B------:R-:W-:-:S02]  /*40a0*/  PRMT R8, R10, 0x7770, RZ ;  /* 0x000077700a087816 */ /* 0x000fc400000000ff */
[----:B------:R-:W-:Y:S02]  /*40b0*/  PRMT R10, R10, 0x7771, RZ ;  /* 0x000077710a0a7816 */ /* 0x000fe400000000ff */
[----:B------:R-:W-:Y:S02]  /*40c0*/  LOP3.LUT R20, R20, 0xff, RZ, 0xc0, !PT ;  /* 0x000000ff14147812 */ /* 0x000fe400078ec0ff */
[----:B------:R-:W-:Y:S02]  /*40d0*/  LOP3.LUT R29, R0, R17, R29, 0x96, !PT ;  /* 0x00000011001d7212 */ /* 0x000fe400078e961d */
[----:B------:R-:W-:-:S05]  /*40e0*/  LOP3.LUT R28, R28, 0xff, RZ, 0xc0, !PT ;  /* 0x000000ff1c1c7812 */ /* 0x000fca00078ec0ff */
[----:B0-----:R-:W-:Y:S01]  /*40f0*/  IMAD.IADD R37, R1, 0x1, R28 ;  /* 0x0000000101257824 */ /* 0x001fe200078e021c */
[----:B--2---:R-:W-:Y:S02]  /*4100*/  LOP3.LUT R24, R8, R24, R33, 0x96, !PT ;  /* 0x0000001808187212 */ /* 0x004fe400078e9621 */
[C---:B------:R-:W-:Y:S02]  /*4110*/  PRMT R8, R11.reuse, 0x7772, RZ ;  /* 0x000077720b087816 */ /* 0x040fe400000000ff */
[----:B---3--:R-:W-:Y:S02]  /*4120*/  LOP3.LUT R10, R10, R34, R31, 0x96, !PT ;  /* 0x000000220a0a7212 */ /* 0x008fe400078e961f */
[----:B----4-:R-:W-:Y:S02]  /*4130*/  LOP3.LUT R30, R8, R27, R30, 0x96, !PT ;  /* 0x0000001b081e7212 */ /* 0x010fe400078e961e */
[C---:B------:R-:W-:Y:S02]  /*4140*/  PRMT R8, R11.reuse, 0x7771, RZ ;  /* 0x000077710b087816 */ /* 0x040fe400000000ff */
[----:B------:R-:W-:-:S02]  /*4150*/  PRMT R11, R11, 0x7770, RZ ;  /* 0x000077700b0b7816 */ /* 0x000fc400000000ff */
[C---:B------:R-:W-:Y:S02]  /*4160*/  LOP3.LUT R27, R35.reuse, R24, R0, 0x96, !PT ;  /* 0x00000018231b7212 */ /* 0x040fe400078e9600 */
[----:B------:R-:W-:Y:S02]  /*4170*/  LOP3.LUT R0, R35, R10, R2, 0x96, !PT ;  /* 0x0000000a23007212 */ /* 0x000fe400078e9602 */
[----:B------:R-:W-:Y:S02]  /*4180*/  LOP3.LUT R2, R22, R30, R5, 0x96, !PT ;  /* 0x0000001e16027212 */ /* 0x000fe400078e9605 */
[----:B-----5:R-:W-:Y:S02]  /*4190*/  LOP3.LUT R22, R11, R9, R18, 0x96, !PT ;  /* 0x000000090b167212 */ /* 0x020fe400078e9612 */
[----:B------:R-:W-:Y:S01]  /*41a0*/  LOP3.LUT R32, R8, R32, R3, 0x96, !PT ;  /* 0x0000002008207212 */ /* 0x000fe200078e9603 */
[----:B------:R-:W-:Y:S01]  /*41b0*/  IMAD.IADD R3, R1, 0x1, R20 ;  /* 0x0000000101037824 */ /* 0x000fe200078e0214 */
[----:B------:R-:W-:Y:S01]  /*41c0*/  LOP3.LUT R0, R0, 0xff, RZ, 0xc0, !PT ;  /* 0x000000ff00007812 */ /* 0x000fe200078ec0ff */
[----:B------:R-:W2:Y:S01]  /*41d0*/  LDL.128 R8, [R1+0x460] ;  /* 0x0004600001087983 */ /* 0x000ea20000100c00 */
[----:B------:R-:W-:-:S02]  /*41e0*/  LOP3.LUT R24, R13, 0xff, RZ, 0xc0, !PT ;  /* 0x000000ff0d187812 */ /* 0x000fc400078ec0ff */
[----:B------:R-:W-:Y:S02]  /*41f0*/  LOP3.LUT R20, R16, 0xff, RZ, 0xc0, !PT ;  /* 0x000000ff10147812 */ /* 0x000fe400078ec0ff */
[----:B------:R-:W-:Y:S01]  /*4200*/  LOP3.LUT R18, R15, 0xff, RZ, 0xc0, !PT ;  /* 0x000000ff0f127812 */ /* 0x000fe200078ec0ff */
[C---:B------:R-:W-:Y:S01]  /*4210*/  IMAD.IADD R24, R1.reuse, 0x1, R24 ;  /* 0x0000000101187824 */ /* 0x040fe200078e0218 */
[----:B------:R-:W-:Y:S01]  /*4220*/  LOP3.LUT R36, R14, 0xff, RZ, 0xc0, !PT ;  /* 0x000000ff0e247812 */ /* 0x000fe200078ec0ff */
[C---:B------:R-:W-:Y:S01]  /*4230*/  IMAD.IADD R31, R1.reuse, 0x1, R20 ;  /* 0x00000001011f7824 */ /* 0x040fe200078e0214 */
[----:B------:R-:W-:Y:S01]  /*4240*/  LOP3.LUT R2, R2, 0xff, RZ, 0xc0, !PT ;  /* 0x000000ff02027812 */ /* 0x000fe200078ec0ff */
[C---:B------:R-:W-:Y:S01]  /*4250*/  IMAD.IADD R18, R1.reuse, 0x1, R18 ;  /* 0x0000000101127824 */ /* 0x040fe200078e0212 */
[----:B------:R-:W3:Y:S01]  /*4260*/  LDL.U8 R30, [R24+0x100] ;  /* 0x00010000181e7983 */ /* 0x000ee20000100000 */
[C---:B------:R-:W-:Y:S02]  /*4270*/  IMAD.IADD R36, R1.reuse, 0x1, R36 ;  /* 0x0000000101247824 */ /* 0x040fe400078e0224 */
[C---:B------:R-:W-:Y:S01]  /*4280*/  IMAD.IADD R17, R1.reuse, 0x1, R0 ;  /* 0x0000000101117824 */ /* 0x040fe200078e0200 */
[----:B------:R-:W4:Y:S01]  /*4290*/  LDL.U8 R33, [R31] ;  /* 0x000000001f217983 */ /* 0x000f220000100000 */
[----:B------:R-:W-:-:S03]  /*42a0*/  IMAD.IADD R2, R1, 0x1, R2 ;  /* 0x0000000101027824 */ /* 0x000fc600078e0202 */
[----:B------:R-:W5:Y:S04]  /*42b0*/  LDL.U8 R24, [R24] ;  /* 0x0000000018187983 */ /* 0x000f680000100000 */
[----:B------:R-:W4:Y:S04]  /*42c0*/  LDL.U8 R28, [R18+0x100] ;  /* 0x00010000121c7983 */ /* 0x000f280000100000 */
[----:B------:R-:W5:Y:S04]  /*42d0*/  LDL.U8 R31, [R31+0x100] ;  /* 0x000100001f1f7983 */ /* 0x000f680000100000 */
[----:B------:R-:W3:Y:S04]  /*42e0*/  LDL.U8 R25, [R36] ;  /* 0x0000000024197983 */ /* 0x000ee80000100000 */
[----:B------:R-:W3:Y:S04]  /*42f0*/  LDL.U8 R3, [R3+0x300] ;  /* 0x0003000003037983 */ /* 0x000ee80000100000 */
[----:B------:R0:W3:Y:S04]  /*4300*/  LDL.U8 R20, [R37+0x300] ;  /* 0x0003000025147983 */ /* 0x0000e80000100000 */
[----:B------:R-:W3:Y:S04]  /*4310*/  LDL.U8 R17, [R17+0x300] ;  /* 0x0003000011117983 */ /* 0x000ee80000100000 */
[----:B------:R-:W3:Y:S04]  /*4320*/  LDL.U8 R34, [R36+0x100] ;  /* 0x0001000024227983 */ /* 0x000ee80000100000 */
[----:B------:R-:W3:Y:S04]  /*4330*/  LDL.U8 R35, [R18] ;  /* 0x0000000012237983 */ /* 0x000ee80000100000 */
[----:B------:R1:W3:Y:S01]  /*4340*/  LDL.U8 R18, [R2+0x300] ;  /* 0x0003000002127983 */ /* 0x0002e20000100000 */
[----:B------:R-:W-:-:S02]  /*4350*/  LOP3.LUT R22, R4, R22, R21, 0x96, !PT ;  /* 0x0000001604167212 */ /* 0x000fc400078e9615 */
[----:B------:R-:W-:Y:S02]  /*4360*/  LOP3.LUT R5, R4, R32, R5, 0x96, !PT ;  /* 0x0000002004057212 */ /* 0x000fe400078e9605 */
[----:B------:R-:W-:Y:S02]  /*4370*/  LOP3.LUT R4, R12, 0xff, RZ, 0xc0, !PT ;  /* 0x000000ff0c047812 */ /* 0x000fe400078ec0ff */
[----:B------:R-:W-:-:S03]  /*4380*/  LOP3.LUT R22, R22, 0xff, RZ, 0xc0, !PT ;  /* 0x000000ff16167812 */ /* 0x000fc600078ec0ff */
[C---:B0-----:R-:W-:Y:S02]  /*4390*/  IMAD.IADD R37, R1.reuse, 0x1, R4 ;  /* 0x0000000101257824 */ /* 0x041fe400078e0204 */
[----:B------:R-:W-:-:S04]  /*43a0*/  IMAD.IADD R22, R1, 0x1, R22 ;  /* 0x0000000101167824 */ /* 0x000fc800078e0216 */
[----:B------:R-:W3:Y:S01]  /*43b0*/  LDL.U8 R37, [R37+0x300] ;  /* 0x0003000025257983 */ /* 0x000ee20000100000 */
[C---:B--2---:R-:W-:Y:S02]  /*43c0*/  PRMT R21, R8.reuse, 0x7773, RZ ;  /* 0x0000777308157816 */ /* 0x044fe400000000ff */
[C---:B------:R-:W-:Y:S02]  /*43d0*/  PRMT R0, R8.reuse, 0x7772, RZ ;  /* 0x0000777208007816 */ /* 0x040fe400000000ff */
[C---:B-1----:R-:W-:Y:S02]  /*43e0*/  PRMT R2, R8.reuse, 0x7770, RZ ;  /* 0x0000777008027816 */ /* 0x042fe400000000ff */
[----:B------:R-:W-:Y:S02]  /*43f0*/  PRMT R8, R8, 0x7771, RZ ;  /* 0x0000777108087816 */ /* 0x000fe400000000ff */
[----:B----4-:R-:W-:Y:S02]  /*4400*/  LOP3.LUT R28, R0, R33, R28, 0x96, !PT ;  /* 0x00000021001c7212 */ /* 0x010fe400078e961c */
[----:B------:R-:W-:-:S02]  /*4410*/  LOP3.LUT R0, R26, 0xff, RZ, 0xc0, !PT ;  /* 0x000000ff1a007812 */ /* 0x000fc400078ec0ff */
[----:B-----5:R-:W-:Y:S02]  /*4420*/  LOP3.LUT R24, R8, R24, R31, 0x96, !PT ;  /* 0x0000001808187212 */ /* 0x020fe400078e961f */
[----:B---3--:R-:W-:Y:S02]  /*4430*/  LOP3.LUT R25, R2, R30, R25, 0x96, !PT ;  /* 0x0000001e02197212 */ /* 0x008fe400078e9619 */
[----:B------:R-:W-:Y:S02]  /*4440*/  LOP3.LUT R8, R3, 0xff, RZ, 0xc0, !PT ;  /* 0x000000ff03087812 */ /* 0x000fe400078ec0ff */
[----:B------:R-:W-:Y:S02]  /*4450*/  LOP3.LUT R30, R20, 0xff, RZ, 0xc0, !PT ;  /* 0x000000ff141e7812 */ /* 0x000fe400078ec0ff */
[----:B------:R-:W-:Y:S02]  /*4460*/  LOP3.LUT R26, R17, 0xff, RZ, 0xc0, !PT ;  /* 0x000000ff111a7812 */ /* 0x000fe400078ec0ff */
[----:B------:R-:W-:Y:S01]  /*4470*/  LOP3.LUT R2, R29, 0xff, RZ, 0xc0, !PT ;  /* 0x000000ff1d027812 */ /* 0x000fe200078ec0ff */
[----:B------:R-:W-:Y:S01]  /*4480*/  IMAD.IADD R29, R1, 0x1, R8 ;  /* 0x00000001011d7824 */ /* 0x000fe200078e0208 */
[----:B------:R-:W-:Y:S01]  /*4490*/  LOP3.LUT R8, R27, 0xff, RZ, 0xc0, !PT ;  /* 0x000000ff1b087812 */ /* 0x000fe200078ec0ff */
[----:B------:R-:W-:Y:S01]  /*44a0*/  IMAD.IADD R30, R1, 0x1, R30 ;  /* 0x00000001011e7824 */ /* 0x000fe200078e021e */
[----:B------:R-:W-:Y:S01]  /*44b0*/  LOP3.LUT R21, R21, R34, R35, 0x96, !PT ;  /* 0x0000002215157212 */ /* 0x000fe200078e9623 */
[----:B------:R-:W-:-:S03]  /*44c0*/  IMAD.IADD R34, R1, 0x1, R26 ;  /* 0x0000000101227824 */ /* 0x000fc600078e021a */
[----:B------:R-:W2:Y:S01]  /*44d0*/  LDL.U8 R26, [R30] ;  /* 0x000000001e1a7983 */ /* 0x000ea20000100000 */
[----:B------:R-:W-:-:S03]  /*44e0*/  LOP3.LUT R12, R18, 0xff, RZ, 0xc0, !PT ;  /* 0x000000ff120c7812 */ /* 0x000fc600078ec0ff */
[----:B------:R-:W2:Y:S01]  /*44f0*/  LDL.U8 R31, [R34+0x100] ;  /* 0x00010000221f7983 */ /* 0x000ea20000100000 */
[C---:B------:R-:W-:Y:S02]  /*4500*/  IMAD.IADD R32, R1.reuse, 0x1, R8 ;  /* 0x0000000101207824 */ /* 0x040fe400078e0208 */
[C---:B------:R-:W-:Y:S01]  /*4510*/  IMAD.IADD R36, R1.reuse, 0x1, R12 ;  /* 0x0000000101247824 */ /* 0x040fe200078e020c */
[----:B------:R-:W3:Y:S01]  /*4520*/  LDL.U8 R30, [R30+0x100] ;  /* 0x000100001e1e7983 */ /* 0x000ee20000100000 */
[----:B------:R-:W-:-:S03]  /*4530*/  IMAD.IADD R27, R1, 0x1, R0 ;  /* 0x00000001011b7824 */ /* 0x000fc600078e0200 */
[----:B------:R-:W4:Y:S01]  /*4540*/  LDL.U8 R12, [R29+0x100] ;  /* 0x000100001d0c7983 */ /* 0x000f220000100000 */
[----:B------:R-:W-:-:S03]  /*4550*/  IMAD.IADD R4, R1, 0x1, R2 ;  /* 0x0000000101047824 */ /* 0x000fc600078e0202 */
[----:B------:R-:W5:Y:S04]  /*4560*/  LDL.U8 R35, [R34] ;  /* 0x0000000022237983 */ /* 0x000f680000100000 */
[----:B------:R-:W3:Y:S04]  /*4570*/  LDL.U8 R29, [R29] ;  /* 0x000000001d1d7983 */ /* 0x000ee80000100000 */
[----:B------:R-:W5:Y:S04]  /*4580*/  LDL.U8 R8, [R36+0x100] ;  /* 0x0001000024087983 */ /* 0x000f680000100000 */
[----:B------:R-:W4:Y:S04]  /*4590*/  LDL.U8 R0, [R32+0x300] ;  /* 0x0003000020007983 */ /* 0x000f280000100000 */
[----:B------:R-:W4:Y:S04]  /*45a0*/  LDL.U8 R2, [R27+0x300] ;  /* 0x000300001b027983 */ /* 0x000f280000100000 */
[----:B------:R-:W4:Y:S04]  /*45b0*/  LDL.U8 R33, [R36] ;  /* 0x0000000024217983 */ /* 0x000f280000100000 */
[----:B------:R-:W4:Y:S04]  /*45c0*/  LDL.U8 R4, [R4+0x300] ;  /* 0x0003000004047983 */ /* 0x000f280000100000 */
[----:B------:R0:W4:Y:S01]  /*45d0*/  LDL.U8 R27, [R22+0x300] ;  /* 0x00030000161b7983 */ /* 0x0001220000100000 */
[----:B------:R-:W-:-:S02]  /*45e0*/  LOP3.LUT R28, R13, R28, R14, 0x96, !PT ;  /* 0x0000001c0d1c7212 */ /* 0x000fc400078e960e */
[----:B------:R-:W-:Y:S02]  /*45f0*/  LOP3.LUT R24, R15, R24, R14, 0x96, !PT ;  /* 0x000000180f187212 */ /* 0x000fe400078e960e */
[----:B------:R-:W-:Y:S02]  /*4600*/  PRMT R14, R9, 0x7770, RZ ;  /* 0x00007770090e7816 */ /* 0x000fe400000000ff */
[----:B------:R-:W-:Y:S02]  /*4610*/  LOP3.LUT R21, R16, R21, R13, 0x96, !PT ;  /* 0x0000001510157212 */ /* 0x000fe400078e960d */
[----:B------:R-:W-:Y:S02]  /*4620*/  LOP3.LUT R25, R15, R25, R16, 0x96, !PT ;  /* 0x000000190f197212 */ /* 0x000fe400078e9610 */
[----:B------:R-:W-:Y:S02]  /*4630*/  PRMT R15, R9, 0x7773, RZ ;  /* 0x00007773090f7816 */ /* 0x000fe400000000ff */
[----:B------:R-:W-:-:S02]  /*4640*/  LOP3.LUT R16, R5, 0xff, RZ, 0xc0, !PT ;  /* 0x000000ff05107812 */ /* 0x000fc400078ec0ff */
[----:B0-----:R-:W-:Y:S02]  /*4650*/  LOP3.LUT R22, R19, 0xff, RZ, 0xc0, !PT ;  /* 0x000000ff13167812 */ /* 0x001fe400078ec0ff */
[C---:B------:R-:W-:Y:S02]  /*4660*/  PRMT R13, R9.reuse, 0x7772, RZ ;  /* 0x00007772090d7816 */ /* 0x040fe400000000ff */
[----:B--2---:R-:W-:Y:S02]  /*4670*/  LOP3.LUT R26, R14, R31, R26, 0x96, !PT ;  /* 0x0000001f0e1a7212 */ /* 0x004fe400078e961a */
[----:B------:R-:W-:Y:S02]  /*4680*/  PRMT R14, R9, 0x7771, RZ ;  /* 0x00007771090e7816 */ /* 0x000fe400000000ff */
[----:B---3--:R-:W-:Y:S01]  /*4690*/  LOP3.LUT R15, R15, R30, R29, 0x96, !PT ;  /* 0x0000001e0f0f7212 */ /* 0x008fe200078e961d */
[----:B------:R-:W-:Y:S01]  /*46a0*/  IMAD.IADD R29, R1, 0x1, R16 ;  /* 0x00000001011d7824 */ /* 0x000fe200078e0210 */
[----:B------:R-:W-:-:S02]  /*46b0*/  LOP3.LUT R30, R23, 0xff, RZ, 0xc0, !PT ;  /* 0x000000ff171e7812 */ /* 0x000fc400078ec0ff */
[----:B-----5:R-:W-:Y:S02]  /*46c0*/  LOP3.LUT R14, R14, R35, R8, 0x96, !PT ;  /* 0x000000230e0e7212 */ /* 0x020fe400078e9608 */
[----:B------:R-:W-:Y:S02]  /*46d0*/  LOP3.LUT R8, R37, 0xff, RZ, 0xc0, !PT ;  /* 0x000000ff25087812 */ /* 0x000fe400078ec0ff */
[----:B----4-:R-:W-:Y:S01]  /*46e0*/  LOP3.LUT R16, R0, 0xff, RZ, 0xc0, !PT ;  /* 0x000000ff00107812 */ /* 0x010fe200078ec0ff */
[C---:B------:R-:W-:Y:S01]  /*46f0*/  IMAD.IADD R23, R1.reuse, 0x1, R22 ;  /* 0x0000000101177824 */ /* 0x040fe200078e0216 */
[----:B------:R-:W2:Y:S01]  /*4700*/  LDL.U8 R29, [R29+0x300] ;  /* 0x000300001d1d7983 */ /* 0x000ea20000100000 */
[C---:B------:R-:W-:Y:S02]  /*4710*/  IMAD.IADD R36, R1.reuse, 0x1, R8 ;  /* 0x0000000101247824 */ /* 0x040fe400078e0208 */
[----:B------:R-:W-:Y:S02]  /*4720*/  IMAD.IADD R35, R1, 0x1, R16 ;  /* 0x0000000101237824 */ /* 0x000fe400078e0210 */
[----:B------:R-:W3:Y:S01]  /*4730*/  LDL.U8 R23, [R23+0x300] ;  /* 0x0003000017177983 */ /* 0x000ee20000100000 */
[----:B------:R-:W-:Y:S01]  /*4740*/  LOP3.LUT R12, R13, R33, R12, 0x96, !PT ;  /* 0x000000210d0c7212 */ /* 0x000fe200078e960c */
[----:B------:R-:W-:Y:S01]  /*4750*/  IMAD.IADD R33, R1, 0x1, R30 ;  /* 0x0000000101217824 */ /* 0x000fe200078e021e */
[----:B------:R-:W-:Y:S01]  /*4760*/  LOP3.LUT R30, R2, 0xff, RZ, 0xc0, !PT ;  /* 0x000000ff021e7812 */ /* 0x000fe200078ec0ff */
[----:B------:R-:W4:Y:S01]  /*4770*/  LDL.U8 R19, [R36] ;  /* 0x0000000024137983 */ /* 0x000f220000100000 */
[----:B------:R-:W-:-:S03]  /*4780*/  LOP3.LUT R16, R4, 0xff, RZ, 0xc0, !PT ;  /* 0x000000ff04107812 */ /* 0x000fc600078ec0ff */
[----:B------:R-:W4:Y:S01]  /*4790*/  LDL.U8 R34, [R35+0x100] ;  /* 0x0001000023227983 */ /* 0x000f220000100000 */
[----:B------:R-:W-:Y:S01]  /*47a0*/  LOP3.LUT R22, R27, 0xff, RZ, 0xc0, !PT ;  /* 0x000000ff1b167812 */ /* 0x000fe200078ec0ff */
[C---:B------:R-:W-:Y:S02]  /*47b0*/  IMAD.IADD R31, R1.reuse, 0x1, R16 ;  /* 0x00000001011f7824 */ /* 0x040fe400078e0210 */
[C---:B------:R-:W-:Y:S01]  /*47c0*/  IMAD.IADD R8, R1.reuse, 0x1, R30 ;  /* 0x0000000101087824 */ /* 0x040fe200078e021e */
[----:B------:R0:W5:Y:S01]  /*47d0*/  LDL.U8 R5, [R36+0x100] ;  /* 0x0001000024057983 */ /* 0x0001620000100000 */
[----:B------:R-:W-:-:S03]  /*47e0*/  IMAD.IADD R9, R1, 0x1, R22 ;  /* 0x0000000101097824 */ /* 0x000fc600078e0216 */
[----:B------:R-:W5:Y:S04]  /*47f0*/  LDL.U8 R13, [R31] ;  /* 0x000000001f0d7983 */ /* 0x000f680000100000 */
[----:B------:R-:W5:Y:S04]  /*4800*/  LDL.U8 R22, [R9+0x100] ;  /* 0x0001000009167983 */ /* 0x000f680000100000 */
[----:B------:R-:W5:Y:S04]  /*4810*/  LDL.U8 R30, [R8] ;  /* 0x00000000081e7983 */ /* 0x000f680000100000 */
[----:B------:R-:W5:Y:S01]  /*4820*/  LDL.U8 R16, [R33+0x300] ;  /* 0x0003000021107983 */ /* 0x000f620000100000 */
[----:B------:R-:W-:-:S02]  /*4830*/  LOP3.LUT R15, R18, R15, R17, 0x96, !PT ;  /* 0x0000000f120f7212 */ /* 0x000fc400078e9611 */
[C---:B------:R-:W-:Y:S01]  /*4840*/  LOP3.LUT R32, R3.reuse, R26, R18, 0x96, !PT ;  /* 0x0000001a03207212 */ /* 0x040fe200078e9612 */
[----:B------:R-:W5:Y:S01]  /*4850*/  LDL.U8 R35, [R35] ;  /* 0x0000000023237983 */ /* 0x000f620000100000 */
[--C-:B------:R-:W-:Y:S02]  /*4860*/  LOP3.LUT R14, R3, R14, R20.reuse, 0x96, !PT ;  /* 0x0000000e030e7212 */ /* 0x100fe400078e9614 */
[----:B------:R-:W-:Y:S01]  /*4870*/  LOP3.LUT R17, R17, R12, R20, 0x96, !PT ;  /* 0x0000000c11117212 */ /* 0x000fe200078e9614 */
[----:B------:R1:W5:Y:S01]  /*4880*/  LDL.U8 R26, [R8+0x100] ;  /* 0x00010000081a7983 */ /* 0x0003620000100000 */
[C---:B------:R-:W-:Y:S02]  /*4890*/  PRMT R3, R10.reuse, 0x7773, RZ ;  /* 0x000077730a037816 */ /* 0x040fe400000000ff */
[----:B------:R-:W-:Y:S01]  /*48a0*/  PRMT R18, R10, 0x7772, RZ ;  /* 0x000077720a127816 */ /* 0x000fe200000000ff */
[----:B------:R-:W5:Y:S01]  /*48b0*/  LDL.U8 R31, [R31+0x100] ;  /* 0x000100001f1f7983 */ /* 0x000f620000100000 */
[----:B------:R-:W-:-:S03]  /*48c0*/  LOP3.LUT R14, R14, 0xff, RZ, 0xc0, !PT ;  /* 0x000000ff0e0e7812 */ /* 0x000fc600078ec0ff */
[----:B------:R-:W5:Y:S01]  /*48d0*/  LDL.U8 R9, [R9] ;  /* 0x0000000009097983 */ /* 0x000f620000100000 */
[----:B--2---:R-:W-:-:S05]  /*48e0*/  LOP3.LUT R12, R29, 0xff, RZ, 0xc0, !PT ;  /* 0x000000ff1d0c7812 */ /* 0x004fca00078ec0ff */
[----:B0-----:R-:W-:Y:S01]  /*48f0*/  IMAD.IADD R36, R1, 0x1, R12 ;  /* 0x0000000101247824 */ /* 0x001fe200078e020c */
[----:B---3--:R-:W-:-:S04]  /*4900*/  LOP3.LUT R12, R23, 0xff, RZ, 0xc0, !PT ;  /* 0x000000ff170c7812 */ /* 0x008fc800078ec0ff */
[----:B------:R-:W2:Y:S01]  /*4910*/  LDL.U8 R33, [R36] ;  /* 0x0000000024217983 */ /* 0x000ea20000100000 */
[----:B----4-:R-:W-:Y:S02]  /*4920*/  LOP3.LUT R19, R3, R34, R19, 0x96, !PT ;  /* 0x0000002203137212 */ /* 0x010fe400078e9613 */
[----:B------:R-:W-:-:S04]  /*4930*/  PRMT R3, R11, 0x7773, RZ ;  /* 0x000077730b037816 */ /* 0x000fc800000000ff */
[----:B-----5:R-:W-:Y:S01]  /*4940*/  LOP3.LUT R13, R3, R22, R13, 0x96, !PT ;  /* 0x00000016030d7212 */ /* 0x020fe200078e960d */
[----:B------:R-:W-:Y:S01]  /*4950*/  IMAD.IADD R3, R1, 0x1, R12 ;  /* 0x0000000101037824 */ /* 0x000fe200078e020c */
[----:B------:R-:W-:Y:S02]  /*4960*/  LOP3.LUT R5, R18, R30, R5, 0x96, !PT ;  /* 0x0000001e12057212 */ /* 0x000fe400078e9605 */
[----:B------:R-:W3:Y:S01]  /*4970*/  LDL.U8 R18, [R36+0x100] ;  /* 0x0001000024127983 */ /* 0x000ee20000100000 */
[----:B------:R-:W-:Y:S02]  /*4980*/  LOP3.LUT R13, R23, R13, R16, 0x96, !PT ;  /* 0x0000000d170d7212 */ /* 0x000fe400078e9610 */
[----:B------:R-:W-:Y:S01]  /*4990*/  LOP3.LUT R20, R16, 0xff, RZ, 0xc0, !PT ;  /* 0x000000ff10147812 */ /* 0x000fe200078ec0ff */
[----:B------:R-:W4:Y:S01]  /*49a0*/  LDL.U8 R22, [R3] ;  /* 0x0000000003167983 */ /* 0x000f220000100000 */
[----:B-1----:R-:W-:Y:S02]  /*49b0*/  LOP3.LUT R8, R13, 0xff, RZ, 0xc0, !PT ;  /* 0x000000ff0d087812 */ /* 0x002fe400078ec0ff */
[----:B------:R-:W-:-:S02]  /*49c0*/  LOP3.LUT R5, R29, R5, R0, 0x96, !PT ;  /* 0x000000051d057212 */ /* 0x000fc400078e9600 */
[----:B------:R-:W-:Y:S01]  /*49d0*/  LOP3.LUT R30, R25, 0xff, RZ, 0xc0, !PT ;  /* 0x000000ff191e7812 */ /* 0x000fe200078ec0ff */
[----:B------:R-:W-:Y:S01]  /*49e0*/  IMAD.IADD R34, R1, 0x1, R20 ;  /* 0x0000000101227824 */ /* 0x000fe200078e0214 */
[----:B------:R-:W-:Y:S01]  /*49f0*/  LOP3.LUT R12, R5, 0xff, RZ, 0xc0, !PT ;  /* 0x000000ff050c7812 */ /* 0x000fe200078ec0ff */
[C---:B------:R-:W-:Y:S01]  /*4a00*/  IMAD.IADD R13, R1.reuse, 0x1, R8 ;  /* 0x00000001010d7824 */ /* 0x040fe200078e0208 */
[----:B------:R-:W5:Y:S01]  /*4a10*/  LDL.U8 R3, [R3+0x100] ;  /* 0x0001000003037983 */ /* 0x000f620000100000 */
[----:B------:R-:W-:-:S03]  /*4a20*/  IMAD.IADD R30, R1, 0x1, R30 ;  /* 0x00000001011e7824 */ /* 0x000fc600078e021e */
[----:B------:R5:W5:Y:S01]  /*4a30*/  LDL.U8 R20, [R34+0x100] ;  /* 0x0001000022147983 */ /* 0x000b620000100000 */
[C---:B------:R-:W-:Y:S02]  /*4a40*/  IMAD.IADD R5, R1.reuse, 0x1, R14 ;  /* 0x0000000101057824 */ /* 0x040fe400078e020e */
        /* <DEDUP_REMOVED lines=9> */
[----:B------:R-:W-:-:S05]  /*4ae0*/  LOP3.LUT R32, R32, 0xff, RZ, 0xc0, !PT ;  /* 0x000000ff20207812 */ /* 0x000fca00078ec0ff */
[----:B------:R-:W-:-:S06]  /*4af0*/  IMAD.IADD R19, R1, 0x1, R32 ;  /* 0x0000000101137824 */ /* 0x000fcc00078e0220 */
[----:B------:R-:W5:Y:S01]  /*4b00*/  LDL.U8 R19, [R19+0x300] ;  /* 0x0003000013137983 */ /* 0x000f620000100000 */
[----:B--2---:R-:W-:Y:S02]  /*4b10*/  LOP3.LUT R10, R10, R33, R26, 0x96, !PT ;  /* 0x000000210a0a7212 */ /* 0x004fe400078e961a */
[----:B---3--:R-:W-:Y:S02]  /*4b20*/  LOP3.LUT R18, R8, R18, R35, 0x96, !PT ;  /* 0x0000001208127212 */ /* 0x008fe400078e9623 */
[----:B------:R-:W-:-:S04]  /*4b30*/  PRMT R8, R11, 0x7772, RZ ;  /* 0x000077720b087816 */ /* 0x000fc800000000ff */
[----:B----4-:R-:W-:Y:S02]  /*4b40*/  LOP3.LUT R22, R8, R22, R31, 0x96, !PT ;  /* 0x0000001608167212 */ /* 0x010fe400078e961f */
[----:B------:R-:W-:Y:S02]  /*4b50*/  LOP3.LUT R26, R37, R18, R2, 0x96, !PT ;  /* 0x00000012251a7212 */ /* 0x000fe400078e9602 */
[----:B------:R-:W-:Y:S02]  /*4b60*/  LOP3.LUT R2, R16, R22, R27, 0x96, !PT ;  /* 0x0000001610027212 */ /* 0x000fe400078e961b */
[----:B------:R-:W-:Y:S02]  /*4b70*/  PRMT R8, R11, 0x7771, RZ ;  /* 0x000077710b087816 */ /* 0x000fe400000000ff */
[----:B------:R-:W-:Y:S02]  /*4b80*/  LOP3.LUT R16, R21, 0xff, RZ, 0xc0, !PT ;  /* 0x000000ff15107812 */ /* 0x000fe400078ec0ff */
[----:B------:R-:W-:-:S02]  /*4b90*/  PRMT R11, R11, 0x7770, RZ ;  /* 0x000077700b0b7816 */ /* 0x000fc400000000ff */
[----:B------:R-:W-:Y:S02]  /*4ba0*/  LOP3.LUT R0, R37, R10, R0, 0x96, !PT ;  /* 0x0000000a25007212 */ /* 0x000fe400078e9600 */
[----:B-----5:R-:W-:Y:S02]  /*4bb0*/  LOP3.LUT R30, R14, 0xff, RZ, 0xc0, !PT ;  /* 0x000000ff0e1e7812 */ /* 0x020fe400078ec0ff */
[----:B------:R-:W-:Y:S01]  /*4bc0*/  LOP3.LUT R34, R8, R34, R3, 0x96, !PT ;  /* 0x0000002208227212 */ /* 0x000fe200078e9603 */
[----:B------:R-:W-:Y:S01]  /*4bd0*/  IMAD.IADD R3, R1, 0x1, R16 ;  /* 0x0000000101037824 */ /* 0x000fe200078e0210 */
[----:B------:R-:W-:Y:S01]  /*4be0*/  LOP3.LUT R16, R13, 0xff, RZ, 0xc0, !PT ;  /* 0x000000ff0d107812 */ /* 0x000fe200078ec0ff */
[----:B------:R-:W-:Y:S01]  /*4bf0*/  IMAD.IADD R35, R1, 0x1, R30 ;  /* 0x0000000101237824 */ /* 0x000fe200078e021e */
[----:B------:R-:W-:-:S03]  /*4c00*/  LOP3.LUT R20, R11, R20, R9, 0x96, !PT ;  /* 0x000000140b147212 */ /* 0x000fc600078e9609 */
[----:B------:R-:W2:Y:S01]  /*4c10*/  LDL.U8 R3, [R3+0x300] ;  /* 0x0003000003037983 */ /* 0x000ea20000100000 */
[----:B------:R-:W-:Y:S01]  /*4c20*/  LOP3.LUT R22, R5, 0xff, RZ, 0xc0, !PT ;  /* 0x000000ff05167812 */ /* 0x000fe200078ec0ff */
[C---:B------:R-:W-:Y:S01]  /*4c30*/  IMAD.IADD R37, R1.reuse, 0x1, R16 ;  /* 0x0000000101257824 */ /* 0x040fe200078e0210 */
[----:B------:R-:W-:Y:S01]  /*4c40*/  LOP3.LUT R0, R0, 0xff, RZ, 0xc0, !PT ;  /* 0x000000ff00007812 */ /* 0x000fe200078ec0ff */
[----:B------:R-:W3:Y:S01]  /*4c50*/  LDL.128 R8, [R1+0x470] ;  /* 0x0004700001087983 */ /* 0x000ee20000100c00 */
[----:B------:R-:W-:Y:S02]  /*4c60*/  LOP3.LUT R18, R12, 0xff, RZ, 0xc0, !PT ;  /* 0x000000ff0c127812 */ /* 0x000fe400078ec0ff */
[----:B------:R-:W-:Y:S01]  /*4c70*/  LOP3.LUT R2, R2, 0xff, RZ, 0xc0, !PT ;  /* 0x000000ff02027812 */ /* 0x000fe200078ec0ff */
[C---:B------:R-:W-:Y:S01]  /*4c80*/  IMAD.IADD R22, R1.reuse, 0x1, R22 ;  /* 0x0000000101167824 */ /* 0x040fe200078e0216 */
[----:B------:R-:W4:Y:S01]  /*4c90*/  LDL.U8 R21, [R35+0x100] ;  /* 0x0001000023157983 */ /* 0x000f220000100000 */
[----:B------:R-:W-:-:S03]  /*4ca0*/  IMAD.IADD R31, R1, 0x1, R18 ;  /* 0x00000001011f7824 */ /* 0x000fc600078e0212 */
[----:B------:R-:W4:Y:S01]  /*4cb0*/  LDL.U8 R36, [R37] ;  /* 0x0000000025247983 */ /* 0x000f220000100000 */
[C---:B------:R-:W-:Y:S02]  /*4cc0*/  IMAD.IADD R16, R1.reuse, 0x1, R0 ;  /* 0x0000000101107824 */ /* 0x040fe400078e0200 */
[----:B------:R-:W-:Y:S01]  /*4cd0*/  IMAD.IADD R2, R1, 0x1, R2 ;  /* 0x0000000101027824 */ /* 0x000fe200078e0202 */
[----:B------:R-:W5:Y:S04]  /*4ce0*/  LDL.U8 R33, [R22+0x100] ;  /* 0x0001000016217983 */ /* 0x000f680000100000 */
[----:B------:R-:W2:Y:S04]  /*4cf0*/  LDL.U8 R25, [R37+0x100] ;  /* 0x0001000025197983 */ /* 0x000ea80000100000 */
[----:B------:R-:W2:Y:S04]  /*4d00*/  LDL.U8 R32, [R31] ;  /* 0x000000001f207983 */ /* 0x000ea80000100000 */
[----:B------:R-:W5:Y:S04]  /*4d10*/  LDL.U8 R22, [R22] ;  /* 0x0000000016167983 */ /* 0x000f680000100000 */
[----:B------:R-:W5:Y:S04]  /*4d20*/  LDL.U8 R31, [R31+0x100] ;  /* 0x000100001f1f7983 */ /* 0x000f680000100000 */
[----:B------:R-:W5:Y:S04]  /*4d30*/  LDL.U8 R30, [R35] ;  /* 0x00000000231e7983 */ /* 0x000f680000100000 */
[----:B------:R0:W5:Y:S04]  /*4d40*/  LDL.U8 R18, [R2+0x300] ;  /* 0x0003000002127983 */ /* 0x0001680000100000 */
[----:B------:R-:W5:Y:S01]  /*4d50*/  LDL.U8 R16, [R16+0x300] ;  /* 0x0003000010107983 */ /* 0x000f620000100000 */
[----:B------:R-:W-:-:S02]  /*4d60*/  LOP3.LUT R20, R4, R20, R23, 0x96, !PT ;  /* 0x0000001404147212 */ /* 0x000fc400078e9617 */
[----:B------:R-:W-:Y:S02]  /*4d70*/  LOP3.LUT R27, R4, R34, R27, 0x96, !PT ;  /* 0x00000022041b7212 */ /* 0x000fe400078e961b */
[----:B------:R-:W-:Y:S02]  /*4d80*/  LOP3.LUT R4, R15, 0xff, RZ, 0xc0, !PT ;  /* 0x000000ff0f047812 */ /* 0x000fe400078ec0ff */
[----:B0-----:R-:W-:Y:S02]  /*4d90*/  LOP3.LUT R2, R29, 0xff, RZ, 0xc0, !PT ;  /* 0x000000ff1d027812 */ /* 0x001fe400078ec0ff */
[----:B------:R-:W-:Y:S01]  /*4da0*/  LOP3.LUT R20, R20, 0xff, RZ, 0xc0, !PT ;  /* 0x000000ff14147812 */ /* 0x000fe200078ec0ff */
[----:B------:R-:W-:-:S04]  /*4db0*/  IMAD.IADD R37, R1, 0x1, R4 ;  /* 0x0000000101257824 */ /* 0x000fc800078e0204 */
[----:B------:R-:W-:Y:S02]  /*4dc0*/  IMAD.IADD R20, R1, 0x1, R20 ;  /* 0x0000000101147824 */ /* 0x000fe400078e0214 */
[----:B------:R-:W5:Y:S04]  /*4dd0*/  LDL.U8 R37, [R37+0x300] ;  /* 0x0003000025257983 */ /* 0x000f680000100000 */
[----:B------:R-:W5:Y:S01]  /*4de0*/  LDL.U8 R20, [R20+0x300] ;  /* 0x0003000014147983 */ /* 0x000f620000100000 */
[C---:B---3--:R-:W-:Y:S02]  /*4df0*/  PRMT R0, R8.reuse, 0x7773, RZ ;  /* 0x0000777308007816 */ /* 0x048fe400000000ff */
[----:B------:R-:W-:Y:S02]  /*4e00*/  PRMT R23, R8, 0x7770, RZ ;  /* 0x0000777008177816 */ /* 0x000fe400000000ff */
[----:B----4-:R-:W-:-:S02]  /*4e10*/  LOP3.LUT R21, R0, R21, R36, 0x96, !PT ;  /* 0x0000001500157212 */ /* 0x010fc400078e9624 */
[C---:B------:R-:W-:Y:S02]  /*4e20*/  PRMT R0, R8.reuse, 0x7772, RZ ;  /* 0x0000777208007816 */ /* 0x040fe400000000ff */
[----:B------:R-:W-:Y:S02]  /*4e30*/  PRMT R8, R8, 0x7771, RZ ;  /* 0x0000777108087816 */ /* 0x000fe400000000ff */
[----:B--2---:R-:W-:Y:S02]  /*4e40*/  LOP3.LUT R25, R0, R32, R25, 0x96, !PT ;  /* 0x0000002000197212 */ /* 0x004fe400078e9619 */
[----:B------:R-:W-:Y:S02]  /*4e50*/  LOP3.LUT R0, R28, 0xff, RZ, 0xc0, !PT ;  /* 0x000000ff1c007812 */ /* 0x000fe400078ec0ff */
[----:B------:R-:W-:Y:S02]  /*4e60*/  LOP3.LUT R32, R19, 0xff, RZ, 0xc0, !PT ;  /* 0x000000ff13207812 */ /* 0x000fe400078ec0ff */
[----:B-----5:R-:W-:-:S02]  /*4e70*/  LOP3.LUT R22, R8, R22, R31, 0x96, !PT ;  /* 0x0000001608167212 */ /* 0x020fc400078e961f */
[----:B------:R-:W-:Y:S02]  /*4e80*/  LOP3.LUT R8, R3, 0xff, RZ, 0xc0, !PT ;  /* 0x000000ff03087812 */ /* 0x000fe400078ec0ff */
[----:B------:R-:W-:Y:S02]  /*4e90*/  LOP3.LUT R23, R23, R33, R30, 0x96, !PT ;  /* 0x0000002117177212 */ /* 0x000fe400078e961e */
[----:B------:R-:W-:Y:S02]  /*4ea0*/  LOP3.LUT R28, R18, 0xff, RZ, 0xc0, !PT ;  /* 0x000000ff121c7812 */ /* 0x000fe400078ec0ff */
[----:B------:R-:W-:Y:S01]  /*4eb0*/  LOP3.LUT R30, R16, 0xff, RZ, 0xc0, !PT ;  /* 0x000000ff101e7812 */ /* 0x000fe200078ec0ff */
[C---:B------:R-:W-:Y:S02]  /*4ec0*/  IMAD.IADD R15, R1.reuse, 0x1, R8 ;  /* 0x00000001010f7824 */ /* 0x040fe400078e0208 */
[C---:B------:R-:W-:Y:S02]  /*4ed0*/  IMAD.IADD R36, R1.reuse, 0x1, R32 ;  /* 0x0000000101247824 */ /* 0x040fe400078e0220 */
[C---:B------:R-:W-:Y:S01]  /*4ee0*/  IMAD.IADD R34, R1.reuse, 0x1, R28 ;  /* 0x0000000101227824 */ /* 0x040fe200078e021c */
[----:B------:R-:W-:Y:S01]  /*4ef0*/  LOP3.LUT R8, R26, 0xff, RZ, 0xc0, !PT ;  /* 0x000000ff1a087812 */ /* 0x000fe200078ec0ff */
[C---:B------:R-:W-:Y:S01]  /*4f00*/  IMAD.IADD R32, R1.reuse, 0x1, R30 ;  /* 0x0000000101207824 */ /* 0x040fe200078e021e */
[----:B------:R-:W2:Y:S04]  /*4f10*/  LDL.U8 R26, [R15+0x100] ;  /* 0x000100000f1a7983 */ /* 0x000ea80000100000 */
[----:B------:R-:W2:Y:S01]  /*4f20*/  LDL.U8 R33, [R34] ;  /* 0x0000000022217983 */ /* 0x000ea20000100000 */
[----:B------:R-:W-:-:S03]  /*4f30*/  IMAD.IADD R8, R1, 0x1, R8 ;  /* 0x0000000101087824 */ /* 0x000fc600078e0208 */
[----:B------:R-:W3:Y:S04]  /*4f40*/  LDL.U8 R28, [R36] ;  /* 0x00000000241c7983 */ /* 0x000ee80000100000 */
[----:B------:R-:W3:Y:S04]  /*4f50*/  LDL.U8 R31, [R32+0x100] ;  /* 0x00010000201f7983 */ /* 0x000ee80000100000 */
[----:B------:R0:W4:Y:S04]  /*4f60*/  LDL.U8 R29, [R15] ;  /* 0x000000000f1d7983 */ /* 0x0001280000100000 */
[----:B------:R-:W5:Y:S04]  /*4f70*/  LDL.U8 R35, [R32] ;  /* 0x0000000020237983 */ /* 0x000f680000100000 */
[----:B------:R-:W5:Y:S01]  /*4f80*/  LDL.U8 R4, [R34+0x100] ;  /* 0x0001000022047983 */ /* 0x000f620000100000 */
[----:B0-----:R-:W-:-:S03]  /*4f90*/  IMAD.IADD R15, R1, 0x1, R2 ;  /* 0x00000001010f7824 */ /* 0x001fc600078e0202 */
[----:B------:R0:W4:Y:S01]  /*4fa0*/  LDL.U8 R2, [R8+0x300] ;  /* 0x0003000008027983 */ /* 0x0001220000100000 */
[----:B------:R-:W-:-:S03]  /*4fb0*/  IMAD.IADD R0, R1, 0x1, R0 ;  /* 0x0000000101007824 */ /* 0x000fc600078e0200 */
[----:B------:R-:W4:Y:S04]  /*4fc0*/  LDL.U8 R30, [R36+0x100] ;  /* 0x00010000241e7983 */ /* 0x000f280000100000 */
[----:B------:R-:W4:Y:S04]  /*4fd0*/  LDL.U8 R15, [R15+0x300] ;  /* 0x000300000f0f7983 */ /* 0x000f280000100000 */
[----:B------:R-:W4:Y:S01]  /*4fe0*/  LDL.U8 R0, [R0+0x300] ;  /* 0x0003000000007983 */ /* 0x000f220000100000 */
[----:B------:R-:W-:Y:S02]  /*4ff0*/  LOP3.LUT R21, R12, R21, R5, 0x96, !PT ;  /* 0x000000150c157212 */ /* 0x000fe400078e9605 */
[----:B------:R-:W-:-:S02]  /*5000*/  LOP3.LUT R25, R5, R25, R14, 0x96, !PT ;  /* 0x0000001905197212 */ /* 0x000fc400078e960e */
[C---:B------:R-:W-:Y:S02]  /*5010*/  PRMT R5, R9.reuse, 0x7772, RZ ;  /* 0x0000777209057816 */ /* 0x040fe400000000ff */
[----:B0-----:R-:W-:Y:S02]  /*5020*/  PRMT R8, R9, 0x7770, RZ ;  /* 0x0000777009087816 */ /* 0x001fe400000000ff */
[C---:B------:R-:W-:Y:S02]  /*5030*/  LOP3.LUT R23, R13.reuse, R23, R12, 0x96, !PT ;  /* 0x000000170d177212 */ /* 0x040fe400078e960c */
[----:B------:R-:W-:Y:S02]  /*5040*/  LOP3.LUT R22, R13, R22, R14, 0x96, !PT ;  /* 0x000000160d167212 */ /* 0x000fe400078e960e */
[----:B------:R-:W-:Y:S02]  /*5050*/  PRMT R13, R9, 0x7773, RZ ;  /* 0x00007773090d7816 */ /* 0x000fe400000000ff */
[----:B------:R-:W-:-:S02]  /*5060*/  LOP3.LUT R24, R24, 0xff, RZ, 0xc0, !PT ;  /* 0x000000ff18187812 */ /* 0x000fc400078ec0ff */
[----:B------:R-:W-:-:S05]  /*5070*/  LOP3.LUT R12, R17, 0xff, RZ, 0xc0, !PT ;  /* 0x000000ff110c7812 */ /* 0x000fca00078ec0ff */
[----:B------:R-:W-:-:S06]  /*5080*/  IMAD.IADD R12, R1, 0x1, R12 ;  /* 0x00000001010c7824 */ /* 0x000fcc00078e020c */
[----:B------:R-:W4:Y:S01]  /*5090*/  LDL.U8 R12, [R12+0x300] ;  /* 0x000300000c0c7983 */ /* 0x000f220000100000 */
[----:B--2---:R-:W-:Y:S02]  /*50a0*/  LOP3.LUT R26, R5, R33, R26, 0x96, !PT ;  /* 0x00000021051a7212 */ /* 0x004fe400078e961a */
[----:B---3--:R-:W-:Y:S02]  /*50b0*/  LOP3.LUT R5, R8, R31, R28, 0x96, !PT ;  /* 0x0000001f08057212 */ /* 0x008fe400078e961c */
[----:B------:R-:W-:Y:S02]  /*50c0*/  PRMT R28, R9, 0x7771, RZ ;  /* 0x00007771091c7816 */ /* 0x000fe400000000ff */
[----:B------:R-:W-:Y:S02]  /*50d0*/  LOP3.LUT R8, R27, 0xff, RZ, 0xc0, !PT ;  /* 0x000000ff1b087812 */ /* 0x000fe400078ec0ff */
[----:B-----5:R-:W-:Y:S02]  /*50e0*/  LOP3.LUT R28, R28, R35, R4, 0x96, !PT ;  /* 0x000000231c1c7212 */ /* 0x020fe400078e9604 */
[----:B------:R-:W-:-:S02]  /*50f0*/  LOP3.LUT R4, R37, 0xff, RZ, 0xc0, !PT ;  /* 0x000000ff25047812 */ /* 0x000fc400078ec0ff */
[----:B----4-:R-:W-:Y:S02]  /*5100*/  LOP3.LUT R14, R2, 0xff, RZ, 0xc0, !PT ;  /* 0x000000ff020e7812 */ /* 0x010fe400078ec0ff */
[----:B------:R-:W-:Y:S01]  /*5110*/  LOP3.LUT R13, R13, R30, R29, 0x96, !PT ;  /* 0x0000001e0d0d7212 */ /* 0x000fe200078e961d */
[C---:B------:R-:W-:Y:S01]  /*5120*/  IMAD.IADD R30, R1.reuse, 0x1, R4 ;  /* 0x00000001011e7824 */ /* 0x040fe200078e0204 */
[----:B------:R-:W-:Y:S01]  /*5130*/  LOP3.LUT R4, R20, 0xff, RZ, 0xc0, !PT ;  /* 0x000000ff14047812 */ /* 0x000fe200078ec0ff */
[----:B------:R-:W-:Y:S01]  /*5140*/  IMAD.IADD R35, R1, 0x1, R14 ;  /* 0x0000000101237824 */ /* 0x000fe200078e020e */
[----:B------:R-:W-:Y:S01]  /*5150*/  LOP3.LUT R32, R15, 0xff, RZ, 0xc0, !PT ;  /* 0x000000ff0f207812 */ /* 0x000fe200078ec0ff */
[C---:B------:R-:W-:Y:S02]  /*5160*/  IMAD.IADD R27, R1.reuse, 0x1, R8 ;  /* 0x00000001011b7824 */ /* 0x040fe400078e0208 */
[C---:B------:R-:W-:Y:S01]  /*5170*/  IMAD.IADD R9, R1.reuse, 0x1, R24 ;  /* 0x0000000101097824 */ /* 0x040fe200078e0218 */
[----:B------:R-:W-:Y:S01]  /*5180*/  LOP3.LUT R8, R0, 0xff, RZ, 0xc0, !PT ;  /* 0x000000ff00087812 */ /* 0x000fe200078ec0ff */
[----:B------:R-:W2:Y:S01]  /*5190*/  LDL.U8 R24, [R30] ;  /* 0x000000001e187983 */ /* 0x000ea20000100000 */
[----:B------:R-:W-:-:S02]  /*51a0*/  IMAD.IADD R32, R1, 0x1, R32 ;  /* 0x0000000101207824 */ /* 0x000fc400078e0220 */
[C---:B------:R-:W-:Y:S01]  /*51b0*/  IMAD.IADD R29, R1.reuse, 0x1, R4 ;  /* 0x00000001011d7824 */ /* 0x040fe200078e0204 */
[----:B------:R-:W2:Y:S01]  /*51c0*/  LDL.U8 R14, [R35+0x100] ;  /* 0x00010000230e7983 */ /* 0x000ea20000100000 */
[----:B------:R-:W-:-:S03]  /*51d0*/  IMAD.IADD R33, R1, 0x1, R8 ;  /* 0x0000000101217824 */ /* 0x000fc600078e0208 */
[----:B------:R-:W3:Y:S04]  /*51e0*/  LDL.U8 R27, [R27+0x300] ;  /* 0x000300001b1b7983 */ /* 0x000ee80000100000 */
[----:B------:R-:W4:Y:S04]  /*51f0*/  LDL.U8 R8, [R32] ;  /* 0x0000000020087983 */ /* 0x000f280000100000 */
[----:B------:R-:W4:Y:S04]  /*5200*/  LDL.U8 R31, [R29+0x100] ;  /* 0x000100001d1f7983 */ /* 0x000f280000100000 */
[----:B------:R-:W5:Y:S04]  /*5210*/  LDL.U8 R4, [R30+0x100] ;  /* 0x000100001e047983 */ /* 0x000f680000100000 */
[----:B------:R-:W5:Y:S04]  /*5220*/  LDL.U8 R17, [R33] ;  /* 0x0000000021117983 */ /* 0x000f680000100000 */
[----:B------:R-:W5:Y:S01]  /*5230*/  LDL.U8 R9, [R9+0x300] ;  /* 0x0003000009097983 */ /* 0x000f620000100000 */
[----:B------:R-:W-:-:S02]  /*5240*/  LOP3.LUT R13, R18, R13, R16, 0x96, !PT ;  /* 0x0000000d120d7212 */ /* 0x000fc400078e9610 */
[--C-:B------:R-:W-:Y:S01]  /*5250*/  LOP3.LUT R16, R16, R26, R19.reuse, 0x96, !PT ;  /* 0x0000001a10107212 */ /* 0x100fe200078e9613 */
[----:B------:R-:W5:Y:S01]  /*5260*/  LDL.U8 R35, [R35] ;  /* 0x0000000023237983 */ /* 0x000f620000100000 */
[C---:B------:R-:W-:Y:S02]  /*5270*/  LOP3.LUT R5, R3.reuse, R5, R18, 0x96, !PT ;  /* 0x0000000503057212 */ /* 0x040fe400078e9612 */
[----:B------:R-:W-:Y:S01]  /*5280*/  LOP3.LUT R19, R3, R28, R19, 0x96, !PT ;  /* 0x0000001c03137212 */ /* 0x000fe200078e9613 */
[----:B------:R-:W5:Y:S01]  /*5290*/  LDL.U8 R32, [R32+0x100] ;  /* 0x0001000020207983 */ /* 0x000f620000100000 */
[C---:B------:R-:W-:Y:S02]  /*52a0*/  PRMT R3, R10.reuse, 0x7773, RZ ;  /* 0x000077730a037816 */ /* 0x040fe400000000ff */
[----:B------:R-:W-:Y:S01]  /*52b0*/  PRMT R18, R10, 0x7772, RZ ;  /* 0x000077720a127816 */ /* 0x000fe200000000ff */
[----:B------:R-:W5:Y:S04]  /*52c0*/  LDL.U8 R33, [R33+0x100] ;  /* 0x0001000021217983 */ /* 0x000f680000100000 */
[----:B------:R-:W5:Y:S01]  /*52d0*/  LDL.U8 R29, [R29] ;  /* 0x000000001d1d7983 */ /* 0x000f620000100000 */
[----:B--2---:R-:W-:-:S02]  /*52e0*/  LOP3.LUT R24, R3, R14, R24, 0x96, !PT ;  /* 0x0000000e03187212 */ /* 0x004fc400078e9618 */
[----:B------:R-:W-:Y:S02]  /*52f0*/  PRMT R3, R11, 0x7773, RZ ;  /* 0x000077730b037816 */ /* 0x000fe400000000ff */
[----:B---3--:R-:W-:Y:S02]  /*5300*/  LOP3.LUT R14, R27, 0xff, RZ, 0xc0, !PT ;  /* 0x000000ff1b0e7812 */ /* 0x008fe400078ec0ff */
[----:B----4-:R-:W-:Y:S02]  /*5310*/  LOP3.LUT R31, R3, R31, R8, 0x96, !PT ;  /* 0x0000001f031f7212 */ /* 0x010fe400078e9608 */
[----:B------:R-:W-:Y:S02]  /*5320*/  LOP3.LUT R8, R12, 0xff, RZ, 0xc0, !PT ;  /* 0x000000ff0c087812 */ /* 0x000fe400078ec0ff */
[----:B-----5:R-:W-:Y:S01]  /*5330*/  LOP3.LUT R4, R18, R17, R4, 0x96, !PT ;  /* 0x0000001112047212 */ /* 0x020fe200078e9604 */
[C---:B------:R-:W-:Y:S01]  /*5340*/  IMAD.IADD R17, R1.reuse, 0x1, R14 ;  /* 0x0000000101117824 */ /* 0x040fe200078e020e */
[----:B------:R-:W-:Y:S01]  /*5350*/  LOP3.LUT R36, R12, R31, R9, 0x96, !PT ;  /* 0x0000001f0c247212 */ /* 0x000fe200078e9609 */
[----:B------:R-:W-:Y:S01]  /*5360*/  IMAD.IADD R18, R1, 0x1, R8 ;  /* 0x0000000101127824 */ /* 0x000fe200078e0208 */
[----:B------:R-:W-:-:S02]  /*5370*/  LOP3.LUT R14, R9, 0xff, RZ, 0xc0, !PT ;  /* 0x000000ff090e7812 */ /* 0x000fc400078ec0ff */
[----:B------:R-:W2:Y:S01]  /*5380*/  LDL.U8 R30, [R17+0x100] ;  /* 0x00010000111e7983 */ /* 0x000ea20000100000 */
[----:B------:R-:W-:Y:S02]  /*5390*/  LOP3.LUT R8, R27, R4, R2, 0x96, !PT ;  /* 0x000000041b087212 */ /* 0x000fe400078e9602 */
[----:B------:R-:W-:Y:S01]  /*53a0*/  LOP3.LUT R4, R36, 0xff, RZ, 0xc0, !PT ;  /* 0x000000ff24047812 */ /* 0x000fe200078ec0ff */
[----:B------:R-:W-:Y:S01]  /*53b0*/  IMAD.IADD R26, R1, 0x1, R14 ;  /* 0x00000001011a7824 */ /* 0x000fe200078e020e */
[----:B------:R-:W-:Y:S01]  /*53c0*/  LOP3.LUT R14, R23, 0xff, RZ, 0xc0, !PT ;  /* 0x000000ff170e7812 */ /* 0x000fe200078ec0ff */
[----:B------:R0:W3:Y:S02]  /*53d0*/  LDL.U8 R34, [R17] ;  /* 0x0000000011227983 */ /* 0x0000e40000100000 */
[----:B------:R-:W-:Y:S01]  /*53e0*/  IMAD.IADD R23, R1, 0x1, R4 ;  /* 0x0000000101177824 */ /* 0x000fe200078e0204 */
[----:B------:R-:W-:Y:S01]  /*53f0*/  LOP3.LUT R4, R19, 0xff, RZ, 0xc0, !PT ;  /* 0x000000ff13047812 */ /* 0x000fe200078ec0ff */
[----:B------:R-:W4:Y:S01]  /*5400*/  LDL.U8 R31, [R18] ;  /* 0x00000000121f7983 */ /* 0x000f220000100000 */
[----:B------:R-:W-:Y:S01]  /*5410*/  LOP3.LUT R8, R8, 0xff, RZ, 0xc0, !PT ;  /* 0x000000ff08087812 */ /* 0x000fe200078ec0ff */
[----:B0-----:R-:W-:-:S02]  /*5420*/  IMAD.IADD R17, R1, 0x1, R14 ;  /* 0x0000000101117824 */ /* 0x001fc400078e020e */
[----:B------:R-:W5:Y:S01]  /*5430*/  LDL.U8 R28, [R26+0x100] ;  /* 0x000100001a1c7983 */ /* 0x000f620000100000 */
[----:B------:R-:W-:-:S03]  /*5440*/  IMAD.IADD R19, R1, 0x1, R4 ;  /* 0x0000000101137824 */ /* 0x000fc600078e0204 */
[----:B------:R-:W5:Y:S01]  /*5450*/  LDL.U8 R3, [R18+0x100] ;  /* 0x0001000012037983 */ /* 0x000f620000100000 */
[----:B------:R-:W-:-:S03]  /*5460*/  IMAD.IADD R8, R1, 0x1, R8 ;  /* 0x0000000101087824 */ /* 0x000fc600078e0208 */
[----:B------:R-:W5:Y:S04]  /*5470*/  LDL.U8 R26, [R26] ;  /* 0x000000001a1a7983 */ /* 0x000f680000100000 */
[----:B------:R-:W5:Y:S04]  /*5480*/  LDL.U8 R17, [R17+0x300] ;  /* 0x0003000011117983 */ /* 0x000f680000100000 */
[----:B------:R0:W5:Y:S04]  /*5490*/  LDL.U8 R18, [R23+0x300] ;  /* 0x0003000017127983 */ /* 0x0001680000100000 */
[----:B------:R-:W5:Y:S04]  /*54a0*/  LDL.U8 R19, [R19+0x300] ;  /* 0x0003000013137983 */ /* 0x000f680000100000 */
[----:B------:R-:W5:Y:S01]  /*54b0*/  LDL.U8 R14, [R8+0x300] ;  /* 0x00030000080e7983 */ /* 0x000f620000100000 */
[----:B------:R-:W-:-:S02]  /*54c0*/  PRMT R4, R10, 0x7770, RZ ;  /* 0x000077700a047816 */ /* 0x000fc400000000ff */
[----:B------:R-:W-:Y:S02]  /*54d0*/  PRMT R10, R10, 0x7771, RZ ;  /* 0x000077710a0a7816 */ /* 0x000fe400000000ff */
[----:B0-----:R-:W-:Y:S02]  /*54e0*/  LOP3.LUT R23, R0, R24, R27, 0x96, !PT ;  /* 0x0000001800177212 */ /* 0x001fe400078e961b */
[----:B--2---:R-:W-:Y:S02]  /*54f0*/  LOP3.LUT R30, R4, R30, R35, 0x96, !PT ;  /* 0x0000001e041e7212 */ /* 0x004fe400078e9623 */
[----:B------:R-:W-:Y:S02]  /*5500*/  PRMT R4, R11, 0x7772, RZ ;  /* 0x000077720b047816 */ /* 0x000fe400000000ff */
[----:B---3--:R-:W-:Y:S02]  /*5510*/  LOP3.LUT R10, R10, R34, R33, 0x96, !PT ;  /* 0x000000220a0a7212 */ /* 0x008fe400078e9621 */
[----:B----4-:R-:W-:-:S02]  /*5520*/  LOP3.LUT R31, R4, R31, R32, 0x96, !PT ;  /* 0x0000001f041f7212 */ /* 0x010fc400078e9620 */
[C---:B------:R-:W-:Y:S02]  /*5530*/  PRMT R4, R11.reuse, 0x7771, RZ ;  /* 0x000077710b047816 */ /* 0x040fe400000000ff */
[----:B------:R-:W-:Y:S02]  /*5540*/  PRMT R11, R11, 0x7770, RZ ;  /* 0x000077700b0b7816 */ /* 0x000fe400000000ff */
[----:B------:R-:W-:Y:S02]  /*5550*/  LOP3.LUT R32, R21, 0xff, RZ, 0xc0, !PT ;  /* 0x000000ff15207812 */ /* 0x000fe400078ec0ff */
[----:B-----5:R-:W-:Y:S02]  /*5560*/  LOP3.LUT R27, R11, R28, R29, 0x96, !PT ;  /* 0x0000001c0b1b7212 */ /* 0x020fe400078e961d */
[C---:B------:R-:W-:Y:S02]  /*5570*/  LOP3.LUT R24, R37.reuse, R30, R0, 0x96, !PT ;  /* 0x0000001e25187212 */ /* 0x040fe400078e9600 */
[----:B------:R-:W-:-:S02]  /*5580*/  LOP3.LUT R2, R37, R10, R2, 0x96, !PT ;  /* 0x0000000a25027212 */ /* 0x000fc400078e9602 */
[----:B------:R-:W-:Y:S01]  /*5590*/  LOP3.LUT R26, R4, R26, R3, 0x96, !PT ;  /* 0x0000001a041a7212 */ /* 0x000fe200078e9603 */
[----:B------:R-:W-:Y:S01]  /*55a0*/  IMAD.IADD R3, R1, 0x1, R32 ;  /* 0x0000000101037824 */ /* 0x000fe200078e0220 */
[----:B------:R-:W-:Y:S02]  /*55b0*/  LOP3.LUT R36, R17, 0xff, RZ, 0xc0, !PT ;  /* 0x000000ff11247812 */ /* 0x000fe400078ec0ff */
[----:B------:R-:W-:Y:S02]  /*55c0*/  LOP3.LUT R0, R9, R31, R20, 0x96, !PT ;  /* 0x0000001f09007212 */ /* 0x000fe400078e9614 */
[----:B------:R-:W-:Y:S02]  /*55d0*/  LOP3.LUT R28, R18, 0xff, RZ, 0xc0, !PT ;  /* 0x000000ff121c7812 */ /* 0x000fe400078ec0ff */
[----:B------:R-:W-:Y:S02]  /*55e0*/  LOP3.LUT R4, R5, 0xff, RZ, 0xc0, !PT ;  /* 0x000000ff05047812 */ /* 0x000fe400078ec0ff */
[----:B------:R-:W-:Y:S01]  /*55f0*/  LOP3.LUT R32, R19, 0xff, RZ, 0xc0, !PT ;  /* 0x000000ff13207812 */ /* 0x000fe200078ec0ff */
[C---:B------:R-:W-:Y:S01]  /*5600*/  IMAD.IADD R36, R1.reuse, 0x1, R36 ;  /* 0x0000000101247824 */ /* 0x040fe200078e0224 */
[----:B------:R-:W-:Y:S01]  /*5610*/  LOP3.LUT R2, R2, 0xff, RZ, 0xc0, !PT ;  /* 0x000000ff02027812 */ /* 0x000fe200078ec0ff */
[C---:B------:R-:W-:Y:S01]  /*5620*/  IMAD.IADD R5, R1.reuse, 0x1, R28 ;  /* 0x0000000101057824 */ /* 0x040fe200078e021c */
[----:B------:R-:W2:Y:S01]  /*5630*/  LDL.128 R8, [R1+0x480] ;  /* 0x0004800001087983 */ /* 0x000ea20000100c00 */
[----:B------:R-:W-:Y:S01]  /*5640*/  LOP3.LUT R0, R0, 0xff, RZ, 0xc0, !PT ;  /* 0x000000ff00007812 */ /* 0x000fe200078ec0ff */
[C---:B------:R-:W-:Y:S01]  /*5650*/  IMAD.IADD R31, R1.reuse, 0x1, R32 ;  /* 0x00000001011f7824 */ /* 0x040fe200078e0220 */
[----:B------:R-:W-:Y:S01]  /*5660*/  LOP3.LUT R30, R14, 0xff, RZ, 0xc0, !PT ;  /* 0x000000ff0e1e7812 */ /* 0x000fe200078ec0ff */
[C---:B------:R-:W-:Y:S01]  /*5670*/  IMAD.IADD R34, R1.reuse, 0x1, R4 ;  /* 0x0000000101227824 */ /* 0x040fe200078e0204 */
[----:B------:R-:W3:Y:S01]  /*5680*/  LDL.U8 R21, [R36+0x100] ;  /* 0x0001000024157983 */ /* 0x000ee20000100000 */
[----:B------:R-:W-:-:S02]  /*5690*/  IMAD.IADD R35, R1, 0x1, R2 ;  /* 0x0000000101237824 */ /* 0x000fc400078e0202 */
[C---:B------:R-:W-:Y:S01]  /*56a0*/  IMAD.IADD R37, R1.reuse, 0x1, R30 ;  /* 0x0000000101257824 */ /* 0x040fe200078e021e */
[----:B------:R-:W3:Y:S01]  /*56b0*/  LDL.U8 R28, [R5] ;  /* 0x00000000051c7983 */ /* 0x000ee20000100000 */
[----:B------:R-:W-:-:S03]  /*56c0*/  IMAD.IADD R2, R1, 0x1, R0 ;  /* 0x0000000101027824 */ /* 0x000fc600078e0200 */
[----:B------:R0:W4:Y:S04]  /*56d0*/  LDL.U8 R4, [R36] ;  /* 0x0000000024047983 */ /* 0x0001280000100000 */
[----:B------:R-:W4:Y:S04]  /*56e0*/  LDL.U8 R33, [R31+0x100] ;  /* 0x000100001f217983 */ /* 0x000f280000100000 */
[----:B------:R-:W5:Y:S04]  /*56f0*/  LDL.U8 R3, [R3+0x300] ;  /* 0x0003000003037983 */ /* 0x000f680000100000 */
[----:B------:R-:W5:Y:S04]  /*5700*/  LDL.U8 R34, [R34+0x300] ;  /* 0x0003000022227983 */ /* 0x000f680000100000 */
[----:B------:R-:W5:Y:S04]  /*5710*/  LDL.U8 R31, [R31] ;  /* 0x000000001f1f7983 */ /* 0x000f680000100000 */
[----:B------:R-:W5:Y:S04]  /*5720*/  LDL.U8 R30, [R37+0x100] ;  /* 0x00010000251e7983 */ /* 0x000f680000100000 */
[----:B------:R-:W5:Y:S04]  /*5730*/  LDL.U8 R2, [R2+0x300] ;  /* 0x0003000002027983 */ /* 0x000f680000100000 */
[----:B------:R-:W5:Y:S04]  /*5740*/  LDL.U8 R35, [R35+0x300] ;  /* 0x0003000023237983 */ /* 0x000f680000100000 */
[----:B------:R1:W5:Y:S04]  /*5750*/  LDL.U8 R32, [R5+0x100] ;  /* 0x0001000005207983 */ /* 0x0003680000100000 */
[----:B------:R5:W5:Y:S01]  /*5760*/  LDL.U8 R29, [R37] ;  /* 0x00000000251d7983 */ /* 0x000b620000100000 */
[----:B------:R-:W-:-:S02]  /*5770*/  LOP3.LUT R26, R15, R26, R20, 0x96, !PT ;  /* 0x0000001a0f1a7212 */ /* 0x000fc400078e9614 */
[----:B------:R-:W-:Y:S02]  /*5780*/  LOP3.LUT R27, R15, R27, R12, 0x96, !PT ;  /* 0x0000001b0f1b7212 */ /* 0x000fe400078e960c */
[----:B------:R-:W-:Y:S02]  /*5790*/  LOP3.LUT R24, R24, 0xff, RZ, 0xc0, !PT ;  /* 0x000000ff18187812 */ /* 0x000fe400078ec0ff */
[----:B0-----:R-:W-:-:S05]  /*57a0*/  LOP3.LUT R36, R23, 0xff, RZ, 0xc0, !PT ;  /* 0x000000ff17247812 */ /* 0x001fca00078ec0ff */
[----:B------:R-:W-:Y:S01]  /*57b0*/  IMAD.IADD R36, R1, 0x1, R36 ;  /* 0x0000000101247824 */ /* 0x000fe200078e0224 */
[C---:B--2---:R-:W-:Y:S02]  /*57c0*/  PRMT R0, R8.reuse, 0x7773, RZ ;  /* 0x0000777308007816 */ /* 0x044fe400000000ff */
[----:B-1----:R-:W-:Y:S02]  /*57d0*/  PRMT R5, R8, 0x7770, RZ ;  /* 0x0000777008057816 */ /* 0x002fe400000000ff */
[----:B---3--:R-:W-:Y:S02]  /*57e0*/  LOP3.LUT R21, R0, R21, R28, 0x96, !PT ;  /* 0x0000001500157212 */ /* 0x008fe400078e961c */
[C---:B------:R-:W-:Y:S02]  /*57f0*/  PRMT R0, R8.reuse, 0x7772, RZ ;  /* 0x0000777208007816 */ /* 0x040fe400000000ff */
[----:B------:R-:W-:Y:S02]  /*5800*/  PRMT R8, R8, 0x7771, RZ ;  /* 0x0000777108087816 */ /* 0x000fe400000000ff */
[----:B----4-:R-:W-:-:S02]  /*5810*/  LOP3.LUT R33, R5, R33, R4, 0x96, !PT ;  /* 0x0000002105217212 */ /* 0x010fc400078e9604 */
[----:B-----5:R-:W-:Y:S02]  /*5820*/  LOP3.LUT R4, R3, 0xff, RZ, 0xc0, !PT ;  /* 0x000000ff03047812 */ /* 0x020fe400078ec0ff */
[----:B------:R-:W-:-:S03]  /*5830*/  LOP3.LUT R20, R34, 0xff, RZ, 0xc0, !PT ;  /* 0x000000ff22147812 */ /* 0x000fc600078ec0ff */
[----:B------:R-:W-:Y:S01]  /*5840*/  IMAD.IADD R5, R1, 0x1, R4 ;  /* 0x0000000101057824 */ /* 0x000fe200078e0204 */
[----:B------:R-:W-:Y:S01]  /*5850*/  LOP3.LUT R28, R13, 0xff, RZ, 0xc0, !PT ;  /* 0x000000ff0d1c7812 */ /* 0x000fe200078ec0ff */
[----:B------:R-:W-:Y:S01]  /*5860*/  IMAD.IADD R13, R1, 0x1, R20 ;  /* 0x00000001010d7824 */ /* 0x000fe200078e0214 */
[----:B------:R-:W-:Y:S02]  /*5870*/  LOP3.LUT R30, R8, R31, R30, 0x96, !PT ;  /* 0x0000001f081e7212 */ /* 0x000fe400078e961e */
[----:B------:R-:W-:Y:S02]  /*5880*/  LOP3.LUT R8, R2, 0xff, RZ, 0xc0, !PT ;  /* 0x000000ff02087812 */ /* 0x000fe400078ec0ff */
[----:B------:R-:W-:-:S03]  /*5890*/  LOP3.LUT R12, R35, 0xff, RZ, 0xc0, !PT ;  /* 0x000000ff230c7812 */ /* 0x000fc600078ec0ff */
[----:B------:R-:W-:Y:S01]  /*58a0*/  IMAD.IADD R37, R1, 0x1, R8 ;  /* 0x0000000101257824 */ /* 0x000fe200078e0208 */
[----:B------:R-:W-:Y:S01]  /*58b0*/  LOP3.LUT R4, R27, 0xff, RZ, 0xc0, !PT ;  /* 0x000000ff1b047812 */ /* 0x000fe200078ec0ff */
[----:B------:R-:W2:Y:S01]  /*58c0*/  LDL.U8 R8, [R13+0x100] ;  /* 0x000100000d087983 */ /* 0x000ea20000100000 */
[C---:B------:R-:W-:Y:S02]  /*58d0*/  IMAD.IADD R28, R1.reuse, 0x1, R28 ;  /* 0x00000001011c7824 */ /* 0x040fe400078e021c */
[C---:B------:R-:W-:Y:S01]  /*58e0*/  IMAD.IADD R20, R1.reuse, 0x1, R12 ;  /* 0x0000000101147824 */ /* 0x040fe200078e020c */
[----:B------:R-:W3:Y:S01]  /*58f0*/  LDL.U8 R15, [R37+0x100] ;  /* 0x00010000250f7983 */ /* 0x000ee20000100000 */
[----:B------:R-:W-:Y:S01]  /*5900*/  LOP3.LUT R32, R0, R29, R32, 0x96, !PT ;  /* 0x0000001d00207212 */ /* 0x000fe200078e9620 */
[----:B------:R-:W-:Y:S01]  /*5910*/  IMAD.IADD R31, R1, 0x1, R24 ;  /* 0x00000001011f7824 */ /* 0x000fe200078e0218 */
[----:B------:R-:W-:Y:S01]  /*5920*/  LOP3.LUT R0, R25, 0xff, RZ, 0xc0, !PT ;  /* 0x000000ff19007812 */ /* 0x000fe200078ec0ff */
[----:B------:R-:W2:Y:S04]  /*5930*/  LDL.U8 R29, [R5] ;  /* 0x00000000051d7983 */ /* 0x000ea80000100000 */
[----:B------:R0:W4:Y:S01]  /*5940*/  LDL.U8 R25, [R5+0x100] ;  /* 0x0001000005197983 */ /* 0x0001220000100000 */
[----:B------:R-:W-:-:S03]  /*5950*/  IMAD.IADD R23, R1, 0x1, R0 ;  /* 0x0000000101177824 */ /* 0x000fc600078e0200 */
[----:B------:R-:W5:Y:S04]  /*5960*/  LDL.U8 R13, [R13] ;  /* 0x000000000d0d7983 */ /* 0x000f680000100000 */
[----:B------:R-:W4:Y:S01]  /*5970*/  LDL.U8 R12, [R37] ;  /* 0x00000000250c7983 */ /* 0x000f220000100000 */
[----:B0-----:R-:W-:-:S03]  /*5980*/  IMAD.IADD R5, R1, 0x1, R4 ;  /* 0x0000000101057824 */ /* 0x001fc600078e0204 */
[----:B------:R-:W5:Y:S04]  /*5990*/  LDL.U8 R24, [R20+0x100] ;  /* 0x0001000014187983 */ /* 0x000f680000100000 */
[----:B------:R-:W3:Y:S04]  /*59a0*/  LDL.U8 R27, [R28+0x300] ;  /* 0x000300001c1b7983 */ /* 0x000ee80000100000 */
[----:B------:R-:W3:Y:S04]  /*59b0*/  LDL.U8 R0, [R31+0x300] ;  /* 0x000300001f007983 */ /* 0x000ee80000100000 */
[----:B------:R-:W3:Y:S04]  /*59c0*/  LDL.U8 R20, [R20] ;  /* 0x0000000014147983 */ /* 0x000ee80000100000 */
[----:B------:R-:W3:Y:S04]  /*59d0*/  LDL.U8 R4, [R36+0x300] ;  /* 0x0003000024047983 */ /* 0x000ee80000100000 */
[----:B------:R-:W3:Y:S04]  /*59e0*/  LDL.U8 R5, [R5+0x300] ;  /* 0x0003000005057983 */ /* 0x000ee80000100000 */
[----:B------:R-:W3:Y:S01]  /*59f0*/  LDL.U8 R23, [R23+0x300] ;  /* 0x0003000017177983 */ /* 0x000ee20000100000 */
[----:B------:R-:W-:-:S02]  /*5a00*/  LOP3.LUT R21, R14, R21, R19, 0x96, !PT ;  /* 0x000000150e157212 */ /* 0x000fc400078e9613 */
[C---:B------:R-:W-:Y:S02]  /*5a10*/  LOP3.LUT R33, R18.reuse, R33, R14, 0x96, !PT ;  /* 0x0000002112217212 */ /* 0x040fe400078e960e */
[----:B------:R-:W-:Y:S02]  /*5a20*/  PRMT R14, R9, 0x7773, RZ ;  /* 0x00007773090e7816 */ /* 0x000fe400000000ff */
[--C-:B------:R-:W-:Y:S02]  /*5a30*/  LOP3.LUT R32, R19, R32, R17.reuse, 0x96, !PT ;  /* 0x0000002013207212 */ /* 0x100fe400078e9611 */
[----:B------:R-:W-:Y:S02]  /*5a40*/  LOP3.LUT R30, R18, R30, R17, 0x96, !PT ;  /* 0x0000001e121e7212 */ /* 0x000fe400078e9611 */
[----:B------:R-:W-:Y:S02]  /*5a50*/  PRMT R17, R9, 0x7772, RZ ;  /* 0x0000777209117816 */ /* 0x000fe400000000ff */
[----:B------:R-:W-:-:S02]  /*5a60*/  LOP3.LUT R26, R26, 0xff, RZ, 0xc0, !PT ;  /* 0x000000ff1a1a7812 */ /* 0x000fc400078ec0ff */
[----:B------:R-:W-:Y:S02]  /*5a70*/  LOP3.LUT R16, R16, 0xff, RZ, 0xc0, !PT ;  /* 0x000000ff10107812 */ /* 0x000fe400078ec0ff */
[----:B------:R-:W-:-:S03]  /*5a80*/  LOP3.LUT R18, R22, 0xff, RZ, 0xc0, !PT ;  /* 0x000000ff16127812 */ /* 0x000fc600078ec0ff */
[C---:B------:R-:W-:Y:S02]  /*5a90*/  IMAD.IADD R19, R1.reuse, 0x1, R16 ;  /* 0x0000000101137824 */ /* 0x040fe400078e0210 */
[----:B------:R-:W-:-:S04]  /*5aa0*/  IMAD.IADD R18, R1, 0x1, R18 ;  /* 0x0000000101127824 */ /* 0x000fc800078e0212 */
[----:B------:R-:W3:Y:S04]  /*5ab0*/  LDL.U8 R19, [R19+0x300] ;  /* 0x0003000013137983 */ /* 0x000ee80000100000 */
[----:B------:R-:W3:Y:S01]  /*5ac0*/  LDL.U8 R18, [R18+0x300] ;  /* 0x0003000012127983 */ /* 0x000ee20000100000 */
[----:B--2---:R-:W-:Y:S02]  /*5ad0*/  LOP3.LUT R8, R14, R8, R29, 0x96, !PT ;  /* 0x000000080e087212 */ /* 0x004fe400078e961d */
[C---:B------:R-:W-:Y:S02]  /*5ae0*/  PRMT R14, R9.reuse, 0x7770, RZ ;  /* 0x00007770090e7816 */ /* 0x040fe400000000ff */
[----:B------:R-:W-:Y:S02]  /*5af0*/  PRMT R9, R9, 0x7771, RZ ;  /* 0x0000777109097816 */ /* 0x000fe400000000ff */
[----:B----4-:R-:W-:Y:S01]  /*5b00*/  LOP3.LUT R25, R17, R12, R25, 0x96, !PT ;  /* 0x0000000c11197212 */ /* 0x010fe200078e9619 */
[----:B------:R-:W-:Y:S01]  /*5b10*/  IMAD.IADD R17, R1, 0x1, R26 ;  /* 0x0000000101117824 */ /* 0x000fe200078e021a */
[----:B-----5:R-:W-:-:S05]  /*5b20*/  LOP3.LUT R13, R14, R24, R13, 0x96, !PT ;  /* 0x000000180e0d7212 */ /* 0x020fca00078e960d */
[----:B------:R-:W2:Y:S01]  /*5b30*/  LDL.U8 R17, [R17+0x300] ;  /* 0x0003000011117983 */ /* 0x000ea20000100000 */
[----:B---3--:R-:W-:Y:S02]  /*5b40*/  LOP3.LUT R12, R27, 0xff, RZ, 0xc0, !PT ;  /* 0x000000ff1b0c7812 */ /* 0x008fe400078ec0ff */
[----:B------:R-:W-:-:S03]  /*5b50*/  LOP3.LUT R14, R0, 0xff, RZ, 0xc0, !PT ;  /* 0x000000ff000e7812 */ /* 0x000fc600078ec0ff */
[----:B------:R-:W-:Y:S01]  /*5b60*/  IMAD.IADD R28, R1, 0x1, R12 ;  /* 0x00000001011c7824 */ /* 0x000fe200078e020c */
[----:B------:R-:W-:Y:S01]  /*5b70*/  LOP3.LUT R15, R9, R20, R15, 0x96, !PT ;  /* 0x00000014090f7212 */ /* 0x000fe200078e960f */
[----:B------:R-:W-:-:S03]  /*5b80*/  IMAD.IADD R9, R1, 0x1, R14 ;  /* 0x0000000101097824 */ /* 0x000fc600078e020e */
[----:B------:R-:W3:Y:S01]  /*5b90*/  LDL.U8 R26, [R28] ;  /* 0x000000001c1a7983 */ /* 0x000ee20000100000 */
[----:B------:R-:W-:-:S03]  /*5ba0*/  LOP3.LUT R24, R4, 0xff, RZ, 0xc0, !PT ;  /* 0x000000ff04187812 */ /* 0x000fc600078ec0ff */
[----:B------:R-:W3:Y:S01]  /*5bb0*/  LDL.U8 R37, [R9+0x100] ;  /* 0x0001000009257983 */ /* 0x000ee20000100000 */
[----:B------:R-:W-:Y:S02]  /*5bc0*/  LOP3.LUT R20, R5, 0xff, RZ, 0xc0, !PT ;  /* 0x000000ff05147812 */ /* 0x000fe400078ec0ff */
[----:B------:R-:W-:Y:S01]  /*5bd0*/  LOP3.LUT R22, R23, 0xff, RZ, 0xc0, !PT ;  /* 0x000000ff17167812 */ /* 0x000fe200078ec0ff */
[C---:B------:R-:W-:Y:S01]  /*5be0*/  IMAD.IADD R24, R1.reuse, 0x1, R24 ;  /* 0x0000000101187824 */ /* 0x040fe200078e0218 */
[----:B------:R0:W4:Y:S01]  /*5bf0*/  LDL.U8 R14, [R28+0x100] ;  /* 0x000100001c0e7983 */ /* 0x0001220000100000 */
[C---:B------:R-:W-:Y:S02]  /*5c00*/  IMAD.IADD R20, R1.reuse, 0x1, R20 ;  /* 0x0000000101147824 */ /* 0x040fe400078e0214 */
[----:B------:R-:W-:Y:S01]  /*5c10*/  IMAD.IADD R22, R1, 0x1, R22 ;  /* 0x0000000101167824 */ /* 0x000fe200078e0216 */
[----:B------:R-:W5:Y:S04]  /*5c20*/  LDL.U8 R16, [R24] ;  /* 0x0000000018107983 */ /* 0x000f680000100000 */
[----:B------:R-:W5:Y:S04]  /*5c30*/  LDL.U8 R29, [R20+0x100] ;  /* 0x00010000141d7983 */ /* 0x000f680000100000 */
[----:B------:R-:W4:Y:S01]  /*5c40*/  LDL.U8 R31, [R22] ;  /* 0x00000000161f7983 */ /* 0x000f220000100000 */
[----:B------:R-:W-:-:S02]  /*5c50*/  LOP3.LUT R12, R2, R8, R35, 0x96, !PT ;  /* 0x00000008020c7212 */ /* 0x000fc400078e9623 */
[C---:B------:R-:W-:Y:S01]  /*5c60*/  LOP3.LUT R2, R3.reuse, R13, R2, 0x96, !PT ;  /* 0x0000000d03027212 */ /* 0x040fe200078e9602 */
[----:B------:R-:W4:Y:S01]  /*5c70*/  LDL.U8 R24, [R24+0x100] ;  /* 0x0001000018187983 */ /* 0x000f220000100000 */
[--C-:B------:R-:W-:Y:S02]  /*5c80*/  LOP3.LUT R15, R3, R15, R34.reuse, 0x96, !PT ;  /* 0x0000000f030f7212 */ /* 0x100fe400078e9622 */
[----:B------:R-:W-:Y:S01]  /*5c90*/  PRMT R3, R10, 0x7773, RZ ;  /* 0x000077730a037816 */ /* 0x000fe200000000ff */
[----:B------:R-:W4:Y:S01]  /*5ca0*/  LDL.U8 R22, [R22+0x100] ;  /* 0x0001000016167983 */ /* 0x000f220000100000 */
[----:B------:R-:W-:Y:S02]  /*5cb0*/  LOP3.LUT R35, R35, R25, R34, 0x96, !PT ;  /* 0x0000001923237212 */ /* 0x000fe400078e9622 */
[----:B------:R-:W-:Y:S02]  /*5cc0*/  PRMT R25, R11, 0x7773, RZ ;  /* 0x000077730b197816 */ /* 0x000fe400000000ff */
[----:B0-----:R-:W-:-:S02]  /*5cd0*/  LOP3.LUT R28, R19, 0xff, RZ, 0xc0, !PT ;  /* 0x000000ff131c7812 */ /* 0x001fc400078ec0ff */
[----:B------:R-:W-:Y:S02]  /*5ce0*/  LOP3.LUT R33, R33, 0xff, RZ, 0xc0, !PT ;  /* 0x000000ff21217812 */ /* 0x000fe400078ec0ff */
[----:B--2---:R-:W-:-:S05]  /*5cf0*/  LOP3.LUT R8, R17, 0xff, RZ, 0xc0, !PT ;  /* 0x000000ff11087812 */ /* 0x004fca00078ec0ff */
[----:B------:R-:W-:Y:S02]  /*5d00*/  IMAD.IADD R13, R1, 0x1, R8 ;  /* 0x00000001010d7824 */ /* 0x000fe400078e0208 */
[----:B------:R-:W2:Y:S01]  /*5d10*/  LDL.U8 R8, [R9] ;  /* 0x0000000009087983 */ /* 0x000ea20000100000 */
[----:B---3--:R-:W-:Y:S02]  /*5d20*/  LOP3.LUT R26, R3, R37, R26, 0x96, !PT ;  /* 0x00000025031a7212 */ /* 0x008fe400078e961a */
[----:B------:R-:W-:Y:S01]  /*5d30*/  PRMT R3, R10, 0x7772, RZ ;  /* 0x000077720a037816 */ /* 0x000fe200000000ff */
[----:B------:R-:W-:-:S05]  /*5d40*/  IMAD.IADD R37, R1, 0x1, R28 ;  /* 0x0000000101257824 */ /* 0x000fca00078e021c */
[----:B------:R-:W3:Y:S01]  /*5d50*/  LDL.U8 R9, [R37+0x100] ;  /* 0x0001000025097983 */ /* 0x000ee20000100000 */
[----:B-----5:R-:W-:Y:S02]  /*5d60*/  LOP3.LUT R29, R25, R29, R16, 0x96, !PT ;  /* 0x0000001d191d7212 */ /* 0x020fe400078e9610 */
[----:B------:R-:W-:Y:S01]  /*5d70*/  LOP3.LUT R16, R18, 0xff, RZ, 0xc0, !PT ;  /* 0x000000ff12107812 */ /* 0x000fe200078ec0ff */
[----:B------:R-:W5:Y:S01]  /*5d80*/  LDL.U8 R25, [R13] ;  /* 0x000000000d197983 */ /* 0x000f620000100000 */
[----:B----4-:R-:W-:-:S03]  /*5d90*/  LOP3.LUT R14, R3, R31, R14, 0x96, !PT ;  /* 0x0000001f030e7212 */ /* 0x010fc600078e960e */
[----:B------:R0:W2:Y:S01]  /*5da0*/  LDL.U8 R3, [R13+0x100] ;  /* 0x000100000d037983 */ /* 0x0000a20000100000 */
[----:B------:R-:W-:Y:S01]  /*5db0*/  LOP3.LUT R36, R19, R29, R18, 0x96, !PT ;  /* 0x0000001d13247212 */ /* 0x000fe200078e9612 */
[----:B------:R-:W-:Y:S01]  /*5dc0*/  IMAD.IADD R28, R1, 0x1, R16 ;  /* 0x00000001011c7824 */ /* 0x000fe200078e0210 */
[----:B------:R-:W-:Y:S01]  /*5dd0*/  LOP3.LUT R16, R17, R14, R0, 0x96, !PT ;  /* 0x0000000e11107212 */ /* 0x000fe200078e9600 */
[----:B------:R-:W4:Y:S01]  /*5de0*/  LDL.U8 R31, [R37] ;  /* 0x00000000251f7983 */ /* 0x000f220000100000 */
[----:B------:R-:W-:Y:S02]  /*5df0*/  LOP3.LUT R14, R36, 0xff, RZ, 0xc0, !PT ;  /* 0x000000ff240e7812 */ /* 0x000fe400078ec0ff */
[----:B------:R-:W-:Y:S01]  /*5e00*/  LOP3.LUT R36, R15, 0xff, RZ, 0xc0, !PT ;  /* 0x000000ff0f247812 */ /* 0x000fe200078ec0ff */
[C---:B0-----:R-:W-:Y:S01]  /*5e10*/  IMAD.IADD R13, R1.reuse, 0x1, R33 ;  /* 0x00000001010d7824 */ /* 0x041fe200078e0221 */
[----:B------:R-:W-:Y:S01]  /*5e20*/  LOP3.LUT R16, R16, 0xff, RZ, 0xc0, !PT ;  /* 0x000000ff10107812 */ /* 0x000fe200078ec0ff */
[C---:B------:R-:W-:Y:S01]  /*5e30*/  IMAD.IADD R14, R1.reuse, 0x1, R14 ;  /* 0x00000001010e7824 */ /* 0x040fe200078e020e */
[----:B------:R-:W3:Y:S01]  /*5e40*/  LDL.U8 R34, [R28+0x100] ;  /* 0x000100001c227983 */ /* 0x000ee20000100000 */
[----:B------:R-:W-:-:S02]  /*5e50*/  IMAD.IADD R15, R1, 0x1, R36 ;  /* 0x00000001010f7824 */ /* 0x000fc400078e0224 */
[----:B------:R-:W-:Y:S01]  /*5e60*/  IMAD.IADD R36, R1, 0x1, R16 ;  /* 0x0000000101247824 */ /* 0x000fe200078e0210 */
[----:B------:R-:W3:Y:S04]  /*5e70*/  LDL.U8 R13, [R13+0x300] ;  /* 0x000300000d0d7983 */ /* 0x000ee80000100000 */
[----:B------:R-:W3:Y:S04]  /*5e80*/  LDL.U8 R16, [R14+0x300] ;  /* 0x000300000e107983 */ /* 0x000ee80000100000 */
[----:B------:R-:W3:Y:S04]  /*5e90*/  LDL.U8 R15, [R15+0x300] ;  /* 0x000300000f0f7983 */ /* 0x000ee80000100000 */
[----:B------:R-:W3:Y:S04]  /*5ea0*/  LDL.U8 R28, [R28] ;  /* 0x000000001c1c7983 */ /* 0x000ee80000100000 */
[----:B------:R0:W3:Y:S04]  /*5eb0*/  LDL.U8 R29, [R20] ;  /* 0x00000000141d7983 */ /* 0x0000e80000100000 */
[----:B------:R1:W3:Y:S01]  /*5ec0*/  LDL.U8 R14, [R36+0x300] ;  /* 0x00030000240e7983 */ /* 0x0002e20000100000 */
[----:B0-----:R-:W-:-:S02]  /*5ed0*/  PRMT R20, R10, 0x7770, RZ ;  /* 0x000077700a147816 */ /* 0x001fc400000000ff */
[----:B------:R-:W-:Y:S02]  /*5ee0*/  PRMT R10, R10, 0x7771, RZ ;  /* 0x000077710a0a7816 */ /* 0x000fe400000000ff */
[----:B------:R-:W-:Y:S02]  /*5ef0*/  PRMT R33, R11, 0x7771, RZ ;  /* 0x000077710b217816 */ /* 0x000fe400000000ff */
[----:B------:R-:W-:Y:S02]  /*5f00*/  LOP3.LUT R17, R23, R26, R17, 0x96, !PT ;  /* 0x0000001a17117212 */ /* 0x000fe400078e9611 */
[----:B------:R-:W-:-:S05]  /*5f10*/  LOP3.LUT R2, R2, 0xff, RZ, 0xc0, !PT ;  /* 0x000000ff02027812 */ /* 0x000fca00078ec0ff */
[----:B------:R-:W-:Y:S01]  /*5f20*/  IMAD.IADD R2, R1, 0x1, R2 ;  /* 0x0000000101027824 */ /* 0x000fe200078e0202 */
[----:B--2---:R-:W-:Y:S02]  /*5f30*/  LOP3.LUT R8, R20, R3, R8, 0x96, !PT ;  /* 0x0000000314087212 */ /* 0x004fe400078e9608 */
[----:B------:R-:W-:-:S04]  /*5f40*/  PRMT R3, R11, 0x7772, RZ ;  /* 0x000077720b037816 */ /* 0x000fc800000000ff */
[----:B----4-:R-:W-:-:S04]  /*5f50*/  LOP3.LUT R3, R3, R31, R24, 0x96, !PT ;  /* 0x0000001f03037212 */ /* 0x010fc800078e9618 */
[----:B------:R-:W-:Y:S02]  /*5f60*/  LOP3.LUT R3, R18, R3, R5, 0x96, !PT ;  /* 0x0000000312037212 */ /* 0x000fe400078e9605 */
[----:B------:R-:W-:Y:S02]  /*5f70*/  LOP3.LUT R18, R21, 0xff, RZ, 0xc0, !PT ;  /* 0x000000ff15127812 */ /* 0x000fe400078ec0ff */
[----:B-1----:R-:W-:Y:S02]  /*5f80*/  LOP3.LUT R36, R3, 0xff, RZ, 0xc0, !PT ;  /* 0x000000ff03247812 */ /* 0x002fe400078ec0ff */
[----:B-----5:R-:W-:Y:S01]  /*5f90*/  LOP3.LUT R10, R10, R25, R22, 0x96, !PT ;  /* 0x000000190a0a7212 */ /* 0x020fe200078e9616 */
[----:B------:R-:W-:Y:S01]  /*5fa0*/  IMAD.IADD R3, R1, 0x1, R18 ;  /* 0x0000000101037824 */ /* 0x000fe200078e0212 */
[----:B------:R-:W-:Y:S02]  /*5fb0*/  PRMT R11, R11, 0x7770, RZ ;  /* 0x000077700b0b7816 */ /* 0x000fe400000000ff */
[----:B---3--:R-:W-:-:S02]  /*5fc0*/  LOP3.LUT R24, R13, 0xff, RZ, 0xc0, !PT ;  /* 0x000000ff0d187812 */ /* 0x008fc400078ec0ff */
[----:B------:R-:W-:Y:S01]  /*5fd0*/  LOP3.LUT R18, R16, 0xff, RZ, 0xc0, !PT ;  /* 0x000000ff10127812 */ /* 0x000fe200078ec0ff */
[----:B------:R-:W2:Y:S01]  /*5fe0*/  LDL.U8 R3, [R3+0x300] ;  /* 0x0003000003037983 */ /* 0x000ea20000100000 */
[----:B------:R-:W-:Y:S02]  /*5ff0*/  LOP3.LUT R0, R27, R10, R0, 0x96, !PT ;  /* 0x0000000a1b007212 */ /* 0x000fe400078e9600 */
[----:B------:R-:W-:Y:S01]  /*6000*/  LOP3.LUT R22, R15, 0xff, RZ, 0xc0, !PT ;  /* 0x000000ff0f167812 */ /* 0x000fe200078ec0ff */
[----:B------:R-:W-:Y:S01]  /*6010*/  IMAD.IADD R37, R1, 0x1, R18 ;  /* 0x0000000101257824 */ /* 0x000fe200078e0212 */
[----:B------:R-:W-:Y:S01]  /*6020*/  LOP3.LUT R23, R27, R8, R23, 0x96, !PT ;  /* 0x000000081b177212 */ /* 0x000fe200078e9617 */
[----:B------:R-:W-:Y:S01]  /*6030*/  IMAD.IADD R27, R1, 0x1, R24 ;  /* 0x00000001011b7824 */ /* 0x000fe200078e0218 */
[----:B------:R-:W-:Y:S02]  /*6040*/  LOP3.LUT R33, R33, R28, R9, 0x96, !PT ;  /* 0x0000001c21217212 */ /* 0x000fe400078e9609 */
[----:B------:R-:W-:Y:S01]  /*6050*/  LOP3.LUT R34, R11, R34, R29, 0x96, !PT ;  /* 0x000000220b227212 */ /* 0x000fe200078e961d */
[----:B------:R-:W3:Y:S01]  /*6060*/  LDL.U8 R31, [R37] ;  /* 0x00000000251f7983 */ /* 0x000ee20000100000 */
[----:B------:R-:W-:-:S03]  /*6070*/  LOP3.LUT R20, R14, 0xff, RZ, 0xc0, !PT ;  /* 0x000000ff0e147812 */ /* 0x000fc600078ec0ff */
[----:B------:R-:W4:Y:S01]  /*6080*/  LDL.128 R8, [R1+0x490] ;  /* 0x0004900001087983 */ /* 0x000f220000100c00 */
[----:B------:R-:W-:Y:S01]  /*6090*/  LOP3.LUT R0, R0, 0xff, RZ, 0xc0, !PT ;  /* 0x000000ff00007812 */ /* 0x000fe200078ec0ff */
[C---:B------:R-:W-:Y:S02]  /*60a0*/  IMAD.IADD R24, R1.reuse, 0x1, R22 ;  /* 0x0000000101187824 */ /* 0x040fe400078e0216 */
[C---:B------:R-:W-:Y:S01]  /*60b0*/  IMAD.IADD R25, R1.reuse, 0x1, R20 ;  /* 0x0000000101197824 */ /* 0x040fe200078e0214 */
[----:B------:R-:W3:Y:S01]  /*60c0*/  LDL.U8 R26, [R27+0x100] ;  /* 0x000100001b1a7983 */ /* 0x000ee20000100000 */
[----:B------:R-:W-:-:S03]  /*60d0*/  IMAD.IADD R0, R1, 0x1, R0 ;  /* 0x0000000101007824 */ /* 0x000fc600078e0200 */
[----:B------:R-:W5:Y:S01]  /*60e0*/  LDL.U8 R28, [R24+0x100] ;  /* 0x00010000181c7983 */ /* 0x000f620000100000 */
[----:B------:R-:W-:-:S03]  /*60f0*/  IMAD.IADD R36, R1, 0x1, R36 ;  /* 0x0000000101247824 */ /* 0x000fc600078e0224 */
[----:B------:R-:W5:Y:S04]  /*6100*/  LDL.U8 R27, [R27] ;  /* 0x000000001b1b7983 */ /* 0x000f680000100000 */
[----:B------:R-:W5:Y:S04]  /*6110*/  LDL.U8 R18, [R2+0x300] ;  /* 0x0003000002127983 */ /* 0x000f680000100000 */
[----:B------:R-:W5:Y:S04]  /*6120*/  LDL.U8 R22, [R37+0x100] ;  /* 0x0001000025167983 */ /* 0x000f680000100000 */
[----:B------:R-:W5:Y:S04]  /*6130*/  LDL.U8 R29, [R25] ;  /* 0x00000000191d7983 */ /* 0x000f680000100000 */
[----:B------:R-:W5:Y:S04]  /*6140*/  LDL.U8 R24, [R24] ;  /* 0x0000000018187983 */ /* 0x000f680000100000 */
[----:B------:R-:W5:Y:S04]  /*6150*/  LDL.U8 R25, [R25+0x100] ;  /* 0x0001000019197983 */ /* 0x000f680000100000 */
[----:B------:R0:W5:Y:S04]  /*6160*/  LDL.U8 R21, [R0+0x300] ;  /* 0x0003000000157983 */ /* 0x0001680000100000 */
[----:B------:R1:W5:Y:S01]  /*6170*/  LDL.U8 R20, [R36+0x300] ;  /* 0x0003000024147983 */ /* 0x0003620000100000 */
[----:B------:R-:W-:-:S02]  /*6180*/  LOP3.LUT R19, R4, R34, R19, 0x96, !PT ;  /* 0x0000002204137212 */ /* 0x000fc400078e9613 */
[----:B------:R-:W-:Y:S02]  /*6190*/  LOP3.LUT R33, R4, R33, R5, 0x96, !PT ;  /* 0x0000002104217212 */ /* 0x000fe400078e9605 */
[----:B------:R-:W-:Y:S02]  /*61a0*/  LOP3.LUT R34, R23, 0xff, RZ, 0xc0, !PT ;  /* 0x000000ff17227812 */ /* 0x000fe400078ec0ff */
[----:B0-----:R-:W-:Y:S02]  /*61b0*/  LOP3.LUT R0, R32, 0xff, RZ, 0xc0, !PT ;  /* 0x000000ff20007812 */ /* 0x001fe400078ec0ff */
[----:B------:R-:W-:Y:S01]  /*61c0*/  LOP3.LUT R32, R33, 0xff, RZ, 0xc0, !PT ;  /* 0x000000ff21207812 */ /* 0x000fe200078ec0ff */
[C---:B------:R-:W-:Y:S02]  /*61d0*/  IMAD.IADD R37, R1.reuse, 0x1, R34 ;  /* 0x0000000101257824 */ /* 0x040fe400078e0222 */
[C---:B------:R-:W-:Y:S02]  /*61e0*/  IMAD.IADD R23, R1.reuse, 0x1, R0 ;  /* 0x0000000101177824 */ /* 0x040fe400078e0200 */
[----:B------:R-:W-:-:S02]  /*61f0*/  IMAD.IADD R34, R1, 0x1, R32 ;  /* 0x0000000101227824 */ /* 0x000fc400078e0220 */
[----:B------:R-:W5:Y:S04]  /*6200*/  LDL.U8 R32, [R37+0x300] ;  /* 0x0003000025207983 */ /* 0x000f680000100000 */
[----:B------:R-:W5:Y:S04]  /*6210*/  LDL.U8 R23, [R23+0x300] ;  /* 0x0003000017177983 */ /* 0x000f680000100000 */
[----:B------:R-:W5:Y:S01]  /*6220*/  LDL.U8 R34, [R34+0x300] ;  /* 0x0003000022227983 */ /* 0x000f620000100000 */
[----:B--2---:R-:W-:Y:S02]  /*6230*/  LOP3.LUT R2, R3, 0xff, RZ, 0xc0, !PT ;  /* 0x000000ff03027812 */ /* 0x004fe400078ec0ff */
[----:B----4-:R-:W-:-:S02]  /*6240*/  PRMT R4, R8, 0x7773, RZ ;  /* 0x0000777308047816 */ /* 0x010fc400000000ff */
[----:B------:R-:W-:Y:S02]  /*6250*/  PRMT R5, R8, 0x7770, RZ ;  /* 0x0000777008057816 */ /* 0x000fe400000000ff */
[----:B---3--:R-:W-:Y:S02]  /*6260*/  LOP3.LUT R26, R4, R26, R31, 0x96, !PT ;  /* 0x0000001a041a7212 */ /* 0x008fe400078e961f */
[C---:B------:R-:W-:Y:S02]  /*6270*/  PRMT R4, R8.reuse, 0x7772, RZ ;  /* 0x0000777208047816 */ /* 0x040fe400000000ff */
[----:B------:R-:W-:Y:S02]  /*6280*/  PRMT R8, R8, 0x7771, RZ ;  /* 0x0000777108087816 */ /* 0x000fe400000000ff */
[----:B-----5:R-:W-:Y:S02]  /*6290*/  LOP3.LUT R5, R5, R28, R27, 0x96, !PT ;  /* 0x0000001c05057212 */ /* 0x020fe400078e961b */
[----:B------:R-:W-:Y:S01]  /*62a0*/  LOP3.LUT R28, R18, 0xff, RZ, 0xc0, !PT ;  /* 0x000000ff121c7812 */ /* 0x000fe200078ec0ff */
[----:B-1----:R-:W-:Y:S01]  /*62b0*/  IMAD.IADD R36, R1, 0x1, R2 ;  /* 0x0000000101247824 */ /* 0x002fe200078e0202 */
[----:B------:R-:W-:-:S02]  /*62c0*/  LOP3.LUT R2, R12, 0xff, RZ, 0xc0, !PT ;  /* 0x000000ff0c027812 */ /* 0x000fc400078ec0ff */
[----:B------:R-:W-:Y:S01]  /*62d0*/  LOP3.LUT R22, R4, R29, R22, 0x96, !PT ;  /* 0x0000001d04167212 */ /* 0x000fe200078e9616 */
[C---:B------:R-:W-:Y:S01]  /*62e0*/  IMAD.IADD R31, R1.reuse, 0x1, R28 ;  /* 0x00000001011f7824 */ /* 0x040fe200078e021c */
[----:B------:R-:W2:Y:S01]  /*62f0*/  LDL.U8 R27, [R36+0x100] ;  /* 0x00010000241b7983 */ /* 0x000ea20000100000 */
[----:B------:R-:W-:-:S03]  /*6300*/  IMAD.IADD R33, R1, 0x1, R2 ;  /* 0x0000000101217824 */ /* 0x000fc600078e0202 */
[----:B------:R-:W3:Y:S01]  /*6310*/  LDL.U8 R12, [R31] ;  /* 0x000000001f0c7983 */ /* 0x000ee20000100000 */
[----:B------:R-:W-:-:S03]  /*6320*/  LOP3.LUT R4, R8, R24, R25, 0x96, !PT ;  /* 0x0000001808047212 */ /* 0x000fc600078e9619 */
[----:B------:R-:W4:Y:S01]  /*6330*/  LDL.U8 R28, [R36] ;  /* 0x00000000241c7983 */ /* 0x000f220000100000 */
[----:B------:R-:W-:-:S03]  /*6340*/  LOP3.LUT R8, R21, 0xff, RZ, 0xc0, !PT ;  /* 0x000000ff15087812 */ /* 0x000fc600078ec0ff */
[----:B------:R-:W4:Y:S01]  /*6350*/  LDL.U8 R31, [R31+0x100] ;  /* 0x000100001f1f7983 */ /* 0x000f220000100000 */
[----:B------:R-:W-:Y:S01]  /*6360*/  LOP3.LUT R24, R20, 0xff, RZ, 0xc0, !PT ;  /* 0x000000ff14187812 */ /* 0x000fe200078ec0ff */
[C---:B------:R-:W-:Y:S02]  /*6370*/  IMAD.IADD R8, R1.reuse, 0x1, R8 ;  /* 0x0000000101087824 */ /* 0x040fe400078e0208 */
[----:B------:R-:W5:Y:S02]  /*6380*/  LDL.U8 R33, [R33+0x300] ;  /* 0x0003000021217983 */ /* 0x000f640000100000 */
[----:B------:R-:W-:Y:S02]  /*6390*/  IMAD.IADD R25, R1, 0x1, R24 ;  /* 0x0000000101197824 */ /* 0x000fe400078e0218 */
[----:B------:R-:W3:Y:S04]  /*63a0*/  LDL.U8 R29, [R8+0x100] ;  /* 0x00010000081d7983 */ /* 0x000ee80000100000 */
[----:B------:R-:W2:Y:S01]  /*63b0*/  LDL.U8 R24, [R25] ;  /* 0x0000000019187983 */ /* 0x000ea20000100000 */
[----:B------:R-:W-:-:S02]  /*63c0*/  PRMT R0, R9, 0x7773, RZ ;  /* 0x0000777309007816 */ /* 0x000fc400000000ff */
[----:B------:R-:W-:Y:S01]  /*63d0*/  LOP3.LUT R2, R14, R26, R15, 0x96, !PT ;  /* 0x0000001a0e027212 */ /* 0x000fe200078e960f */
[----:B------:R-:W5:Y:S01]  /*63e0*/  LDL.U8 R36, [R25+0x100] ;  /* 0x0001000019247983 */ /* 0x000f620000100000 */
[C---:B------:R-:W-:Y:S02]  /*63f0*/  LOP3.LUT R5, R16.reuse, R5, R14, 0x96, !PT ;  /* 0x0000000510057212 */ /* 0x040fe400078e960e */
[----:B------:R-:W-:Y:S02]  /*6400*/  PRMT R14, R9, 0x7770, RZ ;  /* 0x00007770090e7816 */ /* 0x000fe400000000ff */
[--C-:B------:R-:W-:Y:S02]  /*6410*/  LOP3.LUT R22, R15, R22, R13.reuse, 0x96, !PT ;  /* 0x000000160f167212 */ /* 0x100fe400078e960d */
[----:B------:R-:W-:Y:S02]  /*6420*/  LOP3.LUT R4, R16, R4, R13, 0x96, !PT ;  /* 0x0000000410047212 */ /* 0x000fe400078e960d */
[----:B------:R-:W-:-:S02]  /*6430*/  PRMT R13, R9, 0x7772, RZ ;  /* 0x00007772090d7816 */ /* 0x000fc400000000ff */
[----:B------:R-:W-:Y:S02]  /*6440*/  LOP3.LUT R26, R35, 0xff, RZ, 0xc0, !PT ;  /* 0x000000ff231a7812 */ /* 0x000fe400078ec0ff */
[----:B------:R-:W-:-:S03]  /*6450*/  LOP3.LUT R16, R34, 0xff, RZ, 0xc0, !PT ;  /* 0x000000ff22107812 */ /* 0x000fc600078ec0ff */
[C---:B------:R-:W-:Y:S02]  /*6460*/  IMAD.IADD R26, R1.reuse, 0x1, R26 ;  /* 0x00000001011a7824 */ /* 0x040fe400078e021a */
[----:B------:R-:W-:-:S04]  /*6470*/  IMAD.IADD R16, R1, 0x1, R16 ;  /* 0x0000000101107824 */ /* 0x000fc800078e0210 */
[----:B------:R-:W5:Y:S01]  /*6480*/  LDL.U8 R26, [R26+0x300] ;  /* 0x000300001a1a7983 */ /* 0x000f620000100000 */
[----:B----4-:R-:W-:Y:S02]  /*6490*/  LOP3.LUT R28, R0, R31, R28, 0x96, !PT ;  /* 0x0000001f001c7212 */ /* 0x010fe400078e961c */
[----:B------:R-:W-:Y:S01]  /*64a0*/  LOP3.LUT R0, R17, 0xff, RZ, 0xc0, !PT ;  /* 0x000000ff11007812 */ /* 0x000fe200078ec0ff */
[----:B------:R-:W4:Y:S01]  /*64b0*/  LDL.U8 R31, [R8] ;  /* 0x00000000081f7983 */ /* 0x000f220000100000 */
[----:B---3--:R-:W-:Y:S02]  /*64c0*/  LOP3.LUT R12, R14, R29, R12, 0x96, !PT ;  /* 0x0000001d0e0c7212 */ /* 0x008fe400078e960c */
[----:B------:R-:W-:Y:S01]  /*64d0*/  LOP3.LUT R14, R30, 0xff, RZ, 0xc0, !PT ;  /* 0x000000ff1e0e7812 */ /* 0x000fe200078ec0ff */
[----:B------:R-:W-:Y:S01]  /*64e0*/  IMAD.IADD R17, R1, 0x1, R0 ;  /* 0x0000000101117824 */ /* 0x000fe200078e0200 */
[----:B--2---:R-:W-:Y:S01]  /*64f0*/  LOP3.LUT R24, R13, R24, R27, 0x96, !PT ;  /* 0x000000180d187212 */ /* 0x004fe200078e961b */
[----:B------:R-:W2:Y:S01]  /*6500*/  LDL.U8 R8, [R16+0x100] ;  /* 0x0001000010087983 */ /* 0x000ea20000100000 */
[----:B------:R-:W-:Y:S01]  /*6510*/  LOP3.LUT R30, R19, 0xff, RZ, 0xc0, !PT ;  /* 0x000000ff131e7812 */ /* 0x000fe200078ec0ff */
[----:B------:R-:W-:Y:S01]  /*6520*/  IMAD.IADD R15, R1, 0x1, R14 ;  /* 0x00000001010f7824 */ /* 0x000fe200078e020e */
[----:B-----5:R-:W-:Y:S01]  /*6530*/  LOP3.LUT R0, R33, 0xff, RZ, 0xc0, !PT ;  /* 0x000000ff21007812 */ /* 0x020fe200078ec0ff */
[----:B------:R-:W3:Y:S01]  /*6540*/  LDL.U8 R17, [R17+0x300] ;  /* 0x0003000011117983 */ /* 0x000ee20000100000 */
[----:B------:R-:W-:-:S02]  /*6550*/  LOP3.LUT R13, R32, 0xff, RZ, 0xc0, !PT ;  /* 0x000000ff200d7812 */ /* 0x000fc400078ec0ff */
[----:B------:R-:W-:Y:S01]  /*6560*/  LOP3.LUT R14, R23, 0xff, RZ, 0xc0, !PT ;  /* 0x000000ff170e7812 */ /* 0x000fe200078ec0ff */
[C---:B------:R-:W-:Y:S01]  /*6570*/  IMAD.IADD R30, R1.reuse, 0x1, R30 ;  /* 0x00000001011e7824 */ /* 0x040fe200078e021e */
[----:B------:R-:W5:Y:S01]  /*6580*/  LDL.U8 R15, [R15+0x300] ;  /* 0x000300000f0f7983 */ /* 0x000f620000100000 */
[C---:B------:R-:W-:Y:S02]  /*6590*/  IMAD.IADD R35, R1.reuse, 0x1, R0 ;  /* 0x0000000101237824 */ /* 0x040fe400078e0200 */
[----:B------:R-:W-:Y:S01]  /*65a0*/  IMAD.IADD R37, R1, 0x1, R13 ;  /* 0x0000000101257824 */ /* 0x000fe200078e020d */
[----:B------:R-:W-:Y:S01]  /*65b0*/  PRMT R9, R9, 0x7771, RZ ;  /* 0x0000777109097816 */ /* 0x000fe200000000ff */
[----:B------:R-:W-:Y:S01]  /*65c0*/  IMAD.IADD R13, R1, 0x1, R14 ;  /* 0x00000001010d7824 */ /* 0x000fe200078e020e */
[----:B------:R-:W2:Y:S04]  /*65d0*/  LDL.U8 R30, [R30+0x300] ;  /* 0x000300001e1e7983 */ /* 0x000ea80000100000 */
[----:B------:R-:W3:Y:S04]  /*65e0*/  LDL.U8 R14, [R35] ;  /* 0x00000000230e7983 */ /* 0x000ee80000100000 */
[----:B------:R-:W3:Y:S04]  /*65f0*/  LDL.U8 R27, [R37+0x100] ;  /* 0x00010000251b7983 */ /* 0x000ee80000100000 */
[----:B------:R-:W2:Y:S04]  /*6600*/  LDL.U8 R0, [R35+0x100] ;  /* 0x0001000023007983 */ /* 0x000ea80000100000 */
[----:B------:R-:W2:Y:S04]  /*6610*/  LDL.U8 R29, [R13] ;  /* 0x000000000d1d7983 */ /* 0x000ea80000100000 */
[----:B------:R-:W2:Y:S04]  /*6620*/  LDL.U8 R19, [R37] ;  /* 0x0000000025137983 */ /* 0x000ea80000100000 */
[----:B------:R-:W2:Y:S04]  /*6630*/  LDL.U8 R13, [R13+0x100] ;  /* 0x000100000d0d7983 */ /* 0x000ea80000100000 */
[----:B------:R-:W2:Y:S01]  /*6640*/  LDL.U8 R16, [R16] ;  /* 0x0000000010107983 */ /* 0x000ea20000100000 */
[----:B----4-:R-:W-:-:S02]  /*6650*/  LOP3.LUT R31, R9, R31, R36, 0x96, !PT ;  /* 0x0000001f091f7212 */ /* 0x010fc400078e9624 */
[----:B------:R-:W-:Y:S02]  /*6660*/  LOP3.LUT R9, R20, R28, R21, 0x96, !PT ;  /* 0x0000001c14097212 */ /* 0x000fe400078e9615 */
[----:B------:R-:W-:Y:S02]  /*6670*/  LOP3.LUT R20, R3, R12, R20, 0x96, !PT ;  /* 0x0000000c03147212 */ /* 0x000fe400078e9614 */
[C---:B------:R-:W-:Y:S02]  /*6680*/  PRMT R12, R10.reuse, 0x7773, RZ ;  /* 0x000077730a0c7816 */ /* 0x040fe400000000ff */
[--C-:B------:R-:W-:Y:S02]  /*6690*/  LOP3.LUT R21, R21, R24, R18.reuse, 0x96, !PT ;  /* 0x0000001815157212 */ /* 0x100fe400078e9612 */
[----:B------:R-:W-:Y:S02]  /*66a0*/  LOP3.LUT R3, R3, R31, R18, 0x96, !PT ;  /* 0x0000001f03037212 */ /* 0x000fe400078e9612 */
[----:B------:R-:W-:-:S02]  /*66b0*/  PRMT R18, R10, 0x7772, RZ ;  /* 0x000077720a127816 */ /* 0x000fc400000000ff */
[----:B------:R-:W-:Y:S02]  /*66c0*/  PRMT R24, R10, 0x7770, RZ ;  /* 0x000077700a187816 */ /* 0x000fe400000000ff */
[----:B---3--:R-:W-:Y:S02]  /*66d0*/  LOP3.LUT R27, R12, R27, R14, 0x96, !PT ;  /* 0x0000001b0c1b7212 */ /* 0x008fe400078e960e */
[----:B-----5:R-:W-:Y:S02]  /*66e0*/  LOP3.LUT R12, R15, 0xff, RZ, 0xc0, !PT ;  /* 0x000000ff0f0c7812 */ /* 0x020fe400078ec0ff */
[----:B--2---:R-:W-:Y:S02]  /*66f0*/  LOP3.LUT R14, R30, 0xff, RZ, 0xc0, !PT ;  /* 0x000000ff1e0e7812 */ /* 0x004fe400078ec0ff */
[----:B------:R-:W-:Y:S02]  /*6700*/  LOP3.LUT R29, R18, R29, R0, 0x96, !PT ;  /* 0x0000001d121d7212 */ /* 0x000fe400078e9600 */
[----:B------:R-:W-:-:S02]  /*6710*/  LOP3.LUT R0, R17, 0xff, RZ, 0xc0, !PT ;  /* 0x000000ff11007812 */ /* 0x000fc400078ec0ff */
[----:B------:R-:W-:Y:S02]  /*6720*/  LOP3.LUT R18, R24, R8, R19, 0x96, !PT ;  /* 0x0000000818127212 */ /* 0x000fe400078e9613 */
[----:B------:R-:W-:Y:S01]  /*6730*/  LOP3.LUT R8, R26, 0xff, RZ, 0xc0, !PT ;  /* 0x000000ff1a087812 */ /* 0x000fe200078ec0ff */
[C---:B------:R-:W-:Y:S02]  /*6740*/  IMAD.IADD R37, R1.reuse, 0x1, R12 ;  /* 0x0000000101257824 */ /* 0x040fe400078e020c */
[C---:B------:R-:W-:Y:S02]  /*6750*/  IMAD.IADD R31, R1.reuse, 0x1, R14 ;  /* 0x00000001011f7824 */ /* 0x040fe400078e020e */
[C---:B------:R-:W-:Y:S01]  /*6760*/  IMAD.IADD R28, R1.reuse, 0x1, R0 ;  /* 0x00000001011c7824 */ /* 0x040fe200078e0200 */
[----:B------:R-:W2:Y:S01]  /*6770*/  LDL.U8 R25, [R37+0x100] ;  /* 0x0001000025197983 */ /* 0x000ea20000100000 */
[----:B------:R-:W-:-:S03]  /*6780*/  IMAD.IADD R36, R1, 0x1, R8 ;  /* 0x0000000101247824 */ /* 0x000fc600078e0208 */
[----:B------:R-:W2:Y:S04]  /*6790*/  LDL.U8 R0, [R31] ;  /* 0x000000001f007983 */ /* 0x000ea80000100000 */
[----:B------:R-:W3:Y:S04]  /*67a0*/  LDL.U8 R14, [R28] ;  /* 0x000000001c0e7983 */ /* 0x000ee80000100000 */
[----:B------:R-:W3:Y:S04]  /*67b0*/  LDL.U8 R31, [R31+0x100] ;  /* 0x000100001f1f7983 */ /* 0x000ee80000100000 */
[----:B------:R-:W4:Y:S04]  /*67c0*/  LDL.U8 R19, [R37] ;  /* 0x0000000025137983 */ /* 0x000f280000100000 */
[----:B------:R0:W5:Y:S04]  /*67d0*/  LDL.U8 R8, [R28+0x100] ;  /* 0x000100001c087983 */ /* 0x0001680000100000 */
[----:B------:R-:W5:Y:S04]  /*67e0*/  LDL.U8 R35, [R36] ;  /* 0x0000000024237983 */ /* 0x000f680000100000 */
[----:B------:R-:W4:Y:S01]  /*67f0*/  LDL.U8 R12, [R36+0x100] ;  /* 0x00010000240c7983 */ /* 0x000f220000100000 */
[----:B------:R-:W-:-:S04]  /*6800*/  PRMT R10, R10, 0x7771, RZ ;  /* 0x000077710a0a7816 */ /* 0x000fc800000000ff */
[----:B------:R-:W-:Y:S02]  /*6810*/  LOP3.LUT R10, R10, R16, R13, 0x96, !PT ;  /* 0x000000100a0a7212 */ /* 0x000fe400078e960d */
[----:B------:R-:W-:Y:S02]  /*6820*/  LOP3.LUT R13, R23, R27, R34, 0x96, !PT ;  /* 0x0000001b170d7212 */ /* 0x000fe400078e9622 */
[----:B------:R-:W-:Y:S02]  /*6830*/  LOP3.LUT R23, R33, R18, R23, 0x96, !PT ;  /* 0x0000001221177212 */ /* 0x000fe400078e9617 */
[----:B------:R-:W-:Y:S02]  /*6840*/  PRMT R18, R11, 0x7770, RZ ;  /* 0x000077700b127816 */ /* 0x000fe400000000ff */
[----:B------:R-:W-:Y:S02]  /*6850*/  LOP3.LUT R33, R33, R10, R32, 0x96, !PT ;  /* 0x0000000a21217212 */ /* 0x000fe400078e9620 */
[----:B------:R-:W-:-:S02]  /*6860*/  PRMT R10, R11, 0x7773, RZ ;  /* 0x000077730b0a7816 */ /* 0x000fc400000000ff */
[C---:B------:R-:W-:Y:S02]  /*6870*/  PRMT R16, R11.reuse, 0x7772, RZ ;  /* 0x000077720b107816 */ /* 0x040fe400000000ff */
[----:B------:R-:W-:Y:S02]  /*6880*/  PRMT R11, R11, 0x7771, RZ ;  /* 0x000077710b0b7816 */ /* 0x000fe400000000ff */
[----:B------:R-:W-:Y:S02]  /*6890*/  LOP3.LUT R24, R34, R29, R32, 0x96, !PT ;  /* 0x0000001d22187212 */ /* 0x000fe400078e9620 */
[----:B------:R-:W-:Y:S02]  /*68a0*/  LOP3.LUT R32, R21, 0xff, RZ, 0xc0, !PT ;  /* 0x000000ff15207812 */ /* 0x000fe400078ec0ff */
[----:B------:R-:W-:Y:S02]  /*68b0*/  LOP3.LUT R4, R4, 0xff, RZ, 0xc0, !PT ;  /* 0x000000ff04047812 */ /* 0x000fe400078ec0ff */
[----:B------:R-:W-:-:S05]  /*68c0*/  LOP3.LUT R24, R24, 0xff, RZ, 0xc0, !PT ;  /* 0x000000ff18187812 */ /* 0x000fca00078ec0ff */
[----:B------:R-:W-:Y:S01]  /*68d0*/  IMAD.IADD R27, R1, 0x1, R24 ;  /* 0x00000001011b7824 */ /* 0x000fe200078e0218 */
[----:B--2---:R-:W-:-:S04]  /*68e0*/  LOP3.LUT R0, R18, R25, R0, 0x96, !PT ;  /* 0x0000001912007212 */ /* 0x004fc800078e9600 */
[----:B0-----:R-:W-:Y:S02]  /*68f0*/  LOP3.LUT R28, R17, R0, R26, 0x96, !PT ;  /* 0x00000000111c7212 */ /* 0x001fe400078e961a */
[----:B---3--:R-:W-:Y:S02]  /*6900*/  LOP3.LUT R10, R10, R31, R14, 0x96, !PT ;  /* 0x0000001f0a0a7212 */ /* 0x008fe400078e960e */
[----:B------:R-:W-:Y:S02]  /*6910*/  LOP3.LUT R28, R28, 0xff, RZ, 0xc0, !PT ;  /* 0x000000ff1c1c7812 */ /* 0x000fe400078ec0ff */
[----:B-----5:R-:W-:Y:S02]  /*6920*/  LOP3.LUT R8, R16, R35, R8, 0x96, !PT ;  /* 0x0000002310087212 */ /* 0x020fe400078e9608 */
[----:B----4-:R-:W-:Y:S02]  /*6930*/  LOP3.LUT R12, R11, R19, R12, 0x96, !PT ;  /* 0x000000130b0c7212 */ /* 0x010fe400078e960c */
[----:B------:R-:W-:-:S02]  /*6940*/  LOP3.LUT R11, R26, R10, R15, 0x96, !PT ;  /* 0x0000000a1a0b7212 */ /* 0x000fc400078e960f */
[--C-:B------:R-:W-:Y:S02]  /*6950*/  LOP3.LUT R15, R15, R8, R30.reuse, 0x96, !PT ;  /* 0x000000080f0f7212 */ /* 0x100fe400078e961e */
[----:B------:R-:W-:Y:S02]  /*6960*/  LOP3.LUT R25, R17, R12, R30, 0x96, !PT ;  /* 0x0000000c11197212 */ /* 0x000fe400078e961e */
[----:B------:R-:W-:Y:S01]  /*6970*/  LOP3.LUT R30, R13, 0xff, RZ, 0xc0, !PT ;  /* 0x000000ff0d1e7812 */ /* 0x000fe200078ec0ff */
[----:B------:R-:W2:Y:S01]  /*6980*/  LDL.128 R16, [R1+0x4a0] ;  /* 0x0004a00001107983 */ /* 0x000ea20000100c00 */
[----:B------:R-:W-:Y:S02]  /*6990*/  LOP3.LUT R0, R2, 0xff, RZ, 0xc0, !PT ;  /* 0x000000ff02007812 */ /* 0x000fe400078ec0ff */
[----:B------:R-:W-:Y:S01]  /*69a0*/  LOP3.LUT R10, R9, 0xff, RZ, 0xc0, !PT ;  /* 0x000000ff090a7812 */ /* 0x000fe200078ec0ff */
[----:B------:R-:W-:Y:S01]  /*69b0*/  IMAD.IADD R9, R1, 0x1, R32 ;  /* 0x0000000101097824 */ /* 0x000fe200078e0220 */
[----:B------:R-:W-:Y:S01]  /*69c0*/  LOP3.LUT R14, R3, 0xff, RZ, 0xc0, !PT ;  /* 0x000000ff030e7812 */ /* 0x000fe200078ec0ff */
[----:B------:R-:W-:Y:S01]  /*69d0*/  IMAD.IADD R3, R1, 0x1, R28 ;  /* 0x0000000101037824 */ /* 0x000fe200078e021c */
[----:B------:R-:W-:Y:S01]  /*69e0*/  LOP3.LUT R26, R11, 0xff, RZ, 0xc0, !PT ;  /* 0x000000ff0b1a7812 */ /* 0x000fe200078ec0ff */
[----:B------:R-:W-:Y:S01]  /*69f0*/  IMAD.IADD R11, R1, 0x1, R30 ;  /* 0x00000001010b7824 */ /* 0x000fe200078e021e */
[----:B------:R-:W-:Y:S01]  /*6a00*/  LOP3.LUT R2, R22, 0xff, RZ, 0xc0, !PT ;  /* 0x000000ff16027812 */ /* 0x000fe200078ec0ff */
[----:B------:R-:W3:Y:S01]  /*6a10*/  LDL.U8 R9, [R9+0x300] ;  /* 0x0003000009097983 */ /* 0x000ee20000100000 */
[----:B------:R-:W-:-:S02]  /*6a20*/  LOP3.LUT R8, R5, 0xff, RZ, 0xc0, !PT ;  /* 0x000000ff05087812 */ /* 0x000fc400078ec0ff */
[----:B------:R-:W-:Y:S01]  /*6a30*/  LOP3.LUT R12, R20, 0xff, RZ, 0xc0, !PT ;  /* 0x000000ff140c7812 */ /* 0x000fe200078ec0ff */
[----:B------:R-:W-:Y:S01]  /*6a40*/  IMAD.IADD R21, R1, 0x1, R14 ;  /* 0x0000000101157824 */ /* 0x000fe200078e020e */
[----:B------:R-:W-:Y:S01]  /*6a50*/  LOP3.LUT R22, R23, 0xff, RZ, 0xc0, !PT ;  /* 0x000000ff17167812 */ /* 0x000fe200078ec0ff */
[----:B------:R-:W4:Y:S01]  /*6a60*/  LDL.U8 R3, [R3+0x300] ;  /* 0x0003000003037983 */ /* 0x000f220000100000 */
[----:B------:R-:W-:Y:S02]  /*6a70*/  LOP3.LUT R20, R33, 0xff, RZ, 0xc0, !PT ;  /* 0x000000ff21147812 */ /* 0x000fe400078ec0ff */
[----:B------:R-:W-:Y:S02]  /*6a80*/  LOP3.LUT R28, R15, 0xff, RZ, 0xc0, !PT ;  /* 0x000000ff0f1c7812 */ /* 0x000fe400078ec0ff */
[----:B------:R-:W-:Y:S01]  /*6a90*/  LOP3.LUT R30, R25, 0xff, RZ, 0xc0, !PT ;  /* 0x000000ff191e7812 */ /* 0x000fe200078ec0ff */
[C---:B------:R-:W-:Y:S01]  /*6aa0*/  IMAD.IADD R25, R1.reuse, 0x1, R0 ;  /* 0x0000000101197824 */ /* 0x040fe200078e0200 */
[----:B------:R-:W5:Y:S01]  /*6ab0*/  LDL.U8 R11, [R11+0x300] ;  /* 0x000300000b0b7983 */ /* 0x000f620000100000 */
[----:B------:R-:W-:-:S02]  /*6ac0*/  IMAD.IADD R29, R1, 0x1, R2 ;  /* 0x00000001011d7824 */ /* 0x000fc400078e0202 */
[C---:B------:R-:W-:Y:S01]  /*6ad0*/  IMAD.IADD R23, R1.reuse, 0x1, R8 ;  /* 0x0000000101177824 */ /* 0x040fe200078e0208 */
[----:B------:R-:W5:Y:S01]  /*6ae0*/  LDL.U8 R21, [R21+0x300] ;  /* 0x0003000015157983 */ /* 0x000f620000100000 */
[C---:B------:R-:W-:Y:S02]  /*6af0*/  IMAD.IADD R13, R1.reuse, 0x1, R10 ;  /* 0x00000001010d7824 */ /* 0x040fe400078e020a */
[C---:B------:R-:W-:Y:S01]  /*6b00*/  IMAD.IADD R8, R1.reuse, 0x1, R12 ;  /* 0x0000000101087824 */ /* 0x040fe200078e020c */
[----:B------:R-:W5:Y:S01]  /*6b10*/  LDL.U8 R10, [R29+0x300] ;  /* 0x000300001d0a7983 */ /* 0x000f620000100000 */
[C---:B------:R-:W-:Y:S02]  /*6b20*/  IMAD.IADD R0, R1.reuse, 0x1, R22 ;  /* 0x0000000101007824 */ /* 0x040fe400078e0216 */
[C---:B------:R-:W-:Y:S01]  /*6b30*/  IMAD.IADD R14, R1.reuse, 0x1, R20 ;  /* 0x00000001010e7824 */ /* 0x040fe200078e0214 */
[----:B------:R0:W5:Y:S01]  /*6b40*/  LDL.U8 R12, [R23+0x300] ;  /* 0x00030000170c7983 */ /* 0x0001620000100000 */
[----:B------:R-:W-:-:S02]  /*6b50*/  IMAD.IADD R15, R1, 0x1, R26 ;  /* 0x00000001010f7824 */ /* 0x000fc400078e021a */
[C---:B------:R-:W-:Y:S01]  /*6b60*/  IMAD.IADD R5, R1.reuse, 0x1, R28 ;  /* 0x0000000101057824 */ /* 0x040fe200078e021c */
[----:B------:R-:W5:Y:S01]  /*6b70*/  LDL.U8 R13, [R13+0x300] ;  /* 0x000300000d0d7983 */ /* 0x000f620000100000 */
[C---:B------:R-:W-:Y:S02]  /*6b80*/  IMAD.IADD R2, R1.reuse, 0x1, R30 ;  /* 0x0000000101027824 */ /* 0x040fe400078e021e */
[----:B------:R-:W-:Y:S01]  /*6b90*/  IMAD.IADD R31, R1, 0x1, R4 ;  /* 0x00000001011f7824 */ /* 0x000fe200078e0204 */
[----:B------:R-:W5:Y:S04]  /*6ba0*/  LDL.U8 R0, [R0+0x300] ;  /* 0x0003000000007983 */ /* 0x000f680000100000 */
[----:B------:R1:W5:Y:S04]  /*6bb0*/  LDL.U8 R22, [R31+0x300] ;  /* 0x000300001f167983 */ /* 0x0003680000100000 */
[----:B------:R-:W5:Y:S04]  /*6bc0*/  LDL.U8 R2, [R2+0x300] ;  /* 0x0003000002027983 */ /* 0x000f680000100000 */
[----:B------:R5:W5:Y:S04]  /*6bd0*/  LDL.U8 R4, [R25+0x300] ;  /* 0x0003000019047983 */ /* 0x000b680000100000 */
[----:B------:R-:W5:Y:S04]  /*6be0*/  LDL.U8 R5, [R5+0x300] ;  /* 0x0003000005057983 */ /* 0x000f680000100000 */
[----:B------:R-:W5:Y:S04]  /*6bf0*/  LDL.U8 R8, [R8+0x300] ;  /* 0x0003000008087983 */ /* 0x000f680000100000 */
[----:B------:R5:W5:Y:S04]  /*6c00*/  LDL.U8 R20, [R27+0x300] ;  /* 0x000300001b147983 */ /* 0x000b680000100000 */
[----:B------:R-:W5:Y:S04]  /*6c10*/  LDL.U8 R15, [R15+0x300] ;  /* 0x000300000f0f7983 */ /* 0x000f680000100000 */
[----:B------:R-:W5:Y:S01]  /*6c20*/  LDL.U8 R14, [R14+0x300] ;  /* 0x000300000e0e7983 */ /* 0x000f620000100000 */
[----:B--2---:R-:W-:-:S02]  /*6c30*/  PRMT R26, R19, 0x7772, RZ ;  /* 0x00007772131a7816 */ /* 0x004fc400000000ff */
[C---:B------:R-:W-:Y:S02]  /*6c40*/  PRMT R28, R19.reuse, 0x7770, RZ ;  /* 0x00007770131c7816 */ /* 0x040fe400000000ff */
[C---:B------:R-:W-:Y:S02]  /*6c50*/  PRMT R24, R19.reuse, 0x7773, RZ ;  /* 0x0000777313187816 */ /* 0x040fe400000000ff */
[----:B0-----:R-:W-:Y:S02]  /*6c60*/  PRMT R23, R19, 0x7771, RZ ;  /* 0x0000777113177816 */ /* 0x001fe400000000ff */
[C---:B-1----:R-:W-:Y:S02]  /*6c70*/  PRMT R31, R18.reuse, 0x7772, RZ ;  /* 0x00007772121f7816 */ /* 0x042fe400000000ff */
[----:B---3--:R-:W-:Y:S02]  /*6c80*/  LOP3.LUT R9, R9, R26, RZ, 0x3c, !PT ;  /* 0x0000001a09097212 */ /* 0x008fe400078e3cff */
[----:B------:R-:W-:-:S02]  /*6c90*/  PRMT R29, R18, 0x7771, RZ ;  /* 0x00007771121d7816 */ /* 0x000fc400000000ff */
[C---:B------:R-:W-:Y:S02]  /*6ca0*/  PRMT R35, R18.reuse, 0x7770, RZ ;  /* 0x0000777012237816 */ /* 0x040fe400000000ff */
[----:B----4-:R-:W-:Y:S02]  /*6cb0*/  LOP3.LUT R3, R3, R28, RZ, 0x3c, !PT ;  /* 0x0000001c03037212 */ /* 0x010fe400078e3cff */
[----:B------:R-:W-:Y:S02]  /*6cc0*/  PRMT R28, R18, 0x7773, RZ ;  /* 0x00007773121c7816 */ /* 0x000fe400000000ff */
[C---:B------:R-:W-:Y:S02]  /*6cd0*/  PRMT R33, R17.reuse, 0x7773, RZ ;  /* 0x0000777311217816 */ /* 0x040fe400000000ff */
[----:B------:R-:W-:Y:S02]  /*6ce0*/  PRMT R26, R17, 0x7772, RZ ;  /* 0x00007772111a7816 */ /* 0x000fe400000000ff */
[----:B-----5:R-:W-:-:S02]  /*6cf0*/  LOP3.LUT R11, R11, R24, RZ, 0x3c, !PT ;  /* 0x000000180b0b7212 */ /* 0x020fc400078e3cff */
[C---:B------:R-:W-:Y:S02]  /*6d00*/  PRMT R19, R17.reuse, 0x7771, RZ ;  /* 0x0000777111137816 */ /* 0x040fe400000000ff */
[----:B------:R-:W-:Y:S02]  /*6d10*/  PRMT R25, R17, 0x7770, RZ ;  /* 0x0000777011197816 */ /* 0x000fe400000000ff */
[C---:B------:R-:W-:Y:S02]  /*6d20*/  PRMT R27, R16.reuse, 0x7770, RZ ;  /* 0x00007770101b7816 */ /* 0x040fe400000000ff */
[C---:B------:R-:W-:Y:S02]  /*6d30*/  PRMT R18, R16.reuse, 0x7773, RZ ;  /* 0x0000777310127816 */ /* 0x040fe400000000ff */
[C---:B------:R-:W-:Y:S02]  /*6d40*/  PRMT R17, R16.reuse, 0x7772, RZ ;  /* 0x0000777210117816 */ /* 0x040fe400000000ff */
[----:B------:R-:W-:-:S02]  /*6d50*/  PRMT R24, R16, 0x7771, RZ ;  /* 0x0000777110187816 */ /* 0x000fc400000000ff */
[----:B------:R-:W-:Y:S02]  /*6d60*/  LOP3.LUT R27, R12, R27, RZ, 0x3c, !PT ;  /* 0x0000001b0c1b7212 */ /* 0x000fe400078e3cff */
[----:B------:R-:W-:Y:S02]  /*6d70*/  LOP3.LUT R13, R13, R28, RZ, 0x3c, !PT ;  /* 0x0000001c0d0d7212 */ /* 0x000fe400078e3cff */
[----:B------:R-:W-:Y:S02]  /*6d80*/  LOP3.LUT R31, R10, R31, RZ, 0x3c, !PT ;  /* 0x0000001f0a1f7212 */ /* 0x000fe400078e3cff */
[----:B------:R-:W-:Y:S02]  /*6d90*/  LOP3.LUT R35, R0, R35, RZ, 0x3c, !PT ;  /* 0x0000002300237212 */ /* 0x000fe400078e3cff */
[----:B------:R-:W-:Y:S02]  /*6da0*/  LOP3.LUT R21, R21, R24, RZ, 0x3c, !PT ;  /* 0x0000001815157212 */ /* 0x000fe400078e3cff */
[----:B------:R-:W-:-:S02]  /*6db0*/  LOP3.LUT R23, R22, R23, RZ, 0x3c, !PT ;  /* 0x0000001716177212 */ /* 0x000fc400078e3cff */
[----:B------:R-:W-:Y:S02]  /*6dc0*/  LOP3.LUT R29, R2, R29, RZ, 0x3c, !PT ;  /* 0x0000001d021d7212 */ /* 0x000fe400078e3cff */
[----:B------:R-:W-:Y:S02]  /*6dd0*/  LOP3.LUT R33, R4, R33, RZ, 0x3c, !PT ;  /* 0x0000002104217212 */ /* 0x000fe400078e3cff */
[----:B------:R-:W-:Y:S02]  /*6de0*/  LOP3.LUT R5, R5, R26, RZ, 0x3c, !PT ;  /* 0x0000001a05057212 */ /* 0x000fe400078e3cff */
[----:B------:R-:W-:Y:S02]  /*6df0*/  LOP3.LUT R25, R8, R25, RZ, 0x3c, !PT ;  /* 0x0000001908197212 */ /* 0x000fe400078e3cff */
[----:B------:R-:W-:Y:S02]  /*6e00*/  LOP3.LUT R17, R20, R17, RZ, 0x3c, !PT ;  /* 0x0000001114117212 */ /* 0x000fe400078e3cff */
[----:B------:R-:W-:-:S02]  /*6e10*/  LOP3.LUT R15, R15, R18, RZ, 0x3c, !PT ;  /* 0x000000120f0f7212 */ /* 0x000fc400078e3cff */
[----:B------:R-:W-:Y:S01]  /*6e20*/  LOP3.LUT R19, R14, R19, RZ, 0x3c, !PT ;  /* 0x000000130e137212 */ /* 0x000fe200078e3cff */
[----:B------:R0:W-:Y:S04]  /*6e30*/  STG.E.U8 desc[UR40][R6.64], R27 ;  /* 0x0000001b06007986 */ /* 0x0001e8000c101128 */
        /* <DEDUP_REMOVED lines=14> */
[----:B------:R0:W-:Y:S01]  /*6f20*/  STG.E.U8 desc[UR40][R6.64+0xf], R11 ;  /* 0x00000f0b06007986 */ /* 0x0001e2000c101128 */
[----:B------:R-:W-:-:S02]  /*6f30*/  IMAD.MOV.U32 R0, RZ, RZ, RZ ;  /* 0x000000ffff007224 */ /* 0x000fc400078e00ff */
[----:B------:R-:W-:-:S07]  /*6f40*/  IMAD.MOV.U32 R8, RZ, RZ, RZ ;  /* 0x000000ffff087224 */ /* 0x000fce00078e00ff */
.L_x_7:
[----:B-1----:R-:W-:-:S04]  /*6f50*/  IADD3 R20, P0, PT, R0, UR8, RZ ;  /* 0x0000000800147c10 */ /* 0x002fc8000ff1e0ff */
[----:B0-----:R-:W-:-:S05]  /*6f60*/  IADD3.X R21, PT, PT, R8, UR9, RZ, P0, !PT ;  /* 0x0000000908157c10 */ /* 0x001fca00087fe4ff */
[----:B------:R-:W2:Y:S04]  /*6f70*/  LDG.E.U8 R28, desc[UR40][R20.64+0x7] ;  /* 0x00000728141c7981 */ /* 0x000ea8000c1e1100 */
[----:B------:R-:W2:Y:S01]  /*6f80*/  LDG.E.U8 R29, desc[UR40][R20.64+0x6] ;  /* 0x00000628141d7981 */ /* 0x000ea2000c1e1100 */
[C---:B------:R-:W-:Y:S02]  /*6f90*/  IADD3 R32, P0, PT, R0.reuse, UR12, RZ ;  /* 0x0000000c00207c10 */ /* 0x040fe4000ff1e0ff */
[----:B------:R-:W-:Y:S01]  /*6fa0*/  IADD3 R4, P1, PT, R0, UR14, RZ ;  /* 0x0000000e00047c10 */ /* 0x000fe2000ff3e0ff */
[----:B------:R-:W3:Y:S01]  /*6fb0*/  LDG.E.U8 R6, desc[UR40][R20.64+0x5] ;  /* 0x0000052814067981 */ /* 0x000ee2000c1e1100 */
[----:B------:R-:W-:Y:S02]  /*6fc0*/  IADD3.X R33, PT, PT, R8, UR13, RZ, P0, !PT ;  /* 0x0000000d08217c10 */ /* 0x000fe400087fe4ff */
[----:B------:R-:W-:Y:S01]  /*6fd0*/  IADD3 R2, P0, PT, R0, UR10, RZ ;  /* 0x0000000a00027c10 */ /* 0x000fe2000ff1e0ff */
[----:B------:R-:W3:Y:S01]  /*6fe0*/  LDG.E.U8 R7, desc[UR40][R20.64+0x4] ;  /* 0x0000042814077981 */ /* 0x000ee2000c1e1100 */
[----:B------:R-:W-:-:S02]  /*6ff0*/  IADD3.X R5, PT, PT, R8, UR15, RZ, P1, !PT ;  /* 0x0000000f08057c10 */ /* 0x000fc40008ffe4ff */
[----:B------:R-:W-:Y:S01]  /*7000*/  IADD3.X R3, PT, PT, R8, UR11, RZ, P0, !PT ;  /* 0x0000000b08037c10 */ /* 0x000fe200087fe4ff */
        /* <DEDUP_REMOVED lines=27> */
[----:B--2---:R-:W-:-:S03]  /*71c0*/  PRMT R28, R29, 0x3340, R28 ;  /* 0x000033401d1c7816 */ /* 0x004fc6000000001c */
[----:B------:R0:W2:Y:S01]  /*71d0*/  LDG.E.U8 R29, desc[UR40][R2.64+0x3] ;  /* 0x00000328021d7981 */ /* 0x0000a2000c1e1100 */
[----:B---3--:R-:W-:-:S04]  /*71e0*/  PRMT R7, R7, 0x3340, R6 ;  /* 0x0000334007077816 */ /* 0x008fc80000000006 */
[----:B------:R-:W-:Y:S02]  /*71f0*/  PRMT R7, R7, 0x5410, R28 ;  /* 0x0000541007077816 */ /* 0x000fe4000000001c */
[----:B----4-:R-:W-:Y:S01]  /*7200*/  PRMT R9, R10, 0x3340, R9 ;  /* 0x000033400a097816 */ /* 0x010fe20000000009 */
[----:B0-----:R-:W-:Y:S01]  /*7210*/  IMAD.IADD R3, R1, 0x1, R0 ;  /* 0x0000000101037824 */ /* 0x001fe200078e0200 */
[----:B-----5:R-:W-:-:S04]  /*7220*/  PRMT R12, R12, 0x3340, R11 ;  /* 0x000033400c0c7816 */ /* 0x020fc8000000000b */
[----:B------:R-:W-:Y:S02]  /*7230*/  PRMT R6, R12, 0x5410, R9 ;  /* 0x000054100c067816 */ /* 0x000fe40000000009 */
[----:B------:R-:W-:Y:S02]  /*7240*/  PRMT R13, R14, 0x3340, R13 ;  /* 0x000033400e0d7816 */ /* 0x000fe4000000000d */
[----:B------:R-:W-:-:S04]  /*7250*/  PRMT R16, R16, 0x3340, R15 ;  /* 0x0000334010107816 */ /* 0x000fc8000000000f */
[----:B------:R-:W-:Y:S02]  /*7260*/  PRMT R16, R16, 0x5410, R13 ;  /* 0x0000541010107816 */ /* 0x000fe4000000000d */
        /* <DEDUP_REMOVED lines=8> */
[----:B------:R-:W-:Y:S02]  /*72f0*/  PRMT R21, R22, 0x5410, R23 ;  /* 0x0000541016157816 */ /* 0x000fe40000000017 */
        /* <DEDUP_REMOVED lines=10> */
[----:B--2---:R-:W-:-:S04]  /*73a0*/  PRMT R29, R36, 0x3340, R29 ;  /* 0x00003340241d7816 */ /* 0x004fc8000000001d */
[----:B------:R-:W-:-:S05]  /*73b0*/  PRMT R34, R34, 0x5410, R29 ;  /* 0x0000541022227816 */ /* 0x000fca000000001d */
[----:B------:R1:W-:Y:S02]  /*73c0*/  STL.64 [R3+0x100], R34 ;  /* 0x0001002203007387 */ /* 0x0003e40000100a00 */
[----:B------:R-:W-:Y:S05]  /*73d0*/  @P0 BRA `(.L_x_7) ;  /* 0xfffffff800dc0947 */ /* 0x000fea000383ffff */
[----:B-1----:R-:W0:Y:S02]  /*73e0*/  LDC.64 R2, c[0x0][0x390] ;  /* 0x0000e400ff027b82 */ /* 0x002e240000000a00 */
[----:B0-----:R-:W2:Y:S04]  /*73f0*/  LDG.E.U8 R6, desc[UR40][R2.64+0xf] ;  /* 0x00000f2802067981 */ /* 0x001ea8000c1e1100 */
[----:B------:R-:W2:Y:S04]  /*7400*/  LDG.E.U8 R7, desc[UR40][R2.64+0xe] ;  /* 0x00000e2802077981 */ /* 0x000ea8000c1e1100 */
[----:B------:R-:W3:Y:S04]  /*7410*/  LDG.E.U8 R8, desc[UR40][R2.64+0xd] ;  /* 0x00000d2802087981 */ /* 0x000ee8000c1e1100 */
[----:B------:R-:W3:Y:S04]  /*7420*/  LDG.E.U8 R9, desc[UR40][R2.64+0xc] ;  /* 0x00000c2802097981 */ /* 0x000ee8000c1e1100 */
[----:B------:R-:W4:Y:S04]  /*7430*/  LDG.E.U8 R0, desc[UR40][R2.64+0x2] ;  /* 0x0000022802007981 */ /* 0x000f28000c1e1100 */
[----:B------:R-:W5:Y:S04]  /*7440*/  LDG.E.U8 R13, desc[UR40][R2.64] ;  /* 0x00000028020d7981 */ /* 0x000f68000c1e1100 */
        /* <DEDUP_REMOVED lines=29> */
.L_x_8:
        /* <DEDUP_REMOVED lines=50> */
[----:B------:R-:W0:Y:S01]  /*7940*/  S2R R3, SR_TID.X ;  /* 0x0000000000037919 */ /* 0x000e220000002100 */
[----:B------:R-:W0:Y:S01]  /*7950*/  S2UR UR4, SR_CTAID.X ;  /* 0x00000000000479c3 */ /* 0x000e220000002500 */
[----:B------:R-:W1:Y:S01]  /*7960*/  LDCU.64 UR8, c[0x0][0x388] ;  /* 0x00007100ff0877ac */ /* 0x000e620008000a00 */
[----:B------:R-:W2:Y:S06]  /*7970*/  LDL R20, [R1+0x404] ;  /* 0x0004040001147983 */ /* 0x000eac0000100800 */
[----:B------:R-:W0:Y:S01]  /*7980*/  LDC R18, c[0x0][0x360] ;  /* 0x0000d800ff127b82 */ /* 0x000e220000000800 */
[----:B------:R-:W-:Y:S01]  /*7990*/  LOP3.LUT R30, R4, 0xffff, RZ, 0xc0, !PT ;  /* 0x0000ffff041e7812 */ /* 0x000fe200078ec0ff */
[----:B------:R-:W3:Y:S01]  /*79a0*/  LDCU.64 UR10, c[0x0][0x388] ;  /* 0x00007100ff0a77ac */ /* 0x000ee20008000a00 */
[----:B0-----:R-:W-:-:S02]  /*79b0*/  IMAD R18, R18, UR4, R3 ;  /* 0x0000000412127c24 */ /* 0x001fc4000f8e0203 */
[----:B------:R-:W4:Y:S02]  /*79c0*/  LDL.64 R2, [R1+0x408] ;  /* 0x0004080001027983 */ /* 0x000f240000100a00 */
[----:B------:R-:W-:-:S05]  /*79d0*/  IMAD.SHL.U32 R18, R18, 0x10, RZ ;  /* 0x0000001012127824 */ /* 0x000fca00078e00ff */
[----:B------:R-:W-:Y:S02]  /*79e0*/  SHF.R.S32.HI R5, RZ, 0x1f, R18 ;  /* 0x0000001fff057819 */ /* 0x000fe40000011412 */
[----:B-1----:R-:W-:-:S04]  /*79f0*/  IADD3 R16, P0, PT, R18, UR8, RZ ;  /* 0x0000000812107c10 */ /* 0x002fc8000ff1e0ff */
[----:B------:R-:W-:Y:S01]  /*7a00*/  IADD3.X R17, PT, PT, R5, UR9, RZ, P0, !PT ;  /* 0x0000000905117c10 */ /* 0x000fe200087fe4ff */
[----:B------:R-:W0:Y:S04]  /*7a10*/  LDCU.64 UR8, c[0x0][0x3a0] ;  /* 0x00007400ff0877ac */ /* 0x000e280008000a00 */
[----:B------:R-:W5:Y:S04]  /*7a20*/  LDG.E.U8 R8, desc[UR40][R16.64+0xa] ;  /* 0x00000a2810087981 */ /* 0x000f68000c1e1100 */
[----:B------:R-:W3:Y:S04]  /*7a30*/  LDG.E.U8 R6, desc[UR40][R16.64] ;  /* 0x0000002810067981 */ /* 0x000ee8000c1e1100 */
[----:B------:R-:W3:Y:S04]  /*7a40*/  LDG.E.U8 R7, desc[UR40][R16.64+0x5] ;  /* 0x0000052810077981 */ /* 0x000ee8000c1e1100 */
[----:B------:R-:W3:Y:S04]  /*7a50*/  LDG.E.U8 R14, desc[UR40][R16.64+0x4] ;  /* 0x00000428100e7981 */ /* 0x000ee8000c1e1100 */
[----:B------:R-:W3:Y:S04]  /*7a60*/  LDG.E.U8 R15, desc[UR40][R16.64+0x3] ;  /* 0x00000328100f7981 */ /* 0x000ee8000c1e1100 */
[----:B------:R-:W3:Y:S01]  /*7a70*/  LDG.E.U8 R12, desc[UR40][R16.64+0x9] ;  /* 0x00000928100c7981 */ /* 0x000ee2000c1e1100 */
[----:B--2---:R-:W-:-:S03]  /*7a80*/  PRMT R10, R20, 0x7771, RZ ;  /* 0x00007771140a7816 */ /* 0x004fc600000000ff */
[----:B------:R-:W2:Y:S01]  /*7a90*/  LDG.E.U8 R35, desc[UR40][R16.64+0x2] ;  /* 0x0000022810237981 */ /* 0x000ea2000c1e1100 */
[----:B------:R-:W-:Y:S02]  /*7aa0*/  PRMT R27, R20, 0x7770, RZ ;  /* 0x00007770141b7816 */ /* 0x000fe400000000ff */
[----:B------:R-:W-:Y:S01]  /*7ab0*/  SHF.R.U32.HI R30, RZ, 0x8, R30 ;  /* 0x00000008ff1e7819 */ /* 0x000fe2000001161e */
[----:B------:R-:W2:Y:S01]  /*7ac0*/  LDG.E.U8 R32, desc[UR40][R16.64+0x8] ;  /* 0x0000082810207981 */ /* 0x000ea2000c1e1100 */
[----:B----4-:R-:W-:-:S04]  /*7ad0*/  PRMT R9, R2, 0x7772, RZ ;  /* 0x0000777202097816 */ /* 0x010fc800000000ff */
[----:B-----5:R-:W-:-:S04]  /*7ae0*/  LOP3.LUT R8, R8, 0xffff, R9, 0x48, !PT ;  /* 0x0000ffff08087812 */ /* 0x020fc800078e4809 */
[----:B------:R-:W-:Y:S02]  /*7af0*/  LOP3.LUT R8, R8, 0xff, RZ, 0xc0, !PT ;  /* 0x000000ff08087812 */ /* 0x000fe400078ec0ff */
[----:B---3--:R-:W-:Y:S02]  /*7b00*/  LOP3.LUT R6, R6, 0xffff, R13, 0x48, !PT ;  /* 0x0000ffff06067812 */ /* 0x008fe400078e480d */
[----:B------:R-:W-:Y:S01]  /*7b10*/  LOP3.LUT R7, R7, 0xffff, R10, 0x48, !PT ;  /* 0x0000ffff07077812 */ /* 0x000fe200078e480a */
[----:B------:R-:W-:Y:S01]  /*7b20*/  IMAD.IADD R22, R1, 0x1, R8 ;  /* 0x0000000101167824 */ /* 0x000fe200078e0208 */
[----:B------:R-:W-:Y:S01]  /*7b30*/  LOP3.LUT R10, R6, 0xff, RZ, 0xc0, !PT ;  /* 0x000000ff060a7812 */ /* 0x000fe200078ec0ff */
[----:B------:R-:W3:Y:S01]  /*7b40*/  LDG.E.U8 R13, desc[UR40][R16.64+0xe] ;  /* 0x00000e28100d7981 */ /* 0x000ee2000c1e1100 */
[----:B------:R-:W-:-:S03]  /*7b50*/  LOP3.LUT R6, R7, 0xff, RZ, 0xc0, !PT ;  /* 0x000000ff07067812 */ /* 0x000fc600078ec0ff */
[C---:B------:R-:W-:Y:S01]  /*7b60*/  IMAD.IADD R21, R1.reuse, 0x1, R10 ;  /* 0x0000000101157824 */ /* 0x040fe200078e020a */
[----:B------:R-:W4:Y:S01]  /*7b70*/  LDL.U8 R22, [R22+0x300] ;  /* 0x0003000016167983 */ /* 0x000f220000100000 */
[----:B------:R-:W-:-:S03]  /*7b80*/  IMAD.IADD R23, R1, 0x1, R6 ;  /* 0x0000000101177824 */ /* 0x000fc600078e0206 */
[----:B------:R-:W5:Y:S04]  /*7b90*/  LDG.E.U8 R7, desc[UR40][R16.64+0xf] ;  /* 0x00000f2810077981 */ /* 0x000f68000c1e1100 */
[----:B------:R-:W2:Y:S04]  /*7ba0*/  LDL.U8 R21, [R21+0x300] ;  /* 0x0003000015157983 */ /* 0x000ea80000100000 */
[----:B------:R-:W3:Y:S01]  /*7bb0*/  LDL.U8 R23, [R23+0x300] ;  /* 0x0003000017177983 */ /* 0x000ee20000100000 */
[----:B------:R-:W-:-:S03]  /*7bc0*/  PRMT R6, R3, 0x7773, RZ ;  /* 0x0000777303067816 */ /* 0x000fc600000000ff */
[----:B------:R-:W3:Y:S01]  /*7bd0*/  LDL.128 R8, [R1+0x410] ;  /* 0x0004100001087983 */ /* 0x000ee20000100c00 */
[----:B----4-:R-:W-:Y:S02]  /*7be0*/  LOP3.LUT R24, R22, 0xff, RZ, 0xc0, !PT ;  /* 0x000000ff16187812 */ /* 0x010fe400078ec0ff */
[----:B-----5:R-:W-:-:S03]  /*7bf0*/  LOP3.LUT R25, R7, 0xffff, R6, 0x48, !PT ;  /* 0x0000ffff07197812 */ /* 0x020fc600078e4806 */
[----:B------:R-:W-:Y:S01]  /*7c00*/  IMAD.IADD R7, R1, 0x1, R24 ;  /* 0x0000000101077824 */ /* 0x000fe200078e0218 */
[----:B--2---:R-:W-:Y:S02]  /*7c10*/  LOP3.LUT R6, R21, 0xff, RZ, 0xc0, !PT ;  /* 0x000000ff15067812 */ /* 0x004fe400078ec0ff */
[----:B------:R-:W-:Y:S02]  /*7c20*/  LOP3.LUT R24, R25, 0xff, RZ, 0xc0, !PT ;  /* 0x000000ff19187812 */ /* 0x000fe400078ec0ff */
[----:B------:R-:W2:Y:S01]  /*7c30*/  LDL.U8 R33, [R7] ;  /* 0x0000000007217983 */ /* 0x000ea20000100000 */
[----:B---3--:R-:W-:Y:S01]  /*7c40*/  LOP3.LUT R26, R23, 0xff, RZ, 0xc0, !PT ;  /* 0x000000ff171a7812 */ /* 0x008fe200078ec0ff */
[C---:B------:R-:W-:Y:S02]  /*7c50*/  IMAD.IADD R6, R1.reuse, 0x1, R6 ;  /* 0x0000000101067824 */ /* 0x040fe400078e0206 */
[C---:B------:R-:W-:Y:S01]  /*7c60*/  IMAD.IADD R24, R1.reuse, 0x1, R24 ;  /* 0x0000000101187824 */ /* 0x040fe200078e0218 */
[----:B------:R-:W3:Y:S01]  /*7c70*/  LDL.U8 R25, [R7+0x100] ;  /* 0x0001000007197983 */ /* 0x000ee20000100000 */
[----:B------:R-:W-:-:S03]  /*7c80*/  IMAD.IADD R19, R1, 0x1, R26 ;  /* 0x0000000101137824 */ /* 0x000fc600078e021a */
[----:B------:R-:W4:Y:S04]  /*7c90*/  LDL.U8 R29, [R6] ;  /* 0x00000000061d7983 */ /* 0x000f280000100000 */
[----:B------:R-:W4:Y:S04]  /*7ca0*/  LDL.U8 R28, [R19+0x100] ;  /* 0x00010000131c7983 */ /* 0x000f280000100000 */
[----:B------:R-:W5:Y:S04]  /*7cb0*/  LDL.U8 R24, [R24+0x300] ;  /* 0x0003000018187983 */ /* 0x000f680000100000 */
[----:B------:R1:W3:Y:S01]  /*7cc0*/  LDL.U8 R26, [R19] ;  /* 0x00000000131a7983 */ /* 0x0002e20000100000 */
[----:B------:R-:W-:-:S02]  /*7cd0*/  LOP3.LUT R14, R14, 0xffff, R27, 0x48, !PT ;  /* 0x0000ffff0e0e7812 */ /* 0x000fc400078e481b */
[----:B------:R-:W-:Y:S01]  /*7ce0*/  PRMT R27, R2, 0x7771, RZ ;  /* 0x00007771021b7816 */ /* 0x000fe200000000ff */
[----:B------:R-:W2:Y:S01]  /*7cf0*/  LDL.U8 R6, [R6+0x100] ;  /* 0x0001000006067983 */ /* 0x000ea20000100000 */
[----:B------:R-:W-:Y:S02]  /*7d00*/  LOP3.LUT R15, R15, 0xffff, R30, 0x48, !PT ;  /* 0x0000ffff0f0f7812 */ /* 0x000fe400078e481e */
[----:B------:R-:W-:Y:S02]  /*7d10*/  PRMT R30, R3, 0x7772, RZ ;  /* 0x00007772031e7816 */ /* 0x000fe400000000ff */
[----:B-1----:R-:W-:Y:S02]  /*7d20*/  PRMT R19, R8, 0x7770, RZ ;  /* 0x0000777008137816 */ /* 0x002fe400000000ff */
[----:B------:R-:W-:Y:S02]  /*7d30*/  LOP3.LUT R34, R12, 0xffff, R27, 0x48, !PT ;  /* 0x0000ffff0c227812 */ /* 0x000fe400078e481b */
[----:B------:R-:W-:Y:S01]  /*7d40*/  LOP3.LUT R13, R13, 0xffff, R30, 0x48, !PT ;  /* 0x0000ffff0d0d7812 */ /* 0x000fe200078e481e */
[----:B------:R-:W2:Y:S01]  /*7d50*/  LDG.E.U8 R27, desc[UR40][R16.64+0xd] ;  /* 0x00000d28101b7981 */ /* 0x000ea2000c1e1100 */
[----:B------:R-:W-:-:S02]  /*7d60*/  LOP3.LUT R36, R14, 0xff, RZ, 0xc0, !PT ;  /* 0x000000ff0e247812 */ /* 0x000fc400078ec0ff */
[----:B------:R-:W-:Y:S02]  /*7d70*/  PRMT R12, R8, 0x7771, RZ ;  /* 0x00007771080c7816 */ /* 0x000fe400000000ff */
[----:B------:R-:W-:Y:S02]  /*7d80*/  LOP3.LUT R34, R34, 0xff, RZ, 0xc0, !PT ;  /* 0x000000ff22227812 */ /* 0x000fe400078ec0ff */
[----:B------:R-:W-:-:S03]  /*7d90*/  LOP3.LUT R30, R13, 0xff, RZ, 0xc0, !PT ;  /* 0x000000ff0d1e7812 */ /* 0x000fc600078ec0ff */
[C---:B------:R-:W-:Y:S02]  /*7da0*/  IMAD.IADD R13, R1.reuse, 0x1, R34 ;  /* 0x00000001010d7824 */ /* 0x040fe400078e0222 */
[C---:B------:R-:W-:Y:S02]  /*7db0*/  IMAD.IADD R37, R1.reuse, 0x1, R30 ;  /* 0x0000000101257824 */ /* 0x040fe400078e021e */
[----:B------:R-:W-:Y:S02]  /*7dc0*/  IMAD.IADD R36, R1, 0x1, R36 ;  /* 0x0000000101247824 */ /* 0x000fe400078e0224 */
[----:B------:R-:W2:Y:S01]  /*7dd0*/  LDL.U8 R13, [R13+0x300] ;  /* 0x000300000d0d7983 */ /* 0x000ea20000100000 */
[----:B----4-:R-:W-:-:S03]  /*7de0*/  LOP3.LUT R29, R19, R28, R29, 0x96, !PT ;  /* 0x0000001c131d7212 */ /* 0x010fc600078e961d */
[----:B------:R-:W4:Y:S01]  /*7df0*/  LDG.E.U8 R19, desc[UR40][R16.64+0xc] ;  /* 0x00000c2810137981 */ /* 0x000f22000c1e1100 */
[----:B-----5:R-:W-:-:S03]  /*7e00*/  LOP3.LUT R14, R24, 0xff, RZ, 0xc0, !PT ;  /* 0x000000ff180e7812 */ /* 0x020fc600078ec0ff */
[----:B------:R-:W5:Y:S01]  /*7e10*/  LDG.E.U8 R28, desc[UR40][R16.64+0xb] ;  /* 0x00000b28101c7981 */ /* 0x000f62000c1e1100 */
[----:B---3--:R-:W-:Y:S01]  /*7e20*/  LOP3.LUT R26, R12, R26, R25, 0x96, !PT ;  /* 0x0000001a0c1a7212 */ /* 0x008fe200078e9619 */
[----:B------:R-:W-:Y:S02]  /*7e30*/  IMAD.IADD R31, R1, 0x1, R14 ;  /* 0x00000001011f7824 */ /* 0x000fe400078e020e */
[----:B------:R-:W3:Y:S01]  /*7e40*/  LDG.E.U8 R25, desc[UR40][R16.64+0x7] ;  /* 0x0000072810197981 */ /* 0x000ee2000c1e1100 */
[----:B------:R-:W-:-:S03]  /*7e50*/  LOP3.LUT R12, R15, 0xff, RZ, 0xc0, !PT ;  /* 0x000000ff0f0c7812 */ /* 0x000fc600078ec0ff */
[----:B------:R-:W5:Y:S02]  /*7e60*/  LDL.U8 R30, [R31+0x100] ;  /* 0x000100001f1e7983 */ /* 0x000f640000100000 */
[----:B------:R-:W-:Y:S02]  /*7e70*/  IMAD.IADD R15, R1, 0x1, R12 ;  /* 0x00000001010f7824 */ /* 0x000fe400078e020c */
[----:B------:R-:W5:Y:S04]  /*7e80*/  LDL.U8 R12, [R37+0x300] ;  /* 0x00030000250c7983 */ /* 0x000f680000100000 */
[----:B------:R-:W5:Y:S04]  /*7e90*/  LDL.U8 R31, [R31] ;  /* 0x000000001f1f7983 */ /* 0x000f680000100000 */
[----:B------:R1:W5:Y:S04]  /*7ea0*/  LDL.U8 R14, [R36+0x300] ;  /* 0x00030000240e7983 */ /* 0x0003680000100000 */
[----:B------:R-:W5:Y:S01]  /*7eb0*/  LDL.U8 R15, [R15+0x300] ;  /* 0x000300000f0f7983 */ /* 0x000f620000100000 */
[----:B------:R-:W-:-:S02]  /*7ec0*/  LOP3.LUT R34, R35, 0xffff, R4, 0x48, !PT ;  /* 0x0000ffff23227812 */ /* 0x000fc400078e4804 */
[C---:B------:R-:W-:Y:S02]  /*7ed0*/  PRMT R35, R2.reuse, 0x7770, RZ ;  /* 0x0000777002237816 */ /* 0x040fe400000000ff */
[----:B------:R-:W-:Y:S02]  /*7ee0*/  PRMT R7, R2, 0x7773, RZ ;  /* 0x0000777302077816 */ /* 0x000fe400000000ff */
[C---:B------:R-:W-:Y:S02]  /*7ef0*/  PRMT R2, R3.reuse, 0x7770, RZ ;  /* 0x0000777003027816 */ /* 0x040fe400000000ff */
[----:B------:R-:W-:Y:S02]  /*7f00*/  LOP3.LUT R4, R32, 0xffff, R35, 0x48, !PT ;  /* 0x0000ffff20047812 */ /* 0x000fe400078e4823 */
[----:B-1----:R-:W-:Y:S01]  /*7f10*/  PRMT R36, R3, 0x7771, RZ ;  /* 0x0000777103247816 */ /* 0x002fe200000000ff */
[----:B------:R-:W5:Y:S01]  /*7f20*/  LDG.E.U8 R32, desc[UR40][R16.64+0x6] ;  /* 0x0000062810207981 */ /* 0x000f62000c1e1100 */
[----:B------:R-:W-:-:S03]  /*7f30*/  LOP3.LUT R29, R24, R29, R22, 0x96, !PT ;  /* 0x0000001d181d7212 */ /* 0x000fc600078e9616 */
[----:B------:R1:W5:Y:S01]  /*7f40*/  LDG.E.U8 R3, desc[UR40][R16.64+0x1] ;  /* 0x0000012810037981 */ /* 0x000362000c1e1100 */
[----:B--2---:R-:W-:Y:S02]  /*7f50*/  LOP3.LUT R27, R27, 0xffff, R36, 0x48, !PT ;  /* 0x0000ffff1b1b7812 */ /* 0x004fe400078e4824 */
[----:B-1----:R-:W-:Y:S02]  /*7f60*/  LOP3.LUT R16, R13, 0xff, RZ, 0xc0, !PT ;  /* 0x000000ff0d107812 */ /* 0x002fe400078ec0ff */
[----:B------:R-:W-:Y:S02]  /*7f70*/  LOP3.LUT R4, R4, 0xff, RZ, 0xc0, !PT ;  /* 0x000000ff04047812 */ /* 0x000fe400078ec0ff */
[----:B----4-:R-:W-:Y:S02]  /*7f80*/  LOP3.LUT R19, R19, 0xffff, R2, 0x48, !PT ;  /* 0x0000ffff13137812 */ /* 0x010fe400078e4802 */
[----:B------:R-:W-:-:S04]  /*7f90*/  PRMT R2, R20, 0x7773, RZ ;  /* 0x0000777314027816 */ /* 0x000fc800000000ff */
[----:B---3--:R-:W-:Y:S02]  /*7fa0*/  LOP3.LUT R2, R25, 0xffff, R2, 0x48, !PT ;  /* 0x0000ffff19027812 */ /* 0x008fe400078e4802 */
[C---:B------:R-:W-:Y:S02]  /*7fb0*/  PRMT R25, R8.reuse, 0x7772, RZ ;  /* 0x0000777208197816 */ /* 0x040fe400000000ff */
[----:B------:R-:W-:Y:S02]  /*7fc0*/  PRMT R8, R8, 0x7773, RZ ;  /* 0x0000777308087816 */ /* 0x000fe400000000ff */
[----:B-----5:R-:W-:Y:S02]  /*7fd0*/  LOP3.LUT R28, R28, 0xffff, R7, 0x48, !PT ;  /* 0x0000ffff1c1c7812 */ /* 0x020fe400078e4807 */
[----:B------:R-:W-:Y:S02]  /*7fe0*/  LOP3.LUT R7, R24, R26, R21, 0x96, !PT ;  /* 0x0000001a18077212 */ /* 0x000fe400078e9615 */
[----:B------:R-:W-:-:S02]  /*7ff0*/  LOP3.LUT R31, R8, R6, R31, 0x96, !PT ;  /* 0x00000006081f7212 */ /* 0x000fc400078e961f */
[----:B------:R-:W-:Y:S02]  /*8000*/  LOP3.LUT R8, R12, 0xff, RZ, 0xc0, !PT ;  /* 0x000000ff0c087812 */ /* 0x000fe400078ec0ff */
[----:B------:R-:W-:Y:S01]  /*8010*/  LOP3.LUT R24, R14, 0xff, RZ, 0xc0, !PT ;  /* 0x000000ff0e187812 */ /* 0x000fe200078ec0ff */
[----:B------:R-:W-:Y:S01]  /*8020*/  IMAD.IADD R26, R1, 0x1, R16 ;  /* 0x00000001011a7824 */ /* 0x000fe200078e0210 */
[----:B------:R-:W-:Y:S01]  /*8030*/  LOP3.LUT R30, R25, R33, R30, 0x96, !PT ;  /* 0x00000021191e7212 */ /* 0x000fe200078e961e */
[----:B------:R-:W-:Y:S01]  /*8040*/  IMAD.IADD R33, R1, 0x1, R8 ;  /* 0x0000000101217824 */ /* 0x000fe200078e0208 */
[----:B------:R-:W-:Y:S02]  /*8050*/  LOP3.LUT R6, R34, 0xff, RZ, 0xc0, !PT ;  /* 0x000000ff22067812 */ /* 0x000fe400078ec0ff */
[----:B------:R-:W-:Y:S01]  /*8060*/  LOP3.LUT R16, R15, 0xff, RZ, 0xc0, !PT ;  /* 0x000000ff0f107812 */ /* 0x000fe200078ec0ff */
[----:B------:R-:W-:Y:S01]  /*8070*/  IMAD.IADD R35, R1, 0x1, R24 ;  /* 0x0000000101237824 */ /* 0x000fe200078e0218 */
[----:B------:R-:W-:Y:S01]  /*8080*/  LOP3.LUT R8, R27, 0xff, RZ, 0xc0, !PT ;  /* 0x000000ff1b087812 */ /* 0x000fe200078ec0ff */
[C---:B------:R-:W-:Y:S01]  /*8090*/  IMAD.IADD R37, R1.reuse, 0x1, R6 ;  /* 0x0000000101257824 */ /* 0x040fe200078e0206 */
[----:B------:R-:W2:Y:S01]  /*80a0*/  LDL.U8 R27, [R26] ;  /* 0x000000001a1b7983 */ /* 0x000ea20000100000 */
[C---:B------:R-:W-:Y:S01]  /*80b0*/  IMAD.IADD R17, R1.reuse, 0x1, R16 ;  /* 0x0000000101117824 */ /* 0x040fe200078e0210 */
[----:B------:R-:W-:Y:S01]  /*80c0*/  LOP3.LUT R2, R2, 0xff, RZ, 0xc0, !PT ;  /* 0x000000ff02027812 */ /* 0x000fe200078ec0ff */
[C---:B------:R-:W-:Y:S01]  /*80d0*/  IMAD.IADD R36, R1.reuse, 0x1, R8 ;  /* 0x0000000101247824 */ /* 0x040fe200078e0208 */
[----:B------:R-:W2:Y:S01]  /*80e0*/  LDL.U8 R6, [R33+0x100] ;  /* 0x0001000021067983 */ /* 0x000ea20000100000 */
[----:B------:R-:W-:-:S03]  /*80f0*/  IMAD.IADD R34, R1, 0x1, R4 ;  /* 0x0000000101227824 */ /* 0x000fc600078e0204 */
[----:B------:R-:W3:Y:S01]  /*8100*/  LDL.U8 R24, [R35] ;  /* 0x0000000023187983 */ /* 0x000ee20000100000 */
[----:B------:R-:W-:-:S03]  /*8110*/  LOP3.LUT R4, R28, 0xff, RZ, 0xc0, !PT ;  /* 0x000000ff1c047812 */ /* 0x000fc600078ec0ff */
[----:B------:R-:W3:Y:S01]  /*8120*/  LDL.U8 R25, [R26+0x100] ;  /* 0x000100001a197983 */ /* 0x000ee20000100000 */
[----:B------:R-:W-:-:S03]  /*8130*/  LOP3.LUT R16, R19, 0xff, RZ, 0xc0, !PT ;  /* 0x000000ff13107812 */ /* 0x000fc600078ec0ff */
[----:B------:R-:W4:Y:S04]  /*8140*/  LDL.U8 R33, [R33] ;  /* 0x0000000021217983 */ /* 0x000f280000100000 */
[----:B------:R-:W4:Y:S04]  /*8150*/  LDL.U8 R26, [R17+0x100] ;  /* 0x00010000111a7983 */ /* 0x000f280000100000 */
[----:B------:R-:W5:Y:S04]  /*8160*/  LDL.U8 R8, [R17] ;  /* 0x0000000011087983 */ /* 0x000f680000100000 */
[----:B------:R-:W5:Y:S04]  /*8170*/  LDL.U8 R35, [R35+0x100] ;  /* 0x0001000023237983 */ /* 0x000f680000100000 */
[----:B------:R1:W5:Y:S04]  /*8180*/  LDL.U8 R28, [R36+0x300] ;  /* 0x00030000241c7983 */ /* 0x0003680000100000 */
[----:B------:R-:W5:Y:S01]  /*8190*/  LDL.U8 R37, [R37+0x300] ;  /* 0x0003000025257983 */ /* 0x000f620000100000 */
[----:B-1----:R-:W-:-:S03]  /*81a0*/  IMAD.IADD R36, R1, 0x1, R2 ;  /* 0x0000000101247824 */ /* 0x002fc600078e0202 */
[----:B------:R1:W5:Y:S01]  /*81b0*/  LDL.U8 R2, [R34+0x300] ;  /* 0x0003000022027983 */ /* 0x0003620000100000 */
[----:B------:R-:W-:-:S06]  /*81c0*/  IMAD.IADD R17, R1, 0x1, R16 ;  /* 0x0000000101117824 */ /* 0x000fcc00078e0210 */
[----:B------:R-:W5:Y:S01]  /*81d0*/  LDL.U8 R17, [R17+0x300] ;  /* 0x0003000011117983 */ /* 0x000f620000100000 */
[----:B-1----:R-:W-:-:S03]  /*81e0*/  IMAD.IADD R34, R1, 0x1, R4 ;  /* 0x0000000101227824 */ /* 0x002fc600078e0204 */
[----:B------:R1:W5:Y:S04]  /*81f0*/  LDL.U8 R4, [R36+0x300] ;  /* 0x0003000024047983 */ /* 0x0003680000100000 */
[----:B------:R-:W5:Y:S01]  /*8200*/  LDL.U8 R16, [R34+0x300] ;  /* 0x0003000022107983 */ /* 0x000f620000100000 */
[----:B------:R-:W-:Y:S02]  /*8210*/  LOP3.LUT R30, R23, R30, R21, 0x96, !PT ;  /* 0x0000001e171e7212 */ /* 0x000fe400078e9615 */
[C---:B------:R-:W-:Y:S02]  /*8220*/  PRMT R21, R9.reuse, 0x7771, RZ ;  /* 0x0000777109157816 */ /* 0x040fe400000000ff */
[----:B------:R-:W-:Y:S02]  /*8230*/  PRMT R19, R9, 0x7770, RZ ;  /* 0x0000777009137816 */ /* 0x000fe400000000ff */
[----:B------:R-:W-:-:S02]  /*8240*/  LOP3.LUT R3, R3, 0xffff, R0, 0x48, !PT ;  /* 0x0000ffff03037812 */ /* 0x000fc400078e4800 */
[----:B------:R-:W-:Y:S02]  /*8250*/  PRMT R0, R9, 0x7772, RZ ;  /* 0x0000777209007816 */ /* 0x000fe400000000ff */
[----:B------:R-:W-:Y:S02]  /*8260*/  LOP3.LUT R31, R22, R31, R23, 0x96, !PT ;  /* 0x0000001f161f7212 */ /* 0x000fe400078e9617 */
[----:B------:R-:W-:Y:S02]  /*8270*/  LOP3.LUT R22, R3, 0xff, RZ, 0xc0, !PT ;  /* 0x000000ff03167812 */ /* 0x000fe400078ec0ff */
[----:B--2---:R-:W-:Y:S02]  /*8280*/  LOP3.LUT R6, R21, R27, R6, 0x96, !PT ;  /* 0x0000001b15067212 */ /* 0x004fe400078e9606 */
[----:B------:R-:W-:Y:S02]  /*8290*/  PRMT R21, R9, 0x7773, RZ ;  /* 0x0000777309157816 */ /* 0x000fe400000000ff */
[----:B---3--:R-:W-:-:S02]  /*82a0*/  LOP3.LUT R24, R19, R25, R24, 0x96, !PT ;  /* 0x0000001913187212 */ /* 0x008fc400078e9618 */
[----:B------:R-:W-:Y:S02]  /*82b0*/  PRMT R19, R20, 0x7772, RZ ;  /* 0x0000777214137816 */ /* 0x000fe400000000ff */
[----:B----4-:R-:W-:Y:S02]  /*82c0*/  LOP3.LUT R26, R0, R33, R26, 0x96, !PT ;  /* 0x00000021001a7212 */ /* 0x010fe400078e961a */
[C---:B------:R-:W-:Y:S02]  /*82d0*/  LOP3.LUT R0, R15.reuse, R24, R12, 0x96, !PT ;  /* 0x000000180f007212 */ /* 0x040fe400078e960c */
[----:B------:R-:W-:Y:S02]  /*82e0*/  LOP3.LUT R15, R15, R6, R14, 0x96, !PT ;  /* 0x000000060f0f7212 */ /* 0x000fe400078e960e */
[----:B-----5:R-:W-:Y:S02]  /*82f0*/  LOP3.LUT R21, R21, R35, R8, 0x96, !PT ;  /* 0x0000002315157212 */ /* 0x020fe400078e9608 */
[----:B------:R-:W-:-:S02]  /*8300*/  LOP3.LUT R8, R28, 0xff, RZ, 0xc0, !PT ;  /* 0x000000ff1c087812 */ /* 0x000fc400078ec0ff */
[----:B------:R-:W-:Y:S02]  /*8310*/  LOP3.LUT R20, R32, 0xffff, R19, 0x48, !PT ;  /* 0x0000ffff20147812 */ /* 0x000fe400078e4813 */
[----:B------:R-:W-:Y:S01]  /*8320*/  LOP3.LUT R6, R37, 0xff, RZ, 0xc0, !PT ;  /* 0x000000ff25067812 */ /* 0x000fe200078ec0ff */
[----:B------:R-:W-:Y:S01]  /*8330*/  IMAD.IADD R35, R1, 0x1, R8 ;  /* 0x0000000101237824 */ /* 0x000fe200078e0208 */
[----:B------:R-:W-:Y:S01]  /*8340*/  LOP3.LUT R14, R13, R26, R14, 0x96, !PT ;  /* 0x0000001a0d0e7212 */ /* 0x000fe200078e960e */
[C---:B------:R-:W-:Y:S01]  /*8350*/  IMAD.IADD R26, R1.reuse, 0x1, R22 ;  /* 0x00000001011a7824 */ /* 0x040fe200078e0216 */
[----:B------:R-:W-:Y:S01]  /*8360*/  LOP3.LUT R20, R20, 0xff, RZ, 0xc0, !PT ;  /* 0x000000ff14147812 */ /* 0x000fe200078ec0ff */
[C---:B------:R-:W-:Y:S01]  /*8370*/  IMAD.IADD R32, R1.reuse, 0x1, R6 ;  /* 0x0000000101207824 */ /* 0x040fe200078e0206 */
[----:B------:R-:W2:Y:S01]  /*8380*/  LDL.U8 R22, [R35] ;  /* 0x0000000023167983 */ /* 0x000ea20000100000 */
[----:B-1----:R-:W-:Y:S02]  /*8390*/  LOP3.LUT R36, R2, 0xff, RZ, 0xc0, !PT ;  /* 0x000000ff02247812 */ /* 0x002fe400078ec0ff */
[----:B------:R-:W-:Y:S01]  /*83a0*/  IMAD.IADD R19, R1, 0x1, R20 ;  /* 0x0000000101137824 */ /* 0x000fe200078e0214 */
[----:B------:R-:W2:Y:S04]  /*83b0*/  LDL.U8 R27, [R32+0x100] ;  /* 0x00010000201b7983 */ /* 0x000ea80000100000 */
[----:B------:R-:W3:Y:S01]  /*83c0*/  LDL.U8 R26, [R26+0x300] ;  /* 0x000300001a1a7983 */ /* 0x000ee20000100000 */
[----:B------:R-:W-:-:S03]  /*83d0*/  LOP3.LUT R8, R4, 0xff, RZ, 0xc0, !PT ;  /* 0x000000ff04087812 */ /* 0x000fc600078ec0ff */
[----:B------:R-:W4:Y:S01]  /*83e0*/  LDL.U8 R20, [R32] ;  /* 0x0000000020147983 */ /* 0x000f220000100000 */
[----:B------:R-:W-:Y:S01]  /*83f0*/  LOP3.LUT R6, R16, 0xff, RZ, 0xc0, !PT ;  /* 0x000000ff10067812 */ /* 0x000fe200078ec0ff */
[----:B------:R-:W-:Y:S01]  /*8400*/  IMAD.IADD R25, R1, 0x1, R8 ;  /* 0x0000000101197824 */ /* 0x000fe200078e0208 */
[----:B------:R-:W-:Y:S01]  /*8410*/  LOP3.LUT R8, R17, 0xff, RZ, 0xc0, !PT ;  /* 0x000000ff11087812 */ /* 0x000fe200078ec0ff */
[C---:B------:R-:W-:Y:S01]  /*8420*/  IMAD.IADD R36, R1.reuse, 0x1, R36 ;  /* 0x0000000101247824 */ /* 0x040fe200078e0224 */
[----:B------:R-:W5:Y:S01]  /*8430*/  LDL.U8 R19, [R19+0x300] ;  /* 0x0003000013137983 */ /* 0x000f620000100000 */
[C---:B------:R-:W-:Y:S02]  /*8440*/  IMAD.IADD R34, R1.reuse, 0x1, R6 ;  /* 0x0000000101227824 */ /* 0x040fe400078e0206 */
[----:B------:R-:W-:Y:S01]  /*8450*/  IMAD.IADD R3, R1, 0x1, R8 ;  /* 0x0000000101037824 */ /* 0x000fe200078e0208 */
[----:B------:R-:W4:Y:S04]  /*8460*/  LDL.U8 R23, [R25+0x100] ;  /* 0x0001000019177983 */ /* 0x000f280000100000 */
[----:B------:R-:W5:Y:S04]  /*8470*/  LDL.U8 R8, [R34] ;  /* 0x0000000022087983 */ /* 0x000f680000100000 */
[----:B------:R-:W5:Y:S04]  /*8480*/  LDL.U8 R9, [R3+0x100] ;  /* 0x0001000003097983 */ /* 0x000f680000100000 */
[----:B------:R-:W5:Y:S04]  /*8490*/  LDL.U8 R24, [R36] ;  /* 0x0000000024187983 */ /* 0x000f680000100000 */
[----:B------:R-:W5:Y:S01]  /*84a0*/  LDL.U8 R33, [R35+0x100] ;  /* 0x0001000023217983 */ /* 0x000f620000100000 */
[----:B------:R-:W-:-:S02]  /*84b0*/  PRMT R6, R10, 0x7771, RZ ;  /* 0x000077710a067816 */ /* 0x000fc400000000ff */
[----:B------:R-:W-:Y:S01]  /*84c0*/  LOP3.LUT R21, R12, R21, R13, 0x96, !PT ;  /* 0x000000150c157212 */ /* 0x000fe200078e960d */
[----:B------:R-:W5:Y:S01]  /*84d0*/  LDL.U8 R34, [R34+0x100] ;  /* 0x0001000022227983 */ /* 0x000f620000100000 */
[----:B------:R-:W-:Y:S02]  /*84e0*/  PRMT R13, R10, 0x7772, RZ ;  /* 0x000077720a0d7816 */ /* 0x000fe400000000ff */
[----:B------:R-:W-:Y:S01]  /*84f0*/  PRMT R12, R11, 0x7773, RZ ;  /* 0x000077730b0c7816 */ /* 0x000fe200000000ff */
[----:B------:R-:W5:Y:S04]  /*8500*/  LDL.U8 R25, [R25] ;  /* 0x0000000019197983 */ /* 0x000f680000100000 */
[----:B------:R-:W5:Y:S04]  /*8510*/  LDL.U8 R36, [R36+0x100] ;  /* 0x0001000024247983 */ /* 0x000f680000100000 */
[----:B------:R-:W5:Y:S01]  /*8520*/  LDL.U8 R3, [R3] ;  /* 0x0000000003037983 */ /* 0x000f620000100000 */
[----:B--2---:R-:W-:-:S02]  /*8530*/  LOP3.LUT R27, R6, R22, R27, 0x96, !PT ;  /* 0x00000016061b7212 */ /* 0x004fc400078e961b */
[----:B---3--:R-:W-:Y:S02]  /*8540*/  LOP3.LUT R6, R26, 0xff, RZ, 0xc0, !PT ;  /* 0x000000ff1a067812 */ /* 0x008fe400078ec0ff */
[----:B------:R-:W-:Y:S02]  /*8550*/  PRMT R22, R10, 0x7770, RZ ;  /* 0x000077700a167816 */ /* 0x000fe400000000ff */
[----:B----4-:R-:W-:Y:S01]  /*8560*/  LOP3.LUT R13, R13, R20, R23, 0x96, !PT ;  /* 0x000000140d0d7212 */ /* 0x010fe200078e9617 */
[----:B------:R-:W-:Y:S01]  /*8570*/  IMAD.IADD R20, R1, 0x1, R6 ;  /* 0x0000000101147824 */ /* 0x000fe200078e0206 */
[----:B-----5:R-:W-:Y:S02]  /*8580*/  LOP3.LUT R6, R19, 0xff, RZ, 0xc0, !PT ;  /* 0x000000ff13067812 */ /* 0x020fe400078ec0ff */
[----:B------:R-:W-:Y:S02]  /*8590*/  LOP3.LUT R13, R28, R13, R2, 0x96, !PT ;  /* 0x0000000d1c0d7212 */ /* 0x000fe400078e9602 */
[----:B------:R-:W2:Y:S01]  /*85a0*/  LDL.U8 R23, [R20] ;  /* 0x0000000014177983 */ /* 0x000ea20000100000 */
[----:B------:R-:W-:-:S02]  /*85b0*/  LOP3.LUT R8, R12, R9, R8, 0x96, !PT ;  /* 0x000000090c087212 */ /* 0x000fc400078e9608 */
[----:B------:R-:W-:Y:S02]  /*85c0*/  LOP3.LUT R12, R15, 0xff, RZ, 0xc0, !PT ;  /* 0x000000ff0f0c7812 */ /* 0x000fe400078ec0ff */
[----:B------:R-:W-:Y:S01]  /*85d0*/  LOP3.LUT R22, R22, R33, R24, 0x96, !PT ;  /* 0x0000002116167212 */ /* 0x000fe200078e9618 */
[----:B------:R-:W-:Y:S01]  /*85e0*/  IMAD.IADD R33, R1, 0x1, R6 ;  /* 0x0000000101217824 */ /* 0x000fe200078e0206 */
[----:B------:R-:W-:Y:S01]  /*85f0*/  LOP3.LUT R6, R19, R8, R26, 0x96, !PT ;  /* 0x0000000813067212 */ /* 0x000fe200078e961a */
[----:B------:R1:W3:Y:S01]  /*8600*/  LDL.U8 R24, [R20+0x100] ;  /* 0x0001000014187983 */ /* 0x0002e20000100000 */
[----:B------:R-:W-:-:S03]  /*8610*/  LOP3.LUT R8, R13, 0xff, RZ, 0xc0, !PT ;  /* 0x000000ff0d087812 */ /* 0x000fc600078ec0ff */
[----:B------:R-:W4:Y:S01]  /*8620*/  LDL.U8 R9, [R33] ;  /* 0x0000000021097983 */ /* 0x000f220000100000 */
[----:B------:R-:W-:Y:S01]  /*8630*/  LOP3.LUT R6, R6, 0xff, RZ, 0xc0, !PT ;  /* 0x000000ff06067812 */ /* 0x000fe200078ec0ff */
[----:B------:R-:W-:Y:S01]  /*8640*/  IMAD.IADD R12, R1, 0x1, R12 ;  /* 0x00000001010c7824 */ /* 0x000fe200078e020c */
[----:B-1----:R-:W-:Y:S01]  /*8650*/  LOP3.LUT R20, R29, 0xff, RZ, 0xc0, !PT ;  /* 0x000000ff1d147812 */ /* 0x002fe200078ec0ff */
[C---:B------:R-:W-:Y:S01]  /*8660*/  IMAD.IADD R13, R1.reuse, 0x1, R8 ;  /* 0x00000001010d7824 */ /* 0x040fe200078e0208 */
[----:B------:R1:W2:Y:S03]  /*8670*/  LDL.U8 R32, [R33+0x100] ;  /* 0x0001000021207983 */ /* 0x0002a60000100000 */
[C---:B------:R-:W-:Y:S01]  /*8680*/  IMAD.IADD R15, R1.reuse, 0x1, R20 ;  /* 0x00000001010f7824 */ /* 0x040fe200078e0214 */
[----:B------:R-:W5:Y:S01]  /*8690*/  LDL.U8 R12, [R12+0x300] ;  /* 0x000300000c0c7983 */ /* 0x000f620000100000 */
[----:B------:R-:W-:-:S03]  /*86a0*/  IMAD.IADD R20, R1, 0x1, R6 ;  /* 0x0000000101147824 */ /* 0x000fc600078e0206 */
[----:B------:R-:W3:Y:S04]  /*86b0*/  LDL.U8 R13, [R13+0x300] ;  /* 0x000300000d0d7983 */ /* 0x000ee80000100000 */
[----:B------:R-:W3:Y:S04]  /*86c0*/  LDL.U8 R20, [R20+0x300] ;  /* 0x0003000014147983 */ /* 0x000ee80000100000 */
[----:B------:R-:W3:Y:S01]  /*86d0*/  LDL.U8 R15, [R15+0x300] ;  /* 0x000300000f0f7983 */ /* 0x000ee20000100000 */
[----:B------:R-:W-:Y:S02]  /*86e0*/  PRMT R6, R11, 0x7772, RZ ;  /* 0x000077720b067816 */ /* 0x000fe400000000ff */
[----:B------:R-:W-:-:S02]  /*86f0*/  PRMT R10, R10, 0x7773, RZ ;  /* 0x000077730a0a7816 */ /* 0x000fc400000000ff */
[----:B------:R-:W-:Y:S02]  /*8700*/  LOP3.LUT R2, R4, R27, R2, 0x96, !PT ;  /* 0x0000001b04027212 */ /* 0x000fe400078e9602 */
[C---:B------:R-:W-:Y:S02]  /*8710*/  PRMT R8, R11.reuse, 0x7771, RZ ;  /* 0x000077710b087816 */ /* 0x040fe400000000ff */
[----:B------:R-:W-:Y:S02]  /*8720*/  LOP3.LUT R10, R10, R36, R25, 0x96, !PT ;  /* 0x000000240a0a7212 */ /* 0x000fe400078e9619 */
[----:B------:R-:W-:Y:S02]  /*8730*/  LOP3.LUT R36, R0, 0xff, RZ, 0xc0, !PT ;  /* 0x000000ff00247812 */ /* 0x000fe400078ec0ff */
[----:B------:R-:W-:Y:S02]  /*8740*/  LOP3.LUT R0, R2, 0xff, RZ, 0xc0, !PT ;  /* 0x000000ff02007812 */ /* 0x000fe400078ec0ff */
[----:B------:R-:W-:-:S02]  /*8750*/  PRMT R11, R11, 0x7770, RZ ;  /* 0x000077700b0b7816 */ /* 0x000fc400000000ff */
[----:B------:R-:W-:Y:S02]  /*8760*/  LOP3.LUT R28, R37, R10, R28, 0x96, !PT ;  /* 0x0000000a251c7212 */ /* 0x000fe400078e961c */
[----:B------:R-:W-:Y:S02]  /*8770*/  LOP3.LUT R22, R4, R22, R37, 0x96, !PT ;  /* 0x0000001604167212 */ /* 0x000fe400078e9625 */
[----:B------:R-:W-:Y:S01]  /*8780*/  LOP3.LUT R4, R31, 0xff, RZ, 0xc0, !PT ;  /* 0x000000ff1f047812 */ /* 0x000fe200078ec0ff */
[C---:B-1----:R-:W-:Y:S02]  /*8790*/  IMAD.IADD R33, R1.reuse, 0x1, R36 ;  /* 0x0000000101217824 */ /* 0x042fe400078e0224 */
[----:B------:R-:W-:-:S04]  /*87a0*/  IMAD.IADD R31, R1, 0x1, R0 ;  /* 0x00000001011f7824 */ /* 0x000fc800078e0200 */
[----:B------:R-:W3:Y:S04]  /*87b0*/  LDL.U8 R33, [R33+0x300] ;  /* 0x0003000021217983 */ /* 0x000ee80000100000 */
[----:B------:R-:W3:Y:S01]  /*87c0*/  LDL.U8 R31, [R31+0x300] ;  /* 0x000300001f1f7983 */ /* 0x000ee20000100000 */
[----:B----4-:R-:W-:-:S04]  /*87d0*/  LOP3.LUT R6, R6, R9, R34, 0x96, !PT ;  /* 0x0000000906067212 */ /* 0x010fc800078e9622 */
[----:B------:R-:W-:Y:S02]  /*87e0*/  LOP3.LUT R6, R26, R6, R17, 0x96, !PT ;  /* 0x000000061a067212 */ /* 0x000fe400078e9611 */
[----:B--2---:R-:W-:Y:S02]  /*87f0*/  LOP3.LUT R23, R8, R23, R32, 0x96, !PT ;  /* 0x0000001708177212 */ /* 0x004fe400078e9620 */
[----:B------:R-:W-:Y:S02]  /*8800*/  LOP3.LUT R2, R6, 0xff, RZ, 0xc0, !PT ;  /* 0x000000ff06027812 */ /* 0x000fe400078ec0ff */
[----:B-----5:R-:W-:Y:S02]  /*8810*/  LOP3.LUT R6, R12, 0xff, RZ, 0xc0, !PT ;  /* 0x000000ff0c067812 */ /* 0x020fe400078ec0ff */
[----:B---3--:R-:W-:-:S03]  /*8820*/  LOP3.LUT R32, R13, 0xff, RZ, 0xc0, !PT ;  /* 0x000000ff0d207812 */ /* 0x008fc600078ec0ff */
[----:B------:R-:W-:Y:S01]  /*8830*/  IMAD.IADD R6, R1, 0x1, R6 ;  /* 0x0000000101067824 */ /* 0x000fe200078e0206 */
[----:B------:R-:W-:Y:S02]  /*8840*/  LOP3.LUT R24, R11, R24, R3, 0x96, !PT ;  /* 0x000000180b187212 */ /* 0x000fe400078e9603 */
[----:B------:R-:W-:Y:S01]  /*8850*/  LOP3.LUT R26, R20, 0xff, RZ, 0xc0, !PT ;  /* 0x000000ff141a7812 */ /* 0x000fe200078ec0ff */
[----:B------:R-:W-:Y:S01]  /*8860*/  IMAD.IADD R3, R1, 0x1, R32 ;  /* 0x0000000101037824 */ /* 0x000fe200078e0220 */
[----:B------:R-:W2:Y:S01]  /*8870*/  LDL.128 R8, [R1+0x420] ;  /* 0x0004200001087983 */ /* 0x000ea20000100c00 */
[----:B------:R-:W-:Y:S02]  /*8880*/  LOP3.LUT R34, R15, 0xff, RZ, 0xc0, !PT ;  /* 0x000000ff0f227812 */ /* 0x000fe400078ec0ff */
[C---:B------:R-:W-:Y:S01]  /*8890*/  IMAD.IADD R35, R1.reuse, 0x1, R26 ;  /* 0x0000000101237824 */ /* 0x040fe200078e021a */
[----:B------:R-:W3:Y:S01]  /*88a0*/  LDL.U8 R29, [R3+0x100] ;  /* 0x00010000031d7983 */ /* 0x000ee20000100000 */
[----:B------:R-:W-:-:S02]  /*88b0*/  IMAD.IADD R32, R1, 0x1, R4 ;  /* 0x0000000101207824 */ /* 0x000fc400078e0204 */
[C---:B------:R-:W-:Y:S01]  /*88c0*/  IMAD.IADD R27, R1.reuse, 0x1, R34 ;  /* 0x00000001011b7824 */ /* 0x040fe200078e0222 */
[----:B------:R-:W3:Y:S01]  /*88d0*/  LDL.U8 R26, [R6] ;  /* 0x00000000061a7983 */ /* 0x000ee20000100000 */
[----:B------:R-:W-:-:S03]  /*88e0*/  IMAD.IADD R34, R1, 0x1, R2 ;  /* 0x0000000101227824 */ /* 0x000fc600078e0202 */
[----:B------:R-:W4:Y:S04]  /*88f0*/  LDL.U8 R25, [R27] ;  /* 0x000000001b197983 */ /* 0x000f280000100000 */
[----:B------:R-:W4:Y:S04]  /*8900*/  LDL.U8 R36, [R6+0x100] ;  /* 0x0001000006247983 */ /* 0x000f280000100000 */
[----:B------:R1:W5:Y:S04]  /*8910*/  LDL.U8 R37, [R35+0x100] ;  /* 0x0001000023257983 */ /* 0x0003680000100000 */
[----:B------:R-:W5:Y:S04]  /*8920*/  LDL.U8 R27, [R27+0x100] ;  /* 0x000100001b1b7983 */ /* 0x000f680000100000 */
[----:B------:R-:W5:Y:S04]  /*8930*/  LDL.U8 R35, [R35] ;  /* 0x0000000023237983 */ /* 0x000f680000100000 */
[----:B------:R-:W5:Y:S04]  /*8940*/  LDL.U8 R34, [R34+0x300] ;  /* 0x0003000022227983 */ /* 0x000f680000100000 */
[----:B------:R-:W5:Y:S04]  /*8950*/  LDL.U8 R32, [R32+0x300] ;  /* 0x0003000020207983 */ /* 0x000f680000100000 */
[----:B------:R-:W5:Y:S01]  /*8960*/  LDL.U8 R3, [R3] ;  /* 0x0000000003037983 */ /* 0x000f620000100000 */
[----:B------:R-:W-:-:S02]  /*8970*/  LOP3.LUT R24, R16, R24, R19, 0x96, !PT ;  /* 0x0000001810187212 */ /* 0x000fc400078e9613 */
[----:B------:R-:W-:Y:S02]  /*8980*/  LOP3.LUT R4, R16, R23, R17, 0x96, !PT ;  /* 0x0000001710047212 */ /* 0x000fe400078e9611 */
[----:B------:R-:W-:Y:S02]  /*8990*/  LOP3.LUT R16, R31, 0xff, RZ, 0xc0, !PT ;  /* 0x000000ff1f107812 */ /* 0x000fe400078ec0ff */
[----:B------:R-:W-:Y:S02]  /*89a0*/  LOP3.LUT R30, R30, 0xff, RZ, 0xc0, !PT ;  /* 0x000000ff1e1e7812 */ /* 0x000fe400078ec0ff */
[----:B------:R-:W-:-:S03]  /*89b0*/  LOP3.LUT R4, R4, 0xff, RZ, 0xc0, !PT ;  /* 0x000000ff04047812 */ /* 0x000fc600078ec0ff */
[C---:B------:R-:W-:Y:S02]  /*89c0*/  IMAD.IADD R30, R1.reuse, 0x1, R30 ;  /* 0x00000001011e7824 */ /* 0x040fe400078e021e */
        /* <DEDUP_REMOVED lines=11> */
[----:B-----5:R-:W-:Y:S02]  /*8a80*/  LOP3.LUT R27, R8, R27, R35, 0x96, !PT ;  /* 0x0000001b081b7212 */ /* 0x020fe400078e9623 */
[----:B------:R-:W-:Y:S02]  /*8a90*/  LOP3.LUT R8, R34, 0xff, RZ, 0xc0, !PT ;  /* 0x000000ff22087812 */ /* 0x000fe400078ec0ff */
[----:B------:R-:W-:Y:S01]  /*8aa0*/  LOP3.LUT R6, R32, 0xff, RZ, 0xc0, !PT ;  /* 0x000000ff20067812 */ /* 0x000fe200078ec0ff */
[C---:B------:R-:W-:Y:S02]  /*8ab0*/  IMAD.IADD R36, R1.reuse, 0x1, R22 ;  /* 0x0000000101247824 */ /* 0x040fe400078e0216 */
[C---:B-1----:R-:W-:Y:S01]  /*8ac0*/  IMAD.IADD R35, R1.reuse, 0x1, R16 ;  /* 0x0000000101237824 */ /* 0x042fe200078e0210 */
[----:B------:R-:W-:Y:S01]  /*8ad0*/  LOP3.LUT R3, R0, R3, R37, 0x96, !PT ;  /* 0x0000000300037212 */ /* 0x000fe200078e9625 */
[----:B------:R-:W-:-:S02]  /*8ae0*/  IMAD.IADD R37, R1, 0x1, R8 ;  /* 0x0000000101257824 */ /* 0x000fc400078e0208 */
[----:B------:R-:W-:Y:S01]  /*8af0*/  IMAD.IADD R22, R1, 0x1, R6 ;  /* 0x0000000101167824 */ /* 0x000fe200078e0206 */
[----:B------:R-:W-:Y:S01]  /*8b00*/  LOP3.LUT R0, R21, 0xff, RZ, 0xc0, !PT ;  /* 0x000000ff15007812 */ /* 0x000fe200078ec0ff */
[----:B------:R-:W2:Y:S01]  /*8b10*/  LDL.U8 R6, [R35] ;  /* 0x0000000023067983 */ /* 0x000ea20000100000 */
[----:B------:R-:W-:-:S03]  /*8b20*/  IMAD.IADD R17, R1, 0x1, R2 ;  /* 0x0000000101117824 */ /* 0x000fc600078e0202 */
[----:B------:R-:W2:Y:S04]  /*8b30*/  LDL.U8 R19, [R37+0x100] ;  /* 0x0001000025137983 */ /* 0x000ea80000100000 */
[----:B------:R-:W3:Y:S04]  /*8b40*/  LDL.U8 R21, [R37] ;  /* 0x0000000025157983 */ /* 0x000ee80000100000 */
[----:B------:R-:W3:Y:S01]  /*8b50*/  LDL.U8 R8, [R22+0x100] ;  /* 0x0001000016087983 */ /* 0x000ee20000100000 */
[----:B------:R-:W-:-:S03]  /*8b60*/  LOP3.LUT R2, R28, 0xff, RZ, 0xc0, !PT ;  /* 0x000000ff1c027812 */ /* 0x000fc600078ec0ff */
[----:B------:R-:W4:Y:S04]  /*8b70*/  LDL.U8 R16, [R36] ;  /* 0x0000000024107983 */ /* 0x000f280000100000 */
[----:B------:R-:W4:Y:S04]  /*8b80*/  LDL.U8 R23, [R35+0x100] ;  /* 0x0001000023177983 */ /* 0x000f280000100000 */
[----:B------:R1:W5:Y:S04]  /*8b90*/  LDL.U8 R28, [R30+0x300] ;  /* 0x000300001e1c7983 */ /* 0x0003680000100000 */
[----:B------:R-:W5:Y:S01]  /*8ba0*/  LDL.U8 R35, [R4+0x300] ;  /* 0x0003000004237983 */ /* 0x000f620000100000 */
[----:B-1----:R-:W-:-:S03]  /*8bb0*/  IMAD.IADD R30, R1, 0x1, R0 ;  /* 0x00000001011e7824 */ /* 0x002fc600078e0200 */
[----:B------:R-:W5:Y:S04]  /*8bc0*/  LDL.U8 R22, [R22] ;  /* 0x0000000016167983 */ /* 0x000f680000100000 */
[----:B------:R-:W5:Y:S01]  /*8bd0*/  LDL.U8 R0, [R17+0x300] ;  /* 0x0003000011007983 */ /* 0x000f620000100000 */
[----:B------:R-:W-:-:S03]  /*8be0*/  IMAD.IADD R2, R1, 0x1, R2 ;  /* 0x0000000101027824 */ /* 0x000fc600078e0202 */
[----:B------:R-:W5:Y:S04]  /*8bf0*/  LDL.U8 R37, [R30+0x300] ;  /* 0x000300001e257983 */ /* 0x000f680000100000 */
[----:B------:R-:W5:Y:S04]  /*8c00*/  LDL.U8 R29, [R36+0x100] ;  /* 0x00010000241d7983 */ /* 0x000f680000100000 */
[----:B------:R1:W5:Y:S04]  /*8c10*/  LDL.U8 R17, [R2+0x300] ;  /* 0x0003000002117983 */ /* 0x0003680000100000 */
[----:B------:R-:W5:Y:S01]  /*8c20*/  LDL.U8 R4, [R24+0x300] ;  /* 0x0003000018047983 */ /* 0x000f620000100000 */
[----:B------:R-:W-:-:S02]  /*8c30*/  LOP3.LUT R26, R20, R26, R15, 0x96, !PT ;  /* 0x0000001a141a7212 */ /* 0x000fc400078e960f */
[----:B------:R-:W-:Y:S02]  /*8c40*/  LOP3.LUT R15, R12, R3, R15, 0x96, !PT ;  /* 0x000000030c0f7212 */ /* 0x000fe400078e960f */
[C---:B------:R-:W-:Y:S02]  /*8c50*/  PRMT R3, R9.reuse, 0x7771, RZ ;  /* 0x0000777109037816 */ /* 0x040fe400000000ff */
[----:B-1----:R-:W-:Y:S02]  /*8c60*/  PRMT R2, R9, 0x7772, RZ ;  /* 0x0000777209027816 */ /* 0x002fe400000000ff */
[----:B------:R-:W-:Y:S02]  /*8c70*/  LOP3.LUT R27, R13, R27, R12, 0x96, !PT ;  /* 0x0000001b0d1b7212 */ /* 0x000fe400078e960c */
[----:B------:R-:W-:Y:S02]  /*8c80*/  PRMT R12, R9, 0x7770, RZ ;  /* 0x00007770090c7816 */ /* 0x000fe400000000ff */
[----:B------:R-:W-:-:S02]  /*8c90*/  LOP3.LUT R25, R20, R25, R13, 0x96, !PT ;  /* 0x0000001914197212 */ /* 0x000fc400078e960d */
[----:B------:R-:W-:Y:S02]  /*8ca0*/  PRMT R9, R9, 0x7773, RZ ;  /* 0x0000777309097816 */ /* 0x000fe400000000ff */
[----:B------:R-:W-:Y:S02]  /*8cb0*/  LOP3.LUT R14, R14, 0xff, RZ, 0xc0, !PT ;  /* 0x000000ff0e0e7812 */ /* 0x000fe400078ec0ff */
[----:B--2---:R-:W-:Y:S02]  /*8cc0*/  LOP3.LUT R3, R3, R6, R19, 0x96, !PT ;  /* 0x0000000603037212 */ /* 0x004fe400078e9613 */
[----:B---3--:R-:W-:Y:S02]  /*8cd0*/  LOP3.LUT R8, R2, R21, R8, 0x96, !PT ;  /* 0x0000001502087212 */ /* 0x008fe400078e9608 */
[----:B----4-:R-:W-:Y:S02]  /*8ce0*/  LOP3.LUT R23, R12, R23, R16, 0x96, !PT ;  /* 0x000000170c177212 */ /* 0x010fe400078e9610 */
[----:B------:R-:W-:-:S02]  /*8cf0*/  LOP3.LUT R12, R32, R3, R33, 0x96, !PT ;  /* 0x00000003200c7212 */ /* 0x000fc400078e9621 */
[----:B------:R-:W-:Y:S02]  /*8d00*/  LOP3.LUT R33, R31, R8, R33, 0x96, !PT ;  /* 0x000000081f217212 */ /* 0x000fe400078e9621 */
[----:B-----5:R-:W-:Y:S02]  /*8d10*/  LOP3.LUT R8, R35, 0xff, RZ, 0xc0, !PT ;  /* 0x000000ff23087812 */ /* 0x020fe400078ec0ff */
[----:B------:R-:W-:Y:S02]  /*8d20*/  LOP3.LUT R16, R7, 0xff, RZ, 0xc0, !PT ;  /* 0x000000ff07107812 */ /* 0x000fe400078ec0ff */
[----:B------:R-:W-:Y:S01]  /*8d30*/  LOP3.LUT R6, R28, 0xff, RZ, 0xc0, !PT ;  /* 0x000000ff1c067812 */ /* 0x000fe200078ec0ff */
[----:B------:R-:W-:Y:S01]  /*8d40*/  IMAD.IADD R20, R1, 0x1, R8 ;  /* 0x0000000101147824 */ /* 0x000fe200078e0208 */
[----:B------:R-:W-:-:S03]  /*8d50*/  LOP3.LUT R30, R0, 0xff, RZ, 0xc0, !PT ;  /* 0x000000ff001e7812 */ /* 0x000fc600078ec0ff */
[C---:B------:R-:W-:Y:S01]  /*8d60*/  IMAD.IADD R36, R1.reuse, 0x1, R6 ;  /* 0x0000000101247824 */ /* 0x040fe200078e0206 */
[----:B------:R-:W-:Y:S01]  /*8d70*/  LOP3.LUT R2, R32, R23, R34, 0x96, !PT ;  /* 0x0000001720027212 */ /* 0x000fe200078e9622 */
[----:B------:R-:W-:Y:S01]  /*8d80*/  IMAD.IADD R3, R1, 0x1, R16 ;  /* 0x0000000101037824 */ /* 0x000fe200078e0210 */
[----:B------:R-:W-:Y:S01]  /*8d90*/  LOP3.LUT R8, R37, 0xff, RZ, 0xc0, !PT ;  /* 0x000000ff25087812 */ /* 0x000fe200078ec0ff */
[----:B------:R-:W-:Y:S01]  /*8da0*/  IMAD.IADD R30, R1, 0x1, R30 ;  /* 0x00000001011e7824 */ /* 0x000fe200078e021e */
[----:B------:R-:W2:Y:S01]  /*8db0*/  LDL.U8 R24, [R20] ;  /* 0x0000000014187983 */ /* 0x000ea20000100000 */
[----:B------:R-:W-:Y:S02]  /*8dc0*/  LOP3.LUT R22, R9, R29, R22, 0x96, !PT ;  /* 0x0000001d09167212 */ /* 0x000fe400078e9616 */
[----:B------:R-:W-:Y:S01]  /*8dd0*/  IMAD.IADD R23, R1, 0x1, R8 ;  /* 0x0000000101177824 */ /* 0x000fe200078e0208 */
[----:B------:R-:W3:Y:S01]  /*8de0*/  LDL.U8 R13, [R30] ;  /* 0x000000001e0d7983 */ /* 0x000ee20000100000 */
[----:B------:R-:W-:-:S03]  /*8df0*/  LOP3.LUT R6, R17, 0xff, RZ, 0xc0, !PT ;  /* 0x000000ff11067812 */ /* 0x000fc600078ec0ff */
[----:B------:R-:W3:Y:S01]  /*8e00*/  LDL.U8 R20, [R20+0x100] ;  /* 0x0001000014147983 */ /* 0x000ee20000100000 */
[----:B------:R-:W-:Y:S01]  /*8e10*/  LOP3.LUT R8, R4, 0xff, RZ, 0xc0, !PT ;  /* 0x000000ff04087812 */ /* 0x000fe200078ec0ff */
[C---:B------:R-:W-:Y:S02]  /*8e20*/  IMAD.IADD R32, R1.reuse, 0x1, R14 ;  /* 0x0000000101207824 */ /* 0x040fe400078e020e */
[----:B------:R-:W2:Y:S01]  /*8e30*/  LDL.U8 R29, [R36+0x100] ;  /* 0x00010000241d7983 */ /* 0x000ea20000100000 */
[----:B------:R-:W-:-:S03]  /*8e40*/  IMAD.IADD R21, R1, 0x1, R6 ;  /* 0x0000000101157824 */ /* 0x000fc600078e0206 */
[----:B------:R-:W4:Y:S01]  /*8e50*/  LDL.U8 R3, [R3+0x300] ;  /* 0x0003000003037983 */ /* 0x000f220000100000 */
[----:B------:R-:W-:-:S03]  /*8e60*/  IMAD.IADD R19, R1, 0x1, R8 ;  /* 0x0000000101137824 */ /* 0x000fc600078e0208 */
[----:B------:R-:W5:Y:S04]  /*8e70*/  LDL.U8 R7, [R36] ;  /* 0x0000000024077983 */ /* 0x000f680000100000 */
[----:B------:R-:W5:Y:S04]  /*8e80*/  LDL.U8 R16, [R23+0x100] ;  /* 0x0001000017107983 */ /* 0x000f680000100000 */
[----:B------:R-:W5:Y:S04]  /*8e90*/  LDL.U8 R32, [R32+0x300] ;  /* 0x0003000020207983 */ /* 0x000f680000100000 */
[----:B------:R-:W5:Y:S04]  /*8ea0*/  LDL.U8 R9, [R21] ;  /* 0x0000000015097983 */ /* 0x000f680000100000 */
[----:B------:R-:W5:Y:S01]  /*8eb0*/  LDL.U8 R14, [R19+0x100] ;  /* 0x00010000130e7983 */ /* 0x000f620000100000 */
        /* <DEDUP_REMOVED lines=8> */
[----:B---3--:R-:W-:-:S02]  /*8f40*/  LOP3.LUT R22, R22, R20, R13, 0x96, !PT ;  /* 0x0000001416167212 */ /* 0x008fc400078e960d */
[----:B------:R-:W-:Y:S02]  /*8f50*/  PRMT R13, R10, 0x7772, RZ ;  /* 0x000077720a0d7816 */ /* 0x000fe400000000ff */
[----:B--2---:R-:W-:Y:S02]  /*8f60*/  LOP3.LUT R29, R8, R24, R29, 0x96, !PT ;  /* 0x00000018081d7212 */ /* 0x004fe400078e961d */
[----:B----4-:R-:W-:-:S05]  /*8f70*/  LOP3.LUT R8, R3, 0xff, RZ, 0xc0, !PT ;  /* 0x000000ff03087812 */ /* 0x010fca00078ec0ff */
[----:B------:R-:W-:Y:S01]  /*8f80*/  IMAD.IADD R31, R1, 0x1, R8 ;  /* 0x00000001011f7824 */ /* 0x000fe200078e0208 */
[----:B-----5:R-:W-:Y:S02]  /*8f90*/  LOP3.LUT R7, R13, R7, R16, 0x96, !PT ;  /* 0x000000070d077212 */ /* 0x020fe400078e9610 */
[----:B------:R-:W-:Y:S02]  /*8fa0*/  PRMT R13, R11, 0x7773, RZ ;  /* 0x000077730b0d7816 */ /* 0x000fe400000000ff */
[----:B------:R-:W2:Y:S01]  /*8fb0*/  LDL.U8 R16, [R31+0x100] ;  /* 0x000100001f107983 */ /* 0x000ea20000100000 */
[----:B------:R-:W-:-:S03]  /*8fc0*/  LOP3.LUT R8, R32, 0xff, RZ, 0xc0, !PT ;  /* 0x000000ff20087812 */ /* 0x000fc600078ec0ff */
[----:B------:R1:W3:Y:S01]  /*8fd0*/  LDL.U8 R24, [R31] ;  /* 0x000000001f187983 */ /* 0x0002e20000100000 */
[----:B------:R-:W-:Y:S01]  /*8fe0*/  LOP3.LUT R14, R13, R14, R9, 0x96, !PT ;  /* 0x0000000e0d0e7212 */ /* 0x000fe200078e9609 */
[----:B------:R-:W-:-:S03]  /*8ff0*/  IMAD.IADD R13, R1, 0x1, R8 ;  /* 0x00000001010d7824 */ /* 0x000fc600078e0208 */
[----:B------:R-:W-:Y:S02]  /*9000*/  LOP3.LUT R8, R32, R14, R3, 0x96, !PT ;  /* 0x0000000e20087212 */ /* 0x000fe400078e9603 */
[----:B------:R-:W-:Y:S01]  /*9010*/  LOP3.LUT R7, R35, R7, R0, 0x96, !PT ;  /* 0x0000000723077212 */ /* 0x000fe200078e9600 */
[----:B------:R-:W4:Y:S01]  /*9020*/  LDL.U8 R20, [R13] ;  /* 0x000000000d147983 */ /* 0x000f220000100000 */
[----:B------:R-:W-:Y:S02]  /*9030*/  LOP3.LUT R8, R8, 0xff, RZ, 0xc0, !PT ;  /* 0x000000ff08087812 */ /* 0x000fe400078ec0ff */
[----:B------:R-:W-:Y:S01]  /*9040*/  LOP3.LUT R14, R12, 0xff, RZ, 0xc0, !PT ;  /* 0x000000ff0c0e7812 */ /* 0x000fe200078ec0ff */
[----:B------:R5:W3:Y:S01]  /*9050*/  LDL.U8 R9, [R13+0x100] ;  /* 0x000100000d097983 */ /* 0x000ae20000100000 */
[----:B------:R-:W-:Y:S01]  /*9060*/  LOP3.LUT R12, R7, 0xff, RZ, 0xc0, !PT ;  /* 0x000000ff070c7812 */ /* 0x000fe200078ec0ff */
[C---:B------:R-:W-:Y:S02]  /*9070*/  IMAD.IADD R7, R1.reuse, 0x1, R34 ;  /* 0x0000000101077824 */ /* 0x040fe400078e0222 */
[----:B-1----:R-:W-:-:S02]  /*9080*/  IMAD.IADD R31, R1, 0x1, R8 ;  /* 0x00000001011f7824 */ /* 0x002fc400078e0208 */
[C---:B------:R-:W-:Y:S02]  /*9090*/  IMAD.IADD R34, R1.reuse, 0x1, R14 ;  /* 0x0000000101227824 */ /* 0x040fe400078e020e */
[----:B-----5:R-:W-:Y:S01]  /*90a0*/  IMAD.IADD R13, R1, 0x1, R12 ;  /* 0x00000001010d7824 */ /* 0x020fe200078e020c */
[----:B------:R-:W5:Y:S04]  /*90b0*/  LDL.U8 R7, [R7+0x300] ;  /* 0x0003000007077983 */ /* 0x000f680000100000 */
[----:B------:R1:W3:Y:S04]  /*90c0*/  LDL.U8 R14, [R31+0x300] ;  /* 0x000300001f0e7983 */ /* 0x0002e80000100000 */
[----:B------:R-:W3:Y:S04]  /*90d0*/  LDL.U8 R12, [R34+0x300] ;  /* 0x00030000220c7983 */ /* 0x000ee80000100000 */
[----:B------:R-:W3:Y:S01]  /*90e0*/  LDL.U8 R13, [R13+0x300] ;  /* 0x000300000d0d7983 */ /* 0x000ee20000100000 */
[----:B------:R-:W-:-:S02]  /*90f0*/  PRMT R8, R11, 0x7772, RZ ;  /* 0x000077720b087816 */ /* 0x000fc400000000ff */
[----:B------:R-:W-:Y:S02]  /*9100*/  PRMT R25, R11, 0x7770, RZ ;  /* 0x000077700b197816 */ /* 0x000fe400000000ff */
[----:B------:R-:W-:-:S04]  /*9110*/  PRMT R10, R10, 0x7773, RZ ;  /* 0x000077730a0a7816 */ /* 0x000fc800000000ff */
[----:B------:R-:W-:Y:S02]  /*9120*/  LOP3.LUT R23, R10, R30, R23, 0x96, !PT ;  /* 0x0000001e0a177212 */ /* 0x000fe400078e9617 */
[----:B------:R-:W-:Y:S02]  /*9130*/  LOP3.LUT R30, R2, 0xff, RZ, 0xc0, !PT ;  /* 0x000000ff021e7812 */ /* 0x000fe400078ec0ff */
[C---:B------:R-:W-:Y:S02]  /*9140*/  LOP3.LUT R0, R37.reuse, R29, R0, 0x96, !PT ;  /* 0x0000001d25007212 */ /* 0x040fe400078e9600 */
[----:B------:R-:W-:Y:S02]  /*9150*/  LOP3.LUT R37, R37, R22, R28, 0x96, !PT ;  /* 0x0000001625257212 */ /* 0x000fe400078e961c */
[----:B------:R-:W-:Y:S02]  /*9160*/  LOP3.LUT R35, R28, R23, R35, 0x96, !PT ;  /* 0x000000171c237212 */ /* 0x000fe400078e9623 */
[----:B------:R-:W-:-:S02]  /*9170*/  PRMT R10, R11, 0x7771, RZ ;  /* 0x000077710b0a7816 */ /* 0x000fc400000000ff */
[----:B------:R-:W-:Y:S01]  /*9180*/  LOP3.LUT R0, R0, 0xff, RZ, 0xc0, !PT ;  /* 0x000000ff00007812 */ /* 0x000fe200078ec0ff */
[----:B-1----:R-:W-:Y:S01]  /*9190*/  IMAD.IADD R31, R1, 0x1, R30 ;  /* 0x00000001011f7824 */ /* 0x002fe200078e021e */
[----:B--2---:R-:W-:Y:S02]  /*91a0*/  LOP3.LUT R25, R25, R16, R19, 0x96, !PT ;  /* 0x0000001019197212 */ /* 0x004fe400078e9613 */
[----:B------:R-:W-:Y:S02]  /*91b0*/  LOP3.LUT R16, R27, 0xff, RZ, 0xc0, !PT ;  /* 0x000000ff1b107812 */ /* 0x000fe400078ec0ff */
[----:B----4-:R-:W-:-:S04]  /*91c0*/  LOP3.LUT R8, R8, R20, R21, 0x96, !PT ;  /* 0x0000001408087212 */ /* 0x010fc800078e9615 */
[----:B------:R-:W-:-:S04]  /*91d0*/  LOP3.LUT R3, R3, R8, R4, 0x96, !PT ;  /* 0x0000000803037212 */ /* 0x000fc800078e9604 */
[----:B------:R-:W-:Y:S01]  /*91e0*/  LOP3.LUT R2, R3, 0xff, RZ, 0xc0, !PT ;  /* 0x000000ff03027812 */ /* 0x000fe200078ec0ff */
[----:B------:R-:W-:Y:S01]  /*91f0*/  IMAD.IADD R3, R1, 0x1, R16 ;  /* 0x0000000101037824 */ /* 0x000fe200078e0210 */
[----:B-----5:R-:W-:Y:S02]  /*9200*/  LOP3.LUT R28, R7, 0xff, RZ, 0xc0, !PT ;  /* 0x000000ff071c7812 */ /* 0x020fe400078ec0ff */
[----:B---3--:R-:W-:Y:S02]  /*9210*/  LOP3.LUT R24, R10, R24, R9, 0x96, !PT ;  /* 0x000000180a187212 */ /* 0x008fe400078e9609 */
[----:B------:R-:W-:Y:S02]  /*9220*/  LOP3.LUT R22, R12, 0xff, RZ, 0xc0, !PT ;  /* 0x000000ff0c167812 */ /* 0x000fe400078ec0ff */
[----:B------:R-:W-:Y:S01]  /*9230*/  LOP3.LUT R16, R14, 0xff, RZ, 0xc0, !PT ;  /* 0x000000ff0e107812 */ /* 0x000fe200078ec0ff */
[----:B------:R-:W-:Y:S01]  /*9240*/  IMAD.IADD R19, R1, 0x1, R28 ;  /* 0x0000000101137824 */ /* 0x000fe200078e021c */
[----:B------:R-:W-:Y:S01]  /*9250*/  LOP3.LUT R20, R13, 0xff, RZ, 0xc0, !PT ;  /* 0x000000ff0d147812 */ /* 0x000fe200078ec0ff */
[----:B------:R-:W2:Y:S02]  /*9260*/  LDL.128 R8, [R1+0x430] ;  /* 0x0004300001087983 */ /* 0x000ea40000100c00 */
[----:B------:R-:W-:-:S02]  /*9270*/  IMAD.IADD R36, R1, 0x1, R16 ;  /* 0x0000000101247824 */ /* 0x000fc400078e0210 */
[C---:B------:R-:W-:Y:S01]  /*9280*/  IMAD.IADD R27, R1.reuse, 0x1, R22 ;  /* 0x00000001011b7824 */ /* 0x040fe200078e0216 */
[----:B------:R-:W3:Y:S01]  /*9290*/  LDL.U8 R29, [R19+0x100] ;  /* 0x00010000131d7983 */ /* 0x000ee20000100000 */
[----:B------:R-:W-:-:S03]  /*92a0*/  IMAD.IADD R22, R1, 0x1, R20 ;  /* 0x0000000101167824 */ /* 0x000fc600078e0214 */
[----:B------:R-:W3:Y:S01]  /*92b0*/  LDL.U8 R34, [R36] ;  /* 0x0000000024227983 */ /* 0x000ee20000100000 */
[C---:B------:R-:W-:Y:S02]  /*92c0*/  IMAD.IADD R16, R1.reuse, 0x1, R0 ;  /* 0x0000000101107824 */ /* 0x040fe400078e0200 */
[----:B------:R-:W-:Y:S01]  /*92d0*/  IMAD.IADD R2, R1, 0x1, R2 ;  /* 0x0000000101027824 */ /* 0x000fe200078e0202 */
[----:B------:R-:W4:Y:S04]  /*92e0*/  LDL.U8 R28, [R19] ;  /* 0x00000000131c7983 */ /* 0x000f280000100000 */
[----:B------:R-:W4:Y:S04]  /*92f0*/  LDL.U8 R21, [R27+0x100] ;  /* 0x000100001b157983 */ /* 0x000f280000100000 */
[----:B------:R-:W5:Y:S04]  /*9300*/  LDL.U8 R23, [R22] ;  /* 0x0000000016177983 */ /* 0x000f680000100000 */
[----:B------:R-:W5:Y:S04]  /*9310*/  LDL.U8 R20, [R31+0x300] ;  /* 0x000300001f147983 */ /* 0x000f680000100000 */
[----:B------:R-:W5:Y:S04]  /*9320*/  LDL.U8 R27, [R27] ;  /* 0x000000001b1b7983 */ /* 0x000f680000100000 */
[----:B------:R-:W5:Y:S04]  /*9330*/  LDL.U8 R22, [R22+0x100] ;  /* 0x0001000016167983 */ /* 0x000f680000100000 */
[----:B------:R-:W5:Y:S04]  /*9340*/  LDL.U8 R3, [R3+0x300] ;  /* 0x0003000003037983 */ /* 0x000f680000100000 */
[----:B------:R1:W5:Y:S04]  /*9350*/  LDL.U8 R19, [R2+0x300] ;  /* 0x0003000002137983 */ /* 0x0003680000100000 */
[----:B------:R-:W5:Y:S04]  /*9360*/  LDL.U8 R16, [R16+0x300] ;  /* 0x0003000010107983 */ /* 0x000f680000100000 */
[----:B------:R-:W5:Y:S01]  /*9370*/  LDL.U8 R30, [R36+0x100] ;  /* 0x00010000241e7983 */ /* 0x000f620000100000 */
[----:B------:R-:W-:-:S02]  /*9380*/  LOP3.LUT R32, R17, R25, R32, 0x96, !PT ;  /* 0x0000001911207212 */ /* 0x000fc400078e9620 */
[----:B------:R-:W-:Y:S02]  /*9390*/  LOP3.LUT R17, R17, R24, R4, 0x96, !PT ;  /* 0x0000001811117212 */ /* 0x000fe400078e9604 */
[----:B------:R-:W-:Y:S02]  /*93a0*/  LOP3.LUT R4, R37, 0xff, RZ, 0xc0, !PT ;  /* 0x000000ff25047812 */ /* 0x000fe400078ec0ff */
[----:B------:R-:W-:Y:S02]  /*93b0*/  LOP3.LUT R6, R6, 0xff, RZ, 0xc0, !PT ;  /* 0x000000ff06067812 */ /* 0x000fe400078ec0ff */
[----:B------:R-:W-:Y:S02]  /*93c0*/  LOP3.LUT R32, R32, 0xff, RZ, 0xc0, !PT ;  /* 0x000000ff20207812 */ /* 0x000fe400078ec0ff */
[C---:B--2---:R-:W-:Y:S02]  /*93d0*/  PRMT R0, R8.reuse, 0x7773, RZ ;  /* 0x0000777308007816 */ /* 0x044fe400000000ff */
[----:B-1----:R-:W-:-:S02]  /*93e0*/  PRMT R2, R8, 0x7770, RZ ;  /* 0x0000777008027816 */ /* 0x002fc400000000ff */
[----:B---3--:R-:W-:Y:S02]  /*93f0*/  LOP3.LUT R29, R0, R29, R34, 0x96, !PT ;  /* 0x0000001d001d7212 */ /* 0x008fe400078e9622 */
[C---:B------:R-:W-:Y:S02]  /*9400*/  PRMT R0, R8.reuse, 0x7772, RZ ;  /* 0x0000777208007816 */ /* 0x040fe400000000ff */
[----:B------:R-:W-:Y:S02]  /*9410*/  PRMT R8, R8, 0x7771, RZ ;  /* 0x0000777108087816 */ /* 0x000fe400000000ff */
[----:B----4-:R-:W-:Y:S02]  /*9420*/  LOP3.LUT R28, R2, R21, R28, 0x96, !PT ;  /* 0x00000015021c7212 */ /* 0x010fe400078e961c */
[----:B-----5:R-:W-:Y:S02]  /*9430*/  LOP3.LUT R24, R20, 0xff, RZ, 0xc0, !PT ;  /* 0x000000ff14187812 */ /* 0x020fe400078ec0ff */
[----:B------:R-:W-:-:S02]  /*9440*/  LOP3.LUT R27, R8, R27, R22, 0x96, !PT ;  /* 0x0000001b081b7212 */ /* 0x000fc400078e9616 */
[----:B------:R-:W-:Y:S01]  /*9450*/  LOP3.LUT R2, R3, 0xff, RZ, 0xc0, !PT ;  /* 0x000000ff03027812 */ /* 0x000fe200078ec0ff */
[----:B------:R-:W-:Y:S01]  /*9460*/  IMAD.IADD R24, R1, 0x1, R24 ;  /* 0x0000000101187824 */ /* 0x000fe200078e0218 */
[----:B------:R-:W-:Y:S02]  /*9470*/  LOP3.LUT R8, R19, 0xff, RZ, 0xc0, !PT ;  /* 0x000000ff13087812 */ /* 0x000fe400078ec0ff */
[----:B------:R-:W-:-:S03]  /*9480*/  LOP3.LUT R22, R16, 0xff, RZ, 0xc0, !PT ;  /* 0x000000ff10167812 */ /* 0x000fc600078ec0ff */
[----:B------:R-:W-:Y:S01]  /*9490*/  IMAD.IADD R37, R1, 0x1, R8 ;  /* 0x0000000101257824 */ /* 0x000fe200078e0208 */
[----:B------:R-:W-:Y:S02]  /*94a0*/  LOP3.LUT R30, R0, R23, R30, 0x96, !PT ;  /* 0x00000017001e7212 */ /* 0x000fe400078e961e */
[----:B------:R-:W-:Y:S01]  /*94b0*/  LOP3.LUT R0, R15, 0xff, RZ, 0xc0, !PT ;  /* 0x000000ff0f007812 */ /* 0x000fe200078ec0ff */
[C---:B------:R-:W-:Y:S02]  /*94c0*/  IMAD.IADD R15, R1.reuse, 0x1, R2 ;  /* 0x00000001010f7824 */ /* 0x040fe400078e0202 */
[----:B------:R-:W-:Y:S01]  /*94d0*/  IMAD.IADD R36, R1, 0x1, R22 ;  /* 0x0000000101247824 */ /* 0x000fe200078e0216 */
[----:B------:R-:W-:Y:S01]  /*94e0*/  LOP3.LUT R2, R35, 0xff, RZ, 0xc0, !PT ;  /* 0x000000ff23027812 */ /* 0x000fe200078ec0ff */
[----:B------:R-:W2:Y:S01]  /*94f0*/  LDL.U8 R22, [R24] ;  /* 0x0000000018167983 */ /* 0x000ea20000100000 */
[----:B------:R-:W-:-:S03]  /*9500*/  IMAD.IADD R35, R1, 0x1, R6 ;  /* 0x0000000101237824 */ /* 0x000fc600078e0206 */
[----:B------:R-:W3:Y:S01]  /*9510*/  LDL.U8 R23, [R15] ;  /* 0x000000000f177983 */ /* 0x000ee20000100000 */
[----:B------:R-:W-:-:S03]  /*9520*/  IMAD.IADD R34, R1, 0x1, R4 ;  /* 0x0000000101227824 */ /* 0x000fc600078e0204 */
[----:B------:R-:W3:Y:S04]  /*9530*/  LDL.U8 R24, [R24+0x100] ;  /* 0x0001000018187983 */ /* 0x000ee80000100000 */
[----:B------:R1:W4:Y:S04]  /*9540*/  LDL.U8 R8, [R15+0x100] ;  /* 0x000100000f087983 */ /* 0x0003280000100000 */
[----:B------:R-:W4:Y:S04]  /*9550*/  LDL.U8 R21, [R37] ;  /* 0x0000000025157983 */ /* 0x000f280000100000 */
[----:B------:R-:W2:Y:S04]  /*9560*/  LDL.U8 R25, [R36+0x100] ;  /* 0x0001000024197983 */ /* 0x000ea80000100000 */
[----:B------:R5:W2:Y:S01]  /*9570*/  LDL.U8 R31, [R36] ;  /* 0x00000000241f7983 */ /* 0x000aa20000100000 */
[----:B------:R-:W-:-:S02]  /*9580*/  IMAD.IADD R4, R1, 0x1, R2 ;  /* 0x0000000101047824 */ /* 0x000fc400078e0202 */
[C---:B-1----:R-:W-:Y:S01]  /*9590*/  IMAD.IADD R15, R1.reuse, 0x1, R32 ;  /* 0x00000001010f7824 */ /* 0x042fe200078e0220 */
[----:B------:R-:W2:Y:S01]  /*95a0*/  LDL.U8 R6, [R37+0x100] ;  /* 0x0001000025067983 */ /* 0x000ea20000100000 */
[----:B-----5:R-:W-:-:S03]  /*95b0*/  IMAD.IADD R36, R1, 0x1, R0 ;  /* 0x0000000101247824 */ /* 0x020fc600078e0200 */
[----:B------:R-:W5:Y:S04]  /*95c0*/  LDL.U8 R35, [R35+0x300] ;  /* 0x0003000023237983 */ /* 0x000f680000100000 */
[----:B------:R1:W5:Y:S04]  /*95d0*/  LDL.U8 R0, [R34+0x300] ;  /* 0x0003000022007983 */ /* 0x0003680000100000 */
[----:B------:R0:W5:Y:S04]  /*95e0*/  LDL.U8 R2, [R36+0x300] ;  /* 0x0003000024027983 */ /* 0x0001680000100000 */
[----:B------:R-:W5:Y:S04]  /*95f0*/  LDL.U8 R4, [R4+0x300] ;  /* 0x0003000004047983 */ /* 0x000f680000100000 */
[----:B------:R-:W5:Y:S01]  /*9600*/  LDL.U8 R15, [R15+0x300] ;  /* 0x000300000f0f7983 */ /* 0x000f620000100000 */
[----:B------:R-:W-:-:S02]  /*9610*/  LOP3.LUT R29, R13, R29, R12, 0x96, !PT ;  /* 0x0000001d0d1d7212 */ /* 0x000fc400078e960c */
[--C-:B------:R-:W-:Y:S02]  /*9620*/  LOP3.LUT R12, R12, R30, R7.reuse, 0x96, !PT ;  /* 0x0000001e0c0c7212 */ /* 0x100fe400078e9607 */
[C---:B------:R-:W-:Y:S02]  /*9630*/  LOP3.LUT R27, R14.reuse, R27, R7, 0x96, !PT ;  /* 0x0000001b0e1b7212 */ /* 0x040fe400078e9607 */
[----:B------:R-:W-:Y:S02]  /*9640*/  LOP3.LUT R28, R14, R28, R13, 0x96, !PT ;  /* 0x0000001c0e1c7212 */ /* 0x000fe400078e960d */
[C---:B------:R-:W-:Y:S02]  /*9650*/  PRMT R7, R9.reuse, 0x7773, RZ ;  /* 0x0000777309077816 */ /* 0x040fe400000000ff */
[C---:B------:R-:W-:Y:S02]  /*9660*/  PRMT R13, R9.reuse, 0x7772, RZ ;  /* 0x00007772090d7816 */ /* 0x040fe400000000ff */
[----:B------:R-:W-:-:S02]  /*9670*/  PRMT R32, R9, 0x7771, RZ ;  /* 0x0000777109207816 */ /* 0x000fc400000000ff */
[----:B-1----:R-:W-:Y:S02]  /*9680*/  PRMT R34, R9, 0x7770, RZ ;  /* 0x0000777009227816 */ /* 0x002fe400000000ff */
[----:B------:R-:W-:Y:S02]  /*9690*/  LOP3.LUT R26, R26, 0xff, RZ, 0xc0, !PT ;  /* 0x000000ff1a1a7812 */ /* 0x000fe400078ec0ff */
[----:B------:R-:W-:Y:S02]  /*96a0*/  LOP3.LUT R14, R33, 0xff, RZ, 0xc0, !PT ;  /* 0x000000ff210e7812 */ /* 0x000fe400078ec0ff */
[----:B---3--:R-:W-:Y:S02]  /*96b0*/  LOP3.LUT R23, R7, R24, R23, 0x96, !PT ;  /* 0x0000001807177212 */ /* 0x008fe400078e9617 */
[----:B----4-:R-:W-:Y:S02]  /*96c0*/  LOP3.LUT R7, R13, R21, R8, 0x96, !PT ;  /* 0x000000150d077212 */ /* 0x010fe400078e9608 */
[----:B------:R-:W-:-:S02]  /*96d0*/  LOP3.LUT R8, R17, 0xff, RZ, 0xc0, !PT ;  /* 0x000000ff11087812 */ /* 0x000fc400078ec0ff */
[----:B--2---:R-:W-:-:S03]  /*96e0*/  LOP3.LUT R34, R34, R25, R22, 0x96, !PT ;  /* 0x0000001922227212 */ /* 0x004fc600078e9616 */
[C---:B------:R-:W-:Y:S01]  /*96f0*/  IMAD.IADD R9, R1.reuse, 0x1, R8 ;  /* 0x0000000101097824 */ /* 0x040fe200078e0208 */
[----:B------:R-:W-:Y:S01]  /*9700*/  LOP3.LUT R32, R32, R31, R6, 0x96, !PT ;  /* 0x0000001f20207212 */ /* 0x000fe200078e9606 */
[----:B------:R-:W-:-:S04]  /*9710*/  IMAD.IADD R22, R1, 0x1, R26 ;  /* 0x0000000101167824 */ /* 0x000fc800078e021a */
[----:B------:R-:W2:Y:S01]  /*9720*/  LDL.U8 R9, [R9+0x300] ;  /* 0x0003000009097983 */ /* 0x000ea20000100000 */
[----:B-----5:R-:W-:Y:S02]  /*9730*/  LOP3.LUT R6, R35, 0xff, RZ, 0xc0, !PT ;  /* 0x000000ff23067812 */ /* 0x020fe400078ec0ff */
[----:B0-----:R-:W-:Y:S02]  /*9740*/  LOP3.LUT R36, R0, 0xff, RZ, 0xc0, !PT ;  /* 0x000000ff00247812 */ /* 0x001fe400078ec0ff */
[----:B------:R-:W-:Y:S01]  /*9750*/  LOP3.LUT R8, R2, 0xff, RZ, 0xc0, !PT ;  /* 0x000000ff02087812 */ /* 0x000fe200078ec0ff */
[C---:B------:R-:W-:Y:S01]  /*9760*/  IMAD.IADD R33, R1.reuse, 0x1, R6 ;  /* 0x0000000101217824 */ /* 0x040fe200078e0206 */
[----:B------:R-:W3:Y:S01]  /*9770*/  LDL.U8 R22, [R22+0x300] ;  /* 0x0003000016167983 */ /* 0x000ee20000100000 */
[C---:B------:R-:W-:Y:S01]  /*9780*/  IMAD.IADD R36, R1.reuse, 0x1, R36 ;  /* 0x0000000101247824 */ /* 0x040fe200078e0224 */
[----:B------:R-:W-:Y:S01]  /*9790*/  LOP3.LUT R26, R4, 0xff, RZ, 0xc0, !PT ;  /* 0x000000ff041a7812 */ /* 0x000fe200078ec0ff */
[----:B------:R-:W-:Y:S01]  /*97a0*/  IMAD.IADD R31, R1, 0x1, R8 ;  /* 0x00000001011f7824 */ /* 0x000fe200078e0208 */
[----:B------:R-:W4:Y:S01]  /*97b0*/  LDL.U8 R17, [R33] ;  /* 0x0000000021117983 */ /* 0x000f220000100000 */
[----:B------:R-:W-:Y:S01]  /*97c0*/  LOP3.LUT R30, R15, 0xff, RZ, 0xc0, !PT ;  /* 0x000000ff0f1e7812 */ /* 0x000fe200078ec0ff */
[----:B------:R-:W-:-:S02]  /*97d0*/  IMAD.IADD R21, R1, 0x1, R14 ;  /* 0x0000000101157824 */ /* 0x000fc400078e020e */
[----:B------:R-:W4:Y:S01]  /*97e0*/  LDL.U8 R24, [R36+0x100] ;  /* 0x0001000024187983 */ /* 0x000f220000100000 */
[C---:B------:R-:W-:Y:S02]  /*97f0*/  IMAD.IADD R26, R1.reuse, 0x1, R26 ;  /* 0x00000001011a7824 */ /* 0x040fe400078e021a */
[----:B------:R-:W-:Y:S01]  /*9800*/  IMAD.IADD R30, R1, 0x1, R30 ;  /* 0x00000001011e7824 */ /* 0x000fe200078e021e */
[----:B------:R-:W5:Y:S04]  /*9810*/  LDL.U8 R14, [R33+0x100] ;  /* 0x00010000210e7983 */ /* 0x000f680000100000 */
[----:B------:R-:W5:Y:S04]  /*9820*/  LDL.U8 R25, [R31] ;  /* 0x000000001f197983 */ /* 0x000f680000100000 */
[----:B------:R-:W3:Y:S04]  /*9830*/  LDL.U8 R8, [R26] ;  /* 0x000000001a087983 */ /* 0x000ee80000100000 */
[----:B------:R-:W3:Y:S04]  /*9840*/  LDL.U8 R13, [R30+0x100] ;  /* 0x000100001e0d7983 */ /* 0x000ee80000100000 */
[----:B------:R-:W3:Y:S01]  /*9850*/  LDL.U8 R21, [R21+0x300] ;  /* 0x0003000015157983 */ /* 0x000ee20000100000 */
[----:B------:R-:W-:-:S02]  /*9860*/  LOP3.LUT R6, R19, R23, R16, 0x96, !PT ;  /* 0x0000001713067212 */ /* 0x000fc400078e9610 */
[--C-:B------:R-:W-:Y:S01]  /*9870*/  LOP3.LUT R16, R16, R7, R20.reuse, 0x96, !PT ;  /* 0x0000000710107212 */ /* 0x100fe200078e9614 */
[----:B------:R-:W3:Y:S01]  /*9880*/  LDL.U8 R36, [R36] ;  /* 0x0000000024247983 */ /* 0x000ee20000100000 */
[C---:B------:R-:W-:Y:S02]  /*9890*/  LOP3.LUT R34, R3.reuse, R34, R19, 0x96, !PT ;  /* 0x0000002203227212 */ /* 0x040fe400078e9613 */
[----:B------:R-:W-:Y:S01]  /*98a0*/  LOP3.LUT R20, R3, R32, R20, 0x96, !PT ;  /* 0x0000002003147212 */ /* 0x000fe200078e9614 */
[----:B------:R-:W3:Y:S01]  /*98b0*/  LDL.U8 R26, [R26+0x100] ;  /* 0x000100001a1a7983 */ /* 0x000ee20000100000 */
[C---:B------:R-:W-:Y:S02]  /*98c0*/  PRMT R3, R10.reuse, 0x7773, RZ ;  /* 0x000077730a037816 */ /* 0x040fe400000000ff */
[----:B------:R-:W-:Y:S01]  /*98d0*/  PRMT R7, R10, 0x7772, RZ ;  /* 0x000077720a077816 */ /* 0x000fe200000000ff */
[----:B------:R-:W3:Y:S01]  /*98e0*/  LDL.U8 R31, [R31+0x100] ;  /* 0x000100001f1f7983 */ /* 0x000ee20000100000 */
[----:B------:R-:W-:-:S02]  /*98f0*/  LOP3.LUT R20, R20, 0xff, RZ, 0xc0, !PT ;  /* 0x000000ff14147812 */ /* 0x000fc400078ec0ff */
[----:B------:R-:W-:Y:S01]  /*9900*/  LOP3.LUT R28, R28, 0xff, RZ, 0xc0, !PT ;  /* 0x000000ff1c1c7812 */ /* 0x000fe200078ec0ff */
[----:B------:R-:W3:Y:S04]  /*9910*/  LDL.U8 R30, [R30] ;  /* 0x000000001e1e7983 */ /* 0x000ee80000100000 */
[----:B------:R-:W-:Y:S01]  /*9920*/  IMAD.IADD R28, R1, 0x1, R28 ;  /* 0x00000001011c7824 */ /* 0x000fe200078e021c */
[----:B----4-:R-:W-:Y:S02]  /*9930*/  LOP3.LUT R17, R3, R24, R17, 0x96, !PT ;  /* 0x0000001803117212 */ /* 0x010fe400078e9611 */
[----:B--2---:R-:W-:Y:S02]  /*9940*/  LOP3.LUT R24, R9, 0xff, RZ, 0xc0, !PT ;  /* 0x000000ff09187812 */ /* 0x004fe400078ec0ff */
[----:B------:R-:W-:-:S02]  /*9950*/  PRMT R3, R11, 0x7773, RZ ;  /* 0x000077730b037816 */ /* 0x000fc400000000ff */
[----:B-----5:R-:W-:Y:S02]  /*9960*/  LOP3.LUT R7, R7, R25, R14, 0x96, !PT ;  /* 0x0000001907077212 */ /* 0x020fe400078e960e */
[----:B---3--:R-:W-:Y:S01]  /*9970*/  LOP3.LUT R14, R22, 0xff, RZ, 0xc0, !PT ;  /* 0x000000ff160e7812 */ /* 0x008fe200078ec0ff */
[----:B------:R-:W-:Y:S01]  /*9980*/  IMAD.IADD R33, R1, 0x1, R24 ;  /* 0x0000000101217824 */ /* 0x000fe200078e0218 */
[----:B------:R-:W-:Y:S02]  /*9990*/  LOP3.LUT R7, R9, R7, R0, 0x96, !PT ;  /* 0x0000000709077212 */ /* 0x000fe400078e9600 */
[----:B------:R-:W-:Y:S01]  /*99a0*/  LOP3.LUT R13, R3, R13, R8, 0x96, !PT ;  /* 0x0000000d030d7212 */ /* 0x000fe200078e9608 */
[----:B------:R-:W-:Y:S01]  /*99b0*/  IMAD.IADD R14, R1, 0x1, R14 ;  /* 0x00000001010e7824 */ /* 0x000fe200078e020e */
[----:B------:R-:W2:Y:S01]  /*99c0*/  LDL.U8 R19, [R33+0x100] ;  /* 0x0001000021137983 */ /* 0x000ea20000100000 */
[----:B------:R-:W-:-:S03]  /*99d0*/  LOP3.LUT R8, R21, 0xff, RZ, 0xc0, !PT ;  /* 0x000000ff15087812 */ /* 0x000fc600078ec0ff */
[----:B------:R-:W3:Y:S02]  /*99e0*/  LDL.U8 R3, [R14+0x100] ;  /* 0x000100000e037983 */ /* 0x000ee40000100000 */
[----:B------:R-:W-:Y:S02]  /*99f0*/  IMAD.IADD R37, R1, 0x1, R8 ;  /* 0x0000000101257824 */ /* 0x000fe400078e0208 */
[----:B------:R0:W4:Y:S01]  /*9a00*/  LDL.U8 R23, [R14] ;  /* 0x000000000e177983 */ /* 0x0001220000100000 */
[----:B------:R-:W-:Y:S01]  /*9a10*/  LOP3.LUT R8, R21, R13, R22, 0x96, !PT ;  /* 0x0000000d15087212 */ /* 0x000fe200078e9616 */
[----:B------:R-:W-:Y:S02]  /*9a20*/  IMAD.IADD R13, R1, 0x1, R20 ;  /* 0x00000001010d7824 */ /* 0x000fe400078e0214 */
[----:B------:R-:W5:Y:S01]  /*9a30*/  LDL.U8 R25, [R37] ;  /* 0x0000000025197983 */ /* 0x000f620000100000 */
[----:B0-----:R-:W-:-:S03]  /*9a40*/  LOP3.LUT R14, R7, 0xff, RZ, 0xc0, !PT ;  /* 0x000000ff070e7812 */ /* 0x001fc600078ec0ff */
[----:B------:R-:W3:Y:S01]  /*9a50*/  LDL.U8 R32, [R33] ;  /* 0x0000000021207983 */ /* 0x000ee20000100000 */
[----:B------:R-:W-:Y:S01]  /*9a60*/  LOP3.LUT R8, R8, 0xff, RZ, 0xc0, !PT ;  /* 0x000000ff08087812 */ /* 0x000fe200078ec0ff */
[C---:B------:R-:W-:Y:S02]  /*9a70*/  IMAD.IADD R20, R1.reuse, 0x1, R14 ;  /* 0x0000000101147824 */ /* 0x040fe400078e020e */
[----:B------:R-:W4:Y:S02]  /*9a80*/  LDL.U8 R24, [R37+0x100] ;  /* 0x0001000025187983 */ /* 0x000f240000100000 */
[----:B------:R-:W-:Y:S02]  /*9a90*/  IMAD.IADD R7, R1, 0x1, R8 ;  /* 0x0000000101077824 */ /* 0x000fe400078e0208 */
[----:B------:R-:W4:Y:S04]  /*9aa0*/  LDL.U8 R13, [R13+0x300] ;  /* 0x000300000d0d7983 */ /* 0x000f280000100000 */
[----:B------:R-:W4:Y:S04]  /*9ab0*/  LDL.U8 R20, [R20+0x300] ;  /* 0x0003000014147983 */ /* 0x000f280000100000 */
[----:B------:R0:W4:Y:S04]  /*9ac0*/  LDL.U8 R14, [R28+0x300] ;  /* 0x000300001c0e7983 */ /* 0x0001280000100000 */
[----:B------:R-:W4:Y:S01]  /*9ad0*/  LDL.U8 R7, [R7+0x300] ;  /* 0x0003000007077983 */ /* 0x000f220000100000 */
[----:B------:R-:W-:-:S02]  /*9ae0*/  PRMT R8, R10, 0x7770, RZ ;  /* 0x000077700a087816 */ /* 0x000fc400000000ff */
[----:B------:R-:W-:Y:S02]  /*9af0*/  PRMT R10, R10, 0x7771, RZ ;  /* 0x000077710a0a7816 */ /* 0x000fe400000000ff */
[----:B0-----:R-:W-:Y:S02]  /*9b00*/  LOP3.LUT R28, R2, R17, R9, 0x96, !PT ;  /* 0x00000011021c7212 */ /* 0x001fe400078e9609 */
[----:B------:R-:W-:Y:S02]  /*9b10*/  LOP3.LUT R34, R34, 0xff, RZ, 0xc0, !PT ;  /* 0x000000ff22227812 */ /* 0x000fe400078ec0ff */
[----:B--2---:R-:W-:Y:S02]  /*9b20*/  LOP3.LUT R19, R8, R19, R36, 0x96, !PT ;  /* 0x0000001308137212 */ /* 0x004fe400078e9624 */
[----:B------:R-:W-:-:S04]  /*9b30*/  PRMT R8, R11, 0x7772, RZ ;  /* 0x000077720b087816 */ /* 0x000fc800000000ff */
[----:B-----5:R-:W-:Y:S02]  /*9b40*/  LOP3.LUT R25, R8, R25, R26, 0x96, !PT ;  /* 0x0000001908197212 */ /* 0x020fe400078e961a */
[C---:B------:R-:W-:Y:S02]  /*9b50*/  PRMT R8, R11.reuse, 0x7771, RZ ;  /* 0x000077710b087816 */ /* 0x040fe400000000ff */
[----:B------:R-:W-:Y:S02]  /*9b60*/  PRMT R11, R11, 0x7770, RZ ;  /* 0x000077700b0b7816 */ /* 0x000fe400000000ff */
[----:B---3--:R-:W-:Y:S02]  /*9b70*/  LOP3.LUT R10, R10, R32, R31, 0x96, !PT ;  /* 0x000000200a0a7212 */ /* 0x008fe400078e961f */
[C---:B------:R-:W-:Y:S02]  /*9b80*/  LOP3.LUT R26, R35.reuse, R19, R2, 0x96, !PT ;  /* 0x00000013231a7212 */ /* 0x040fe400078e9602 */
[----:B------:R-:W-:-:S02]  /*9b90*/  LOP3.LUT R0, R35, R10, R0, 0x96, !PT ;  /* 0x0000000a23007212 */ /* 0x000fc400078e9600 */
[----:B------:R-:W-:Y:S02]  /*9ba0*/  LOP3.LUT R35, R11, R3, R30, 0x96, !PT ;  /* 0x000000030b237212 */ /* 0x000fe400078e961e */
[----:B------:R-:W-:Y:S02]  /*9bb0*/  LOP3.LUT R2, R22, R25, R15, 0x96, !PT ;  /* 0x0000001916027212 */ /* 0x000fe400078e960f */
[----:B----4-:R-:W-:Y:S02]  /*9bc0*/  LOP3.LUT R23, R8, R23, R24, 0x96, !PT ;  /* 0x0000001708177212 */ /* 0x010fe400078e9618 */
[----:B------:R-:W-:Y:S01]  /*9bd0*/  LOP3.LUT R30, R13, 0xff, RZ, 0xc0, !PT ;  /* 0x000000ff0d1e7812 */ /* 0x000fe200078ec0ff */
[----:B------:R-:W2:Y:S01]  /*9be0*/  LDL.128 R8, [R1+0x440] ;  /* 0x0004400001087983 */ /* 0x000ea20000100c00 */
[----:B------:R-:W-:Y:S02]  /*9bf0*/  LOP3.LUT R22, R29, 0xff, RZ, 0xc0, !PT ;  /* 0x000000ff1d167812 */ /* 0x000fe400078ec0ff */
[----:B------:R-:W-:-:S02]  /*9c00*/  LOP3.LUT R24, R20, 0xff, RZ, 0xc0, !PT ;  /* 0x000000ff14187812 */ /* 0x000fc400078ec0ff */
[----:B------:R-:W-:Y:S01]  /*9c10*/  LOP3.LUT R0, R0, 0xff, RZ, 0xc0, !PT ;  /* 0x000000ff00007812 */ /* 0x000fe200078ec0ff */
[C---:B------:R-:W-:Y:S01]  /*9c20*/  IMAD.IADD R29, R1.reuse, 0x1, R30 ;  /* 0x00000001011d7824 */ /* 0x040fe200078e021e */
[----:B------:R-:W-:Y:S01]  /*9c30*/  LOP3.LUT R32, R14, 0xff, RZ, 0xc0, !PT ;  /* 0x000000ff0e207812 */ /* 0x000fe200078ec0ff */
[----:B------:R-:W-:Y:S01]  /*9c40*/  IMAD.IADD R3, R1, 0x1, R22 ;  /* 0x0000000101037824 */ /* 0x000fe200078e0216 */
[----:B------:R-:W-:Y:S01]  /*9c50*/  LOP3.LUT R22, R7, 0xff, RZ, 0xc0, !PT ;  /* 0x000000ff07167812 */ /* 0x000fe200078ec0ff */
[C---:B------:R-:W-:Y:S01]  /*9c60*/  IMAD.IADD R30, R1.reuse, 0x1, R24 ;  /* 0x00000001011e7824 */ /* 0x040fe200078e0218 */
[----:B------:R-:W-:Y:S01]  /*9c70*/  LOP3.LUT R2, R2, 0xff, RZ, 0xc0, !PT ;  /* 0x000000ff02027812 */ /* 0x000fe200078ec0ff */
[C---:B------:R-:W-:Y:S02]  /*9c80*/  IMAD.IADD R19, R1.reuse, 0x1, R34 ;  /* 0x0000000101137824 */ /* 0x040fe400078e0222 */
[C---:B------:R-:W-:Y:S01]  /*9c90*/  IMAD.IADD R24, R1.reuse, 0x1, R0 ;  /* 0x0000000101187824 */ /* 0x040fe200078e0200 */
[----:B------:R-:W3:Y:S01]  /*9ca0*/  LDL.U8 R34, [R30] ;  /* 0x000000001e227983 */ /* 0x000ee20000100000 */
[----:B------:R-:W-:-:S02]  /*9cb0*/  IMAD.IADD R17, R1, 0x1, R32 ;  /* 0x0000000101117824 */ /* 0x000fc400078e0220 */
[C---:B------:R-:W-:Y:S01]  /*9cc0*/  IMAD.IADD R37, R1.reuse, 0x1, R22 ;  /* 0x0000000101257824 */ /* 0x040fe200078e0216 */
[----:B------:R-:W4:Y:S01]  /*9cd0*/  LDL.U8 R32, [R29+0x100] ;  /* 0x000100001d207983 */ /* 0x000f220000100000 */
[----:B------:R-:W-:-:S03]  /*9ce0*/  IMAD.IADD R2, R1, 0x1, R2 ;  /* 0x0000000101027824 */ /* 0x000fc600078e0202 */
[----:B------:R-:W5:Y:S04]  /*9cf0*/  LDL.U8 R30, [R30+0x100] ;  /* 0x000100001e1e7983 */ /* 0x000f680000100000 */
[----:B------:R-:W5:Y:S04]  /*9d00*/  LDL.U8 R29, [R29] ;  /* 0x000000001d1d7983 */ /* 0x000f680000100000 */
[----:B------:R-:W3:Y:S04]  /*9d10*/  LDL.U8 R19, [R19+0x300] ;  /* 0x0003000013137983 */ /* 0x000ee80000100000 */
[----:B------:R-:W4:Y:S04]  /*9d20*/  LDL.U8 R24, [R24+0x300] ;  /* 0x0003000018187983 */ /* 0x000f280000100000 */
[----:B------:R-:W4:Y:S04]  /*9d30*/  LDL.U8 R31, [R17] ;  /* 0x00000000111f7983 */ /* 0x000f280000100000 */
[----:B------:R-:W4:Y:S04]  /*9d40*/  LDL.U8 R25, [R37+0x100] ;  /* 0x0001000025197983 */ /* 0x000f280000100000 */
[----:B------:R-:W4:Y:S04]  /*9d50*/  LDL.U8 R22, [R3+0x300] ;  /* 0x0003000003167983 */ /* 0x000f280000100000 */
[----:B------:R-:W4:Y:S04]  /*9d60*/  LDL.U8 R33, [R17+0x100] ;  /* 0x0001000011217983 */ /* 0x000f280000100000 */
[----:B------:R-:W4:Y:S04]  /*9d70*/  LDL.U8 R36, [R37] ;  /* 0x0000000025247983 */ /* 0x000f280000100000 */
[----:B------:R2:W4:Y:S01]  /*9d80*/  LDL.U8 R17, [R2+0x300] ;  /* 0x0003000002117983 */ /* 0x0005220000100000 */
[----:B------:R-:W-:-:S02]  /*9d90*/  LOP3.LUT R21, R4, R35, R21, 0x96, !PT ;  /* 0x0000002304157212 */ /* 0x000fc400078e9615 */
[----:B------:R-:W-:Y:S02]  /*9da0*/  LOP3.LUT R15, R4, R23, R15, 0x96, !PT ;  /* 0x00000017040f7212 */ /* 0x000fe400078e960f */
[C---:B--2---:R-:W-:Y:S02]  /*9db0*/  PRMT R2, R8.reuse, 0x7771, RZ ;  /* 0x0000777108027816 */ /* 0x044fe400000000ff */
[C---:B------:R-:W-:Y:S02]  /*9dc0*/  PRMT R4, R8.reuse, 0x7770, RZ ;  /* 0x0000777008047816 */ /* 0x040fe400000000ff */
[C---:B------:R-:W-:Y:S02]  /*9dd0*/  PRMT R0, R8.reuse, 0x7772, RZ ;  /* 0x0000777208007816 */ /* 0x040fe400000000ff */
[----:B------:R-:W-:Y:S02]  /*9de0*/  PRMT R23, R8, 0x7773, RZ ;  /* 0x0000777308177816 */ /* 0x000fe400000000ff */
[----:B-----5:R-:W-:-:S02]  /*9df0*/  LOP3.LUT R3, R2, R29, R30, 0x96, !PT ;  /* 0x0000001d02037212 */ /* 0x020fc400078e961e */
[----:B------:R-:W-:Y:S02]  /*9e00*/  LOP3.LUT R2, R28, 0xff, RZ, 0xc0, !PT ;  /* 0x000000ff1c027812 */ /* 0x000fe400078ec0ff */
[----:B---3--:R-:W-:Y:S02]  /*9e10*/  LOP3.LUT R30, R19, 0xff, RZ, 0xc0, !PT ;  /* 0x000000ff131e7812 */ /* 0x008fe400078ec0ff */
[----:B----4-:R-:W-:Y:S02]  /*9e20*/  LOP3.LUT R28, R24, 0xff, RZ, 0xc0, !PT ;  /* 0x000000ff181c7812 */ /* 0x010fe400078ec0ff */
[----:B------:R-:W-:Y:S02]  /*9e30*/  LOP3.LUT R8, R4, R32, R31, 0x96, !PT ;  /* 0x0000002004087212 */ /* 0x000fe400078e961f */
[----:B------:R-:W-:Y:S02]  /*9e40*/  LOP3.LUT R4, R6, 0xff, RZ, 0xc0, !PT ;  /* 0x000000ff06047812 */ /* 0x000fe400078ec0ff */
[----:B------:R-:W-:Y:S01]  /*9e50*/  LOP3.LUT R25, R0, R34, R25, 0x96, !PT ;  /* 0x0000002200197212 */ /* 0x000fe200078e9619 */
[----:B------:R-:W-:Y:S01]  /*9e60*/  IMAD.IADD R31, R1, 0x1, R30 ;  /* 0x00000001011f7824 */ /* 0x000fe200078e021e */
[----:B------:R-:W-:-:S02]  /*9e70*/  LOP3.LUT R0, R12, 0xff, RZ, 0xc0, !PT ;  /* 0x000000ff0c007812 */ /* 0x000fc400078ec0ff */
[----:B------:R-:W-:Y:S01]  /*9e80*/  LOP3.LUT R6, R22, 0xff, RZ, 0xc0, !PT ;  /* 0x000000ff16067812 */ /* 0x000fe200078ec0ff */
[C---:B------:R-:W-:Y:S02]  /*9e90*/  IMAD.IADD R32, R1.reuse, 0x1, R28 ;  /* 0x0000000101207824 */ /* 0x040fe400078e021c */
[----:B------:R-:W-:Y:S01]  /*9ea0*/  IMAD.IADD R37, R1, 0x1, R4 ;  /* 0x0000000101257824 */ /* 0x000fe200078e0204 */
[----:B------:R-:W-:Y:S02]  /*9eb0*/  LOP3.LUT R4, R21, 0xff, RZ, 0xc0, !PT ;  /* 0x000000ff15047812 */ /* 0x000fe400078ec0ff */
[----:B------:R-:W2:Y:S01]  /*9ec0*/  LDL.U8 R29, [R32+0x100] ;  /* 0x00010000201d7983 */ /* 0x000ea20000100000 */
[----:B------:R-:W-:Y:S01]  /*9ed0*/  LOP3.LUT R23, R23, R33, R36, 0x96, !PT ;  /* 0x0000002117177212 */ /* 0x000fe200078e9624 */
[----:B------:R-:W-:Y:S01]  /*9ee0*/  IMAD.IADD R36, R1, 0x1, R6 ;  /* 0x0000000101247824 */ /* 0x000fe200078e0206 */
[----:B------:R-:W-:Y:S01]  /*9ef0*/  LOP3.LUT R12, R17, 0xff, RZ, 0xc0, !PT ;  /* 0x000000ff110c7812 */ /* 0x000fe200078ec0ff */
[----:B------:R-:W3:Y:S01]  /*9f00*/  LDL.U8 R35, [R32] ;  /* 0x0000000020237983 */ /* 0x000ee20000100000 */
[----:B------:R-:W-:-:S03]  /*9f10*/  LOP3.LUT R6, R26, 0xff, RZ, 0xc0, !PT ;  /* 0x000000ff1a067812 */ /* 0x000fc600078ec0ff */
[C---:B------:R-:W-:Y:S01]  /*9f20*/  IMAD.IADD R34, R1.reuse, 0x1, R12 ;  /* 0x0000000101227824 */ /* 0x040fe200078e020c */
[----:B------:R-:W2:Y:S01]  /*9f30*/  LDL.U8 R26, [R31] ;  /* 0x000000001f1a7983 */ /* 0x000ea20000100000 */
[C---:B------:R-:W-:Y:S02]  /*9f40*/  IMAD.IADD R30, R1.reuse, 0x1, R6 ;  /* 0x00000001011e7824 */ /* 0x040fe400078e0206 */
[C---:B------:R-:W-:Y:S01]  /*9f50*/  IMAD.IADD R21, R1.reuse, 0x1, R4 ;  /* 0x0000000101157824 */ /* 0x040fe200078e0204 */
[----:B------:R-:W3:Y:S04]  /*9f60*/  LDL.U8 R6, [R34+0x100] ;  /* 0x0001000022067983 */ /* 0x000ee80000100000 */
[----:B------:R-:W4:Y:S04]  /*9f70*/  LDL.U8 R12, [R36+0x100] ;  /* 0x00010000240c7983 */ /* 0x000f280000100000 */
[----:B------:R0:W5:Y:S04]  /*9f80*/  LDL.U8 R28, [R36] ;  /* 0x00000000241c7983 */ /* 0x0001680000100000 */
[----:B------:R-:W4:Y:S01]  /*9f90*/  LDL.U8 R37, [R37+0x300] ;  /* 0x0003000025257983 */ /* 0x000f220000100000 */
[----:B------:R-:W-:-:S02]  /*9fa0*/  IMAD.IADD R0, R1, 0x1, R0 ;  /* 0x0000000101007824 */ /* 0x000fc400078e0200 */
[----:B0-----:R-:W-:Y:S01]  /*9fb0*/  IMAD.IADD R36, R1, 0x1, R2 ;  /* 0x0000000101247824 */ /* 0x001fe200078e0202 */
[----:B------:R-:W5:Y:S04]  /*9fc0*/  LDL.U8 R33, [R34] ;  /* 0x0000000022217983 */ /* 0x000f680000100000 */
[----:B------:R-:W5:Y:S04]  /*9fd0*/  LDL.U8 R4, [R36+0x300] ;  /* 0x0003000024047983 */ /* 0x000f680000100000 */
[----:B------:R-:W5:Y:S04]  /*9fe0*/  LDL.U8 R21, [R21+0x300] ;  /* 0x0003000015157983 */ /* 0x000f680000100000 */
[----:B------:R0:W5:Y:S04]  /*9ff0*/  LDL.U8 R2, [R30+0x300] ;  /* 0x000300001e027983 */ /* 0x0001680000100000 */
[----:B------:R-:W5:Y:S04]  /*a000*/  LDL.U8 R31, [R31+0x100] ;  /* 0x000100001f1f7983 */ /* 0x000f680000100000 */
[----:B------:R-:W5:Y:S01]  /*a010*/  LDL.U8 R0, [R0+0x300] ;  /* 0x0003000000007983 */ /* 0x000f620000100000 */
[----:B------:R-:W-:-:S02]  /*a020*/  LOP3.LUT R8, R7, R8, R20, 0x96, !PT ;  /* 0x0000000807087212 */ /* 0x000fc400078e9614 */
[--C-:B------:R-:W-:Y:S02]  /*a030*/  LOP3.LUT R25, R13, R25, R14.reuse, 0x96, !PT ;  /* 0x000000190d197212 */ /* 0x100fe400078e960e */
[----:B------:R-:W-:Y:S02]  /*a040*/  LOP3.LUT R7, R7, R3, R14, 0x96, !PT ;  /* 0x0000000307077212 */ /* 0x000fe400078e960e */
[C---:B------:R-:W-:Y:S02]  /*a050*/  PRMT R14, R9.reuse, 0x7770, RZ ;  /* 0x00007770090e7816 */ /* 0x040fe400000000ff */
[----:B------:R-:W-:Y:S02]  /*a060*/  LOP3.LUT R23, R20, R23, R13, 0x96, !PT ;  /* 0x0000001714177212 */ /* 0x000fe400078e960d */
[----:B------:R-:W-:Y:S02]  /*a070*/  PRMT R13, R9, 0x7772, RZ ;  /* 0x00007772090d7816 */ /* 0x000fe400000000ff */
[----:B------:R-:W-:-:S02]  /*a080*/  LOP3.LUT R16, R16, 0xff, RZ, 0xc0, !PT ;  /* 0x000000ff10107812 */ /* 0x000fc400078ec0ff */
[----:B------:R-:W-:Y:S02]  /*a090*/  LOP3.LUT R20, R15, 0xff, RZ, 0xc0, !PT ;  /* 0x000000ff0f147812 */ /* 0x000fe400078ec0ff */
[----:B0-----:R-:W-:Y:S01]  /*a0a0*/  LOP3.LUT R30, R27, 0xff, RZ, 0xc0, !PT ;  /* 0x000000ff1b1e7812 */ /* 0x001fe200078ec0ff */
[----:B------:R-:W-:Y:S01]  /*a0b0*/  IMAD.IADD R27, R1, 0x1, R16 ;  /* 0x00000001011b7824 */ /* 0x000fe200078e0210 */
[----:B------:R-:W-:-:S05]  /*a0c0*/  PRMT R3, R9, 0x7773, RZ ;  /* 0x0000777309037816 */ /* 0x000fca00000000ff */
[----:B------:R-:W5:Y:S01]  /*a0d0*/  LDL.U8 R27, [R27+0x300] ;  /* 0x000300001b1b7983 */ /* 0x000f620000100000 */
[----:B--2---:R-:W-:Y:S02]  /*a0e0*/  LOP3.LUT R26, R14, R29, R26, 0x96, !PT ;  /* 0x0000001d0e1a7212 */ /* 0x004fe400078e961a */
[----:B------:R-:W-:-:S04]  /*a0f0*/  PRMT R14, R9, 0x7771, RZ ;  /* 0x00007771090e7816 */ /* 0x000fc800000000ff */
[----:B---3--:R-:W-:Y:S01]  /*a100*/  LOP3.LUT R14, R14, R35, R6, 0x96, !PT ;  /* 0x000000230e0e7212 */ /* 0x008fe200078e9606 */
[----:B------:R-:W-:-:S06]  /*a110*/  IMAD.IADD R29, R1, 0x1, R20 ;  /* 0x00000001011d7824 */ /* 0x000fcc00078e0214 */
[----:B------:R-:W2:Y:S01]  /*a120*/  LDL.U8 R29, [R29+0x300] ;  /* 0x000300001d1d7983 */ /* 0x000ea20000100000 */
[----:B----4-:R-:W-:Y:S02]  /*a130*/  LOP3.LUT R6, R37, 0xff, RZ, 0xc0, !PT ;  /* 0x000000ff25067812 */ /* 0x010fe400078ec0ff */
[----:B-----5:R-:W-:-:S03]  /*a140*/  LOP3.LUT R12, R13, R33, R12, 0x96, !PT ;  /* 0x000000210d0c7212 */ /* 0x020fc600078e960c */
[----:B------:R-:W-:Y:S01]  /*a150*/  IMAD.IADD R33, R1, 0x1, R6 ;  /* 0x0000000101217824 */ /* 0x000fe200078e0206 */
[----:B------:R-:W-:Y:S02]  /*a160*/  LOP3.LUT R6, R4, 0xff, RZ, 0xc0, !PT ;  /* 0x000000ff04067812 */ /* 0x000fe400078ec0ff */
[----:B------:R-:W-:Y:S02]  /*a170*/  LOP3.LUT R16, R21, 0xff, RZ, 0xc0, !PT ;  /* 0x000000ff15107812 */ /* 0x000fe400078ec0ff */
[----:B------:R-:W-:Y:S02]  /*a180*/  LOP3.LUT R32, R2, 0xff, RZ, 0xc0, !PT ;  /* 0x000000ff02207812 */ /* 0x000fe400078ec0ff */
[----:B------:R-:W-:Y:S01]  /*a190*/  LOP3.LUT R28, R3, R31, R28, 0x96, !PT ;  /* 0x0000001f031c7212 */ /* 0x000fe200078e961c */
[C---:B------:R-:W-:Y:S01]  /*a1a0*/  IMAD.IADD R31, R1.reuse, 0x1, R6 ;  /* 0x00000001011f7824 */ /* 0x040fe200078e0206 */
[----:B------:R-:W3:Y:S01]  /*a1b0*/  LDL.U8 R9, [R33] ;  /* 0x0000000021097983 */ /* 0x000ee20000100000 */
[C---:B------:R-:W-:Y:S01]  /*a1c0*/  IMAD.IADD R3, R1.reuse, 0x1, R16 ;  /* 0x0000000101037824 */ /* 0x040fe200078e0210 */
[----:B------:R-:W-:Y:S01]  /*a1d0*/  LOP3.LUT R20, R0, 0xff, RZ, 0xc0, !PT ;  /* 0x000000ff00147812 */ /* 0x000fe200078ec0ff */
[C---:B------:R-:W-:Y:S01]  /*a1e0*/  IMAD.IADD R32, R1.reuse, 0x1, R32 ;  /* 0x0000000101207824 */ /* 0x040fe200078e0220 */
[----:B------:R-:W4:Y:S03]  /*a1f0*/  LDL.U8 R15, [R31] ;  /* 0x000000001f0f7983 */ /* 0x000f260000100000 */
[C---:B------:R-:W-:Y:S01]  /*a200*/  IMAD.IADD R13, R1.reuse, 0x1, R20 ;  /* 0x00000001010d7824 */ /* 0x040fe200078e0214 */
[----:B------:R-:W3:Y:S01]  /*a210*/  LDL.U8 R36, [R32+0x100] ;  /* 0x0001000020247983 */ /* 0x000ee20000100000 */
[----:B------:R-:W-:-:S03]  /*a220*/  IMAD.IADD R35, R1, 0x1, R30 ;  /* 0x0000000101237824 */ /* 0x000fc600078e021e */
[----:B------:R-:W4:Y:S04]  /*a230*/  LDL.U8 R20, [R3+0x100] ;  /* 0x0001000003147983 */ /* 0x000f280000100000 */
[----:B------:R0:W5:Y:S04]  /*a240*/  LDL.U8 R16, [R35+0x300] ;  /* 0x0003000023107983 */ /* 0x0001680000100000 */
[----:B------:R-:W5:Y:S04]  /*a250*/  LDL.U8 R33, [R33+0x100] ;  /* 0x0001000021217983 */ /* 0x000f680000100000 */
[----:B------:R-:W5:Y:S01]  /*a260*/  LDL.U8 R34, [R13] ;  /* 0x000000000d227983 */ /* 0x000f620000100000 */
[----:B------:R-:W-:-:S02]  /*a270*/  LOP3.LUT R6, R17, R28, R24, 0x96, !PT ;  /* 0x0000001c11067212 */ /* 0x000fc400078e9618 */
[C---:B------:R-:W-:Y:S01]  /*a280*/  LOP3.LUT R30, R22.reuse, R26, R17, 0x96, !PT ;  /* 0x0000001a161e7212 */ /* 0x040fe200078e9611 */
[----:B------:R-:W5:Y:S01]  /*a290*/  LDL.U8 R32, [R32] ;  /* 0x0000000020207983 */ /* 0x000f620000100000 */
[--C-:B------:R-:W-:Y:S02]  /*a2a0*/  LOP3.LUT R14, R22, R14, R19.reuse, 0x96, !PT ;  /* 0x0000000e160e7212 */ /* 0x100fe400078e9613 */
[----:B------:R-:W-:Y:S01]  /*a2b0*/  PRMT R17, R11, 0x7773, RZ ;  /* 0x000077730b117816 */ /* 0x000fe200000000ff */
[----:B------:R1:W5:Y:S01]  /*a2c0*/  LDL.U8 R28, [R13+0x100] ;  /* 0x000100000d1c7983 */ /* 0x0003620000100000 */
[----:B------:R-:W-:Y:S02]  /*a2d0*/  LOP3.LUT R24, R24, R12, R19, 0x96, !PT ;  /* 0x0000000c18187212 */ /* 0x000fe400078e9613 */
[----:B------:R-:W-:Y:S01]  /*a2e0*/  PRMT R12, R10, 0x7773, RZ ;  /* 0x000077730a0c7816 */ /* 0x000fe200000000ff */
[----:B------:R-:W5:Y:S01]  /*a2f0*/  LDL.U8 R31, [R31+0x100] ;  /* 0x000100001f1f7983 */ /* 0x000f620000100000 */
[----:B------:R-:W-:-:S03]  /*a300*/  LOP3.LUT R14, R14, 0xff, RZ, 0xc0, !PT ;  /* 0x000000ff0e0e7812 */ /* 0x000fc600078ec0ff */
[----:B------:R-:W5:Y:S02]  /*a310*/  LDL.U8 R3, [R3] ;  /* 0x0000000003037983 */ /* 0x000f640000100000 */
[----:B------:R-:W-:-:S06]  /*a320*/  IMAD.IADD R14, R1, 0x1, R14 ;  /* 0x00000001010e7824 */ /* 0x000fcc00078e020e */
[----:B------:R-:W5:Y:S01]  /*a330*/  LDL.U8 R14, [R14+0x300] ;  /* 0x000300000e0e7983 */ /* 0x000f620000100000 */
[----:B--2---:R-:W-:-:S05]  /*a340*/  LOP3.LUT R22, R29, 0xff, RZ, 0xc0, !PT ;  /* 0x000000ff1d167812 */ /* 0x004fca00078ec0ff */
[----:B0-----:R-:W-:Y:S01]  /*a350*/  IMAD.IADD R35, R1, 0x1, R22 ;  /* 0x0000000101237824 */ /* 0x001fe200078e0216 */
[----:B---3--:R-:W-:Y:S02]  /*a360*/  LOP3.LUT R9, R12, R36, R9, 0x96, !PT ;  /* 0x000000240c097212 */ /* 0x008fe400078e9609 */
[----:B----4-:R-:W-:Y:S02]  /*a370*/  LOP3.LUT R15, R17, R20, R15, 0x96, !PT ;  /* 0x00000014110f7212 */ /* 0x010fe400078e960f */
[C---:B------:R-:W-:Y:S01]  /*a380*/  LOP3.LUT R20, R27.reuse, 0xff, RZ, 0xc0, !PT ;  /* 0x000000ff1b147812 */ /* 0x040fe200078ec0ff */
[----:B------:R-:W2:Y:S01]  /*a390*/  LDL.U8 R17, [R35+0x100] ;  /* 0x0001000023117983 */ /* 0x000ea20000100000 */
[----:B------:R-:W-:Y:S02]  /*a3a0*/  PRMT R12, R10, 0x7772, RZ ;  /* 0x000077720a0c7816 */ /* 0x000fe400000000ff */
[----:B-----5:R-:W-:Y:S01]  /*a3b0*/  LOP3.LUT R15, R27, R15, R16, 0x96, !PT ;  /* 0x0000000f1b0f7212 */ /* 0x020fe200078e9610 */
[----:B------:R-:W-:Y:S01]  /*a3c0*/  IMAD.IADD R36, R1, 0x1, R20 ;  /* 0x0000000101247824 */ /* 0x000fe200078e0214 */
[----:B------:R-:W-:-:S02]  /*a3d0*/  LOP3.LUT R22, R16, 0xff, RZ, 0xc0, !PT ;  /* 0x000000ff10167812 */ /* 0x000fc400078ec0ff */
[----:B------:R-:W-:Y:S02]  /*a3e0*/  LOP3.LUT R12, R12, R34, R33, 0x96, !PT ;  /* 0x000000220c0c7212 */ /* 0x000fe400078e9621 */
[----:B------:R-:W3:Y:S01]  /*a3f0*/  LDL.U8 R26, [R36] ;  /* 0x00000000241a7983 */ /* 0x000ee20000100000 */
[----:B------:R-:W-:Y:S02]  /*a400*/  LOP3.LUT R34, R8, 0xff, RZ, 0xc0, !PT ;  /* 0x000000ff08227812 */ /* 0x000fe400078ec0ff */
[----:B------:R-:W-:Y:S01]  /*a410*/  LOP3.LUT R12, R29, R12, R2, 0x96, !PT ;  /* 0x0000000c1d0c7212 */ /* 0x000fe200078e9602 */
[----:B------:R-:W4:Y:S01]  /*a420*/  LDL.U8 R33, [R35] ;  /* 0x0000000023217983 */ /* 0x000f220000100000 */
[----:B------:R-:W-:Y:S01]  /*a430*/  LOP3.LUT R8, R15, 0xff, RZ, 0xc0, !PT ;  /* 0x000000ff0f087812 */ /* 0x000fe200078ec0ff */
[C---:B------:R-:W-:Y:S01]  /*a440*/  IMAD.IADD R19, R1.reuse, 0x1, R22 ;  /* 0x0000000101137824 */ /* 0x040fe200078e0216 */
[----:B------:R-:W-:Y:S01]  /*a450*/  LOP3.LUT R12, R12, 0xff, RZ, 0xc0, !PT ;  /* 0x000000ff0c0c7812 */ /* 0x000fe200078ec0ff */
[C---:B------:R-:W-:Y:S01]  /*a460*/  IMAD.IADD R34, R1.reuse, 0x1, R34 ;  /* 0x0000000101227824 */ /* 0x040fe200078e0222 */
[----:B------:R0:W5:Y:S01]  /*a470*/  LDL.U8 R20, [R36+0x100] ;  /* 0x0001000024147983 */ /* 0x0001620000100000 */
[----:B------:R-:W-:-:S02]  /*a480*/  IMAD.IADD R15, R1, 0x1, R8 ;  /* 0x00000001010f7824 */ /* 0x000fc400078e0208 */
[----:B-1----:R-:W-:Y:S01]  /*a490*/  IMAD.IADD R13, R1, 0x1, R12 ;  /* 0x00000001010d7824 */ /* 0x002fe200078e020c */
[----:B------:R-:W5:Y:S04]  /*a4a0*/  LDL.U8 R22, [R19+0x100] ;  /* 0x0001000013167983 */ /* 0x000f680000100000 */
[----:B------:R-:W0:Y:S04]  /*a4b0*/  LDL.U8 R12, [R34+0x300] ;  /* 0x00030000220c7983 */ /* 0x000e280000100000 */
[----:B------:R-:W5:Y:S04]  /*a4c0*/  LDL.U8 R15, [R15+0x300] ;  /* 0x000300000f0f7983 */ /* 0x000f680000100000 */
[----:B------:R-:W5:Y:S04]  /*a4d0*/  LDL.U8 R19, [R19] ;  /* 0x0000000013137983 */ /* 0x000f680000100000 */
        /* <DEDUP_REMOVED lines=11> */
[----:B------:R-:W-:Y:S02]  /*a590*/  PRMT R8, R11, 0x7771, RZ ;  /* 0x000077710b087816 */ /* 0x000fe400000000ff */
[----:B------:R-:W-:-:S02]  /*a5a0*/  LOP3.LUT R2, R16, R26, R21, 0x96, !PT ;  /* 0x0000001a10027212 */ /* 0x000fc400078e9615 */
[----:B------:R-:W-:Y:S02]  /*a5b0*/  PRMT R11, R11, 0x7770, RZ ;  /* 0x000077700b0b7816 */ /* 0x000fe400000000ff */
[----:B------:R-:W-:Y:S02]  /*a5c0*/  LOP3.LUT R16, R23, 0xff, RZ, 0xc0, !PT ;  /* 0x000000ff17107812 */ /* 0x000fe400078ec0ff */
[----:B-----5:R-:W-:Y:S02]  /*a5d0*/  LOP3.LUT R22, R11, R22, R3, 0x96, !PT ;  /* 0x000000160b167212 */ /* 0x020fe400078e9603 */
[----:B0-----:R-:W-:Y:S01]  /*a5e0*/  LOP3.LUT R36, R12, 0xff, RZ, 0xc0, !PT ;  /* 0x000000ff0c247812 */ /* 0x001fe200078ec0ff */
[----:B------:R-:W-:Y:S01]  /*a5f0*/  IMAD.IADD R3, R1, 0x1, R16 ;  /* 0x0000000101037824 */ /* 0x000fe200078e0210 */
[----:B------:R-:W-:Y:S02]  /*a600*/  LOP3.LUT R16, R15, 0xff, RZ, 0xc0, !PT ;  /* 0x000000ff0f107812 */ /* 0x000fe400078ec0ff */
[----:B------:R-:W-:-:S02]  /*a610*/  LOP3.LUT R0, R0, 0xff, RZ, 0xc0, !PT ;  /* 0x000000ff00007812 */ /* 0x000fc400078ec0ff */
[----:B------:R-:W-:Y:S01]  /*a620*/  LOP3.LUT R19, R8, R19, R20, 0x96, !PT ;  /* 0x0000001308137212 */ /* 0x000fe200078e9614 */
[C---:B------:R-:W-:Y:S01]  /*a630*/  IMAD.IADD R36, R1.reuse, 0x1, R36 ;  /* 0x0000000101247824 */ /* 0x040fe200078e0224 */
[----:B------:R-:W-:Y:S01]  /*a640*/  LOP3.LUT R26, R14, 0xff, RZ, 0xc0, !PT ;  /* 0x000000ff0e1a7812 */ /* 0x000fe200078ec0ff */
[----:B------:R-:W-:Y:S01]  /*a650*/  IMAD.IADD R16, R1, 0x1, R16 ;  /* 0x0000000101107824 */ /* 0x000fe200078e0210 */
[----:B------:R-:W-:Y:S01]  /*a660*/  LOP3.LUT R20, R13, 0xff, RZ, 0xc0, !PT ;  /* 0x000000ff0d147812 */ /* 0x000fe200078ec0ff */
[----:B------:R-:W2:Y:S01]  /*a670*/  LDL.128 R8, [R1+0x450] ;  /* 0x0004500001087983 */ /* 0x000ea20000100c00 */
[----:B------:R-:W-:Y:S01]  /*a680*/  LOP3.LUT R2, R2, 0xff, RZ, 0xc0, !PT ;  /* 0x000000ff02027812 */ /* 0x000fe200078ec0ff */
[C---:B------:R-:W-:Y:S02]  /*a690*/  IMAD.IADD R37, R1.reuse, 0x1, R30 ;  /* 0x0000000101257824 */ /* 0x040fe400078e021e */
[C---:B------:R-:W-:Y:S01]  /*a6a0*/  IMAD.IADD R23, R1.reuse, 0x1, R26 ;  /* 0x0000000101177824 */ /* 0x040fe200078e021a */
[----:B------:R-:W3:Y:S01]  /*a6b0*/  LDL.U8 R34, [R36+0x100] ;  /* 0x0001000024227983 */ /* 0x000ee20000100000 */
[----:B------:R-:W-:-:S02]  /*a6c0*/  IMAD.IADD R30, R1, 0x1, R20 ;  /* 0x00000001011e7824 */ /* 0x000fc400078e0214 */
[C---:B------:R-:W-:Y:S01]  /*a6d0*/  IMAD.IADD R17, R1.reuse, 0x1, R0 ;  /* 0x0000000101117824 */ /* 0x040fe200078e0200 */
[----:B------:R-:W3:Y:S01]  /*a6e0*/  LDL.U8 R35, [R16] ;  /* 0x0000000010237983 */ /* 0x000ee20000100000 */
[----:B------:R-:W-:-:S03]  /*a6f0*/  IMAD.IADD R2, R1, 0x1, R2 ;  /* 0x0000000101027824 */ /* 0x000fc600078e0202 */
[----:B------:R-:W4:Y:S04]  /*a700*/  LDL.U8 R3, [R3+0x300] ;  /* 0x0003000003037983 */ /* 0x000f280000100000 */
[----:B------:R-:W5:Y:S04]  /*a710*/  LDL.U8 R20, [R37+0x300] ;  /* 0x0003000025147983 */ /* 0x000f680000100000 */
[----:B------:R-:W5:Y:S04]  /*a720*/  LDL.U8 R31, [R23+0x100] ;  /* 0x00010000171f7983 */ /* 0x000f680000100000 */
[----:B------:R-:W5:Y:S04]  /*a730*/  LDL.U8 R32, [R16+0x100] ;  /* 0x0001000010207983 */ /* 0x000f680000100000 */
[----:B------:R-:W5:Y:S04]  /*a740*/  LDL.U8 R33, [R30] ;  /* 0x000000001e217983 */ /* 0x000f680000100000 */
[----:B------:R-:W5:Y:S04]  /*a750*/  LDL.U8 R23, [R23] ;  /* 0x0000000017177983 */ /* 0x000f680000100000 */
[----:B------:R-:W5:Y:S04]  /*a760*/  LDL.U8 R30, [R30+0x100] ;  /* 0x000100001e1e7983 */ /* 0x000f680000100000 */
[----:B------:R-:W5:Y:S04]  /*a770*/  LDL.U8 R17, [R17+0x300] ;  /* 0x0003000011117983 */ /* 0x000f680000100000 */
[----:B------:R-:W5:Y:S04]  /*a780*/  LDL.U8 R26, [R36] ;  /* 0x00000000241a7983 */ /* 0x000f680000100000 */
[----:B------:R0:W5:Y:S01]  /*a790*/  LDL.U8 R16, [R2+0x300] ;  /* 0x0003000002107983 */ /* 0x0001620000100000 */
[----:B------:R-:W-:-:S02]  /*a7a0*/  LOP3.LUT R21, R4, R19, R21, 0x96, !PT ;  /* 0x0000001304157212 */ /* 0x000fc400078e9615 */
[----:B------:R-:W-:Y:S02]  /*a7b0*/  LOP3.LUT R22, R4, R22, R27, 0x96, !PT ;  /* 0x0000001604167212 */ /* 0x000fe400078e961b */
[----:B------:R-:W-:Y:S02]  /*a7c0*/  LOP3.LUT R4, R6, 0xff, RZ, 0xc0, !PT ;  /* 0x000000ff06047812 */ /* 0x000fe400078ec0ff */
[----:B------:R-:W-:Y:S02]  /*a7d0*/  LOP3.LUT R22, R22, 0xff, RZ, 0xc0, !PT ;  /* 0x000000ff16167812 */ /* 0x000fe400078ec0ff */
[----:B0-----:R-:W-:-:S03]  /*a7e0*/  LOP3.LUT R2, R29, 0xff, RZ, 0xc0, !PT ;  /* 0x000000ff1d027812 */ /* 0x001fc600078ec0ff */
[----:B------:R-:W-:Y:S01]  /*a7f0*/  IMAD.IADD R22, R1, 0x1, R22 ;  /* 0x0000000101167824 */ /* 0x000fe200078e0216 */
[C---:B--2---:R-:W-:Y:S02]  /*a800*/  PRMT R19, R8.reuse, 0x7773, RZ ;  /* 0x0000777308137816 */ /* 0x044fe400000000ff */
[C---:B------:R-:W-:Y:S02]  /*a810*/  PRMT R27, R8.reuse, 0x7772, RZ ;  /* 0x00007772081b7816 */ /* 0x040fe400000000ff */
[C---:B------:R-:W-:Y:S02]  /*a820*/  PRMT R0, R8.reuse, 0x7770, RZ ;  /* 0x0000777008007816 */ /* 0x040fe400000000ff */
[----:B------:R-:W-:Y:S02]  /*a830*/  PRMT R8, R8, 0x7771, RZ ;  /* 0x0000777108087816 */ /* 0x000fe400000000ff */
[----:B---3--:R-:W-:Y:S02]  /*a840*/  LOP3.LUT R19, R19, R34, R35, 0x96, !PT ;  /* 0x0000002213137212 */ /* 0x008fe400078e9623 */
[----:B----4-:R-:W-:-:S02]  /*a850*/  LOP3.LUT R6, R3, 0xff, RZ, 0xc0, !PT ;  /* 0x000000ff03067812 */ /* 0x010fc400078ec0ff */
[----:B-----5:R-:W-:-:S05]  /*a860*/  LOP3.LUT R34, R20, 0xff, RZ, 0xc0, !PT ;  /* 0x000000ff14227812 */ /* 0x020fca00078ec0ff */
[----:B------:R-:W-:Y:S01]  /*a870*/  IMAD.IADD R34, R1, 0x1, R34 ;  /* 0x0000000101227824 */ /* 0x000fe200078e0222 */
[----:B------:R-:W-:Y:S01]  /*a880*/  LOP3.LUT R27, R27, R33, R32, 0x96, !PT ;  /* 0x000000211b1b7212 */ /* 0x000fe200078e9620 */
[C---:B------:R-:W-:Y:S01]  /*a890*/  IMAD.IADD R35, R1.reuse, 0x1, R4 ;  /* 0x0000000101237824 */ /* 0x040fe200078e0204 */
[----:B------:R-:W-:Y:S01]  /*a8a0*/  LOP3.LUT R8, R8, R23, R30, 0x96, !PT ;  /* 0x0000001708087212 */ /* 0x000fe200078e961e */
[----:B------:R-:W-:Y:S01]  /*a8b0*/  IMAD.IADD R23, R1, 0x1, R6 ;  /* 0x0000000101177824 */ /* 0x000fe200078e0206 */
[----:B------:R-:W-:Y:S02]  /*a8c0*/  LOP3.LUT R6, R28, 0xff, RZ, 0xc0, !PT ;  /* 0x000000ff1c067812 */ /* 0x000fe400078ec0ff */
[----:B------:R-:W-:Y:S02]  /*a8d0*/  LOP3.LUT R32, R17, 0xff, RZ, 0xc0, !PT ;  /* 0x000000ff11207812 */ /* 0x000fe400078ec0ff */
[----:B------:R-:W-:Y:S01]  /*a8e0*/  LOP3.LUT R26, R0, R31, R26, 0x96, !PT ;  /* 0x0000001f001a7212 */ /* 0x000fe200078e961a */
[----:B------:R-:W2:Y:S01]  /*a8f0*/  LDL.U8 R28, [R23+0x100] ;  /* 0x00010000171c7983 */ /* 0x000ea20000100000 */
[----:B------:R-:W-:-:S02]  /*a900*/  LOP3.LUT R0, R25, 0xff, RZ, 0xc0, !PT ;  /* 0x000000ff19007812 */ /* 0x000fc400078ec0ff */
[----:B------:R-:W-:Y:S01]  /*a910*/  LOP3.LUT R30, R16, 0xff, RZ, 0xc0, !PT ;  /* 0x000000ff101e7812 */ /* 0x000fe200078ec0ff */
[C---:B------:R-:W-:Y:S01]  /*a920*/  IMAD.IADD R36, R1.reuse, 0x1, R32 ;  /* 0x0000000101247824 */ /* 0x040fe200078e0220 */
[----:B------:R0:W3:Y:S01]  /*a930*/  LDL.U8 R29, [R23] ;  /* 0x00000000171d7983 */ /* 0x0000e20000100000 */
[C---:B------:R-:W-:Y:S02]  /*a940*/  IMAD.IADD R4, R1.reuse, 0x1, R2 ;  /* 0x0000000101047824 */ /* 0x040fe400078e0202 */
[C---:B------:R-:W-:Y:S01]  /*a950*/  IMAD.IADD R37, R1.reuse, 0x1, R30 ;  /* 0x0000000101257824 */ /* 0x040fe200078e021e */
[----:B------:R-:W4:Y:S04]  /*a960*/  LDL.U8 R25, [R34] ;  /* 0x0000000022197983 */ /* 0x000f280000100000 */
[----:B------:R1:W3:Y:S01]  /*a970*/  LDL.U8 R32, [R34+0x100] ;  /* 0x0001000022207983 */ /* 0x0002e20000100000 */
[----:B0-----:R-:W-:-:S03]  /*a980*/  IMAD.IADD R23, R1, 0x1, R0 ;  /* 0x0000000101177824 */ /* 0x001fc600078e0200 */
[----:B------:R-:W5:Y:S01]  /*a990*/  LDL.U8 R33, [R36] ;  /* 0x0000000024217983 */ /* 0x000f620000100000 */
[----:B-1----:R-:W-:-:S03]  /*a9a0*/  IMAD.IADD R34, R1, 0x1, R6 ;  /* 0x0000000101227824 */ /* 0x002fc600078e0206 */
[----:B------:R-:W2:Y:S04]  /*a9b0*/  LDL.U8 R35, [R35+0x300] ;  /* 0x0003000023237983 */ /* 0x000ea80000100000 */
[----:B------:R-:W5:Y:S04]  /*a9c0*/  LDL.U8 R6, [R37+0x100] ;  /* 0x0001000025067983 */ /* 0x000f680000100000 */
[----:B------:R-:W4:Y:S04]  /*a9d0*/  LDL.U8 R0, [R34+0x300] ;  /* 0x0003000022007983 */ /* 0x000f280000100000 */
[----:B------:R-:W4:Y:S04]  /*a9e0*/  LDL.U8 R2, [R23+0x300] ;  /* 0x0003000017027983 */ /* 0x000f280000100000 */
[----:B------:R-:W4:Y:S04]  /*a9f0*/  LDL.U8 R4, [R4+0x300] ;  /* 0x0003000004047983 */ /* 0x000f280000100000 */
[----:B------:R-:W4:Y:S04]  /*aa00*/  LDL.U8 R23, [R22+0x300] ;  /* 0x0003000016177983 */ /* 0x000f280000100000 */
[----:B------:R-:W4:Y:S04]  /*aa10*/  LDL.U8 R31, [R37] ;  /* 0x00000000251f7983 */ /* 0x000f280000100000 */
[----:B------:R4:W4:Y:S01]  /*aa20*/  LDL.U8 R30, [R36+0x100] ;  /* 0x00010000241e7983 */ /* 0x0009220000100000 */
[----:B------:R-:W-:-:S02]  /*aa30*/  LOP3.LUT R27, R14, R27, R12, 0x96, !PT ;  /* 0x0000001b0e1b7212 */ /* 0x000fc400078e960c */
[----:B------:R-:W-:Y:S02]  /*aa40*/  LOP3.LUT R12, R15, R8, R12, 0x96, !PT ;  /* 0x000000080f0c7212 */ /* 0x000fe400078e960c */
[----:B------:R-:W-:Y:S02]  /*aa50*/  PRMT R8, R9, 0x7773, RZ ;  /* 0x0000777309087816 */ /* 0x000fe400000000ff */
[----:B------:R-:W-:Y:S02]  /*aa60*/  LOP3.LUT R19, R13, R19, R14, 0x96, !PT ;  /* 0x000000130d137212 */ /* 0x000fe400078e960e */
[----:B------:R-:W-:Y:S02]  /*aa70*/  LOP3.LUT R26, R15, R26, R13, 0x96, !PT ;  /* 0x0000001a0f1a7212 */ /* 0x000fe400078e960d */
[C---:B------:R-:W-:Y:S02]  /*aa80*/  PRMT R13, R9.reuse, 0x7772, RZ ;  /* 0x00007772090d7816 */ /* 0x040fe400000000ff */
[----:B------:R-:W-:-:S02]  /*aa90*/  PRMT R14, R9, 0x7770, RZ ;  /* 0x00007770090e7816 */ /* 0x000fc400000000ff */
[----:B------:R-:W-:Y:S02]  /*aaa0*/  PRMT R9, R9, 0x7771, RZ ;  /* 0x0000777109097816 */ /* 0x000fe400000000ff */
[----:B------:R-:W-:Y:S02]  /*aab0*/  LOP3.LUT R24, R24, 0xff, RZ, 0xc0, !PT ;  /* 0x000000ff18187812 */ /* 0x000fe400078ec0ff */
[----:B---3--:R-:W-:Y:S02]  /*aac0*/  LOP3.LUT R29, R8, R32, R29, 0x96, !PT ;  /* 0x00000020081d7212 */ /* 0x008fe400078e961d */
[----:B------:R-:W-:Y:S01]  /*aad0*/  LOP3.LUT R8, R21, 0xff, RZ, 0xc0, !PT ;  /* 0x000000ff15087812 */ /* 0x000fe200078ec0ff */
[----:B------:R-:W-:-:S06]  /*aae0*/  IMAD.IADD R21, R1, 0x1, R24 ;  /* 0x0000000101157824 */ /* 0x000fcc00078e0218 */
[----:B------:R-:W3:Y:S01]  /*aaf0*/  LDL.U8 R21, [R21+0x300] ;  /* 0x0003000015157983 */ /* 0x000ee20000100000 */
[----:B-----5:R-:W-:Y:S01]  /*ab00*/  LOP3.LUT R33, R9, R33, R6, 0x96, !PT ;  /* 0x0000002109217212 */ /* 0x020fe200078e9606 */
[----:B------:R-:W-:Y:S01]  /*ab10*/  IMAD.IADD R9, R1, 0x1, R8 ;  /* 0x0000000101097824 */ /* 0x000fe200078e0208 */
[----:B--2---:R-:W-:Y:S02]  /*ab20*/  LOP3.LUT R6, R35, 0xff, RZ, 0xc0, !PT ;  /* 0x000000ff23067812 */ /* 0x004fe400078ec0ff */
[----:B----4-:R-:W-:-:S03]  /*ab30*/  LOP3.LUT R36, R0, 0xff, RZ, 0xc0, !PT ;  /* 0x000000ff00247812 */ /* 0x010fc600078ec0ff */
[----:B------:R-:W2:Y:S01]  /*ab40*/  LDL.U8 R9, [R9+0x300] ;  /* 0x0003000009097983 */ /* 0x000ea20000100000 */
[----:B------:R-:W-:Y:S02]  /*ab50*/  LOP3.LUT R32, R4, 0xff, RZ, 0xc0, !PT ;  /* 0x000000ff04207812 */ /* 0x000fe400078ec0ff */
[----:B------:R-:W-:Y:S01]  /*ab60*/  LOP3.LUT R24, R23, 0xff, RZ, 0xc0, !PT ;  /* 0x000000ff17187812 */ /* 0x000fe200078ec0ff */
[----:B------:R-:W-:Y:S01]  /*ab70*/  IMAD.IADD R36, R1, 0x1, R36 ;  /* 0x0000000101247824 */ /* 0x000fe200078e0224 */
[----:B------:R-:W-:Y:S02]  /*ab80*/  LOP3.LUT R8, R2, 0xff, RZ, 0xc0, !PT ;  /* 0x000000ff02087812 */ /* 0x000fe400078ec0ff */
[----:B------:R-:W-:Y:S01]  /*ab90*/  LOP3.LUT R28, R13, R31, R28, 0x96, !PT ;  /* 0x0000001f0d1c7212 */ /* 0x000fe200078e961c */
[C---:B------:R-:W-:Y:S01]  /*aba0*/  IMAD.IADD R31, R1.reuse, 0x1, R6 ;  /* 0x00000001011f7824 */ /* 0x040fe200078e0206 */
[----:B------:R-:W-:Y:S01]  /*abb0*/  LOP3.LUT R30, R14, R30, R25, 0x96, !PT ;  /* 0x0000001e0e1e7212 */ /* 0x000fe200078e9619 */
[----:B------:R-:W-:Y:S01]  /*abc0*/  IMAD.IADD R32, R1, 0x1, R32 ;  /* 0x0000000101207824 */ /* 0x000fe200078e0220 */
[----:B------:R-:W-:Y:S01]  /*abd0*/  LOP3.LUT R14, R7, 0xff, RZ, 0xc0, !PT ;  /* 0x000000ff070e7812 */ /* 0x000fe200078ec0ff */
[C---:B------:R-:W-:Y:S01]  /*abe0*/  IMAD.IADD R24, R1.reuse, 0x1, R24 ;  /* 0x0000000101187824 */ /* 0x040fe200078e0218 */
[----:B------:R-:W4:Y:S01]  /*abf0*/  LDL.U8 R15, [R31] ;  /* 0x000000001f0f7983 */ /* 0x000f220000100000 */
[----:B------:R-:W-:-:S02]  /*ac00*/  IMAD.IADD R8, R1, 0x1, R8 ;  /* 0x0000000101087824 */ /* 0x000fc400078e0208 */
[----:B------:R-:W-:Y:S01]  /*ac10*/  IMAD.IADD R22, R1, 0x1, R14 ;  /* 0x0000000101167824 */ /* 0x000fe200078e020e */
[----:B------:R-:W4:Y:S04]  /*ac20*/  LDL.U8 R25, [R36+0x100] ;  /* 0x0001000024197983 */ /* 0x000f280000100000 */
[----:B------:R-:W5:Y:S04]  /*ac30*/  LDL.U8 R13, [R32] ;  /* 0x00000000200d7983 */ /* 0x000f680000100000 */
[----:B------:R-:W5:Y:S04]  /*ac40*/  LDL.U8 R14, [R24+0x100] ;  /* 0x00010000180e7983 */ /* 0x000f680000100000 */
[----:B------:R-:W3:Y:S04]  /*ac50*/  LDL.U8 R22, [R22+0x300] ;  /* 0x0003000016167983 */ /* 0x000ee80000100000 */
[----:B------:R0:W3:Y:S04]  /*ac60*/  LDL.U8 R7, [R31+0x100] ;  /* 0x000100001f077983 */ /* 0x0000e80000100000 */
[----:B------:R-:W3:Y:S01]  /*ac70*/  LDL.U8 R34, [R8] ;  /* 0x0000000008227983 */ /* 0x000ee20000100000 */
[----:B------:R-:W-:-:S02]  /*ac80*/  LOP3.LUT R6, R16, R29, R17, 0x96, !PT ;  /* 0x0000001d10067212 */ /* 0x000fc400078e9611 */
[----:B------:R-:W-:Y:S01]  /*ac90*/  LOP3.LUT R17, R17, R28, R20, 0x96, !PT ;  /* 0x0000001c11117212 */ /* 0x000fe200078e9614 */
[----:B------:R-:W3:Y:S01]  /*aca0*/  LDL.U8 R36, [R36] ;  /* 0x0000000024247983 */ /* 0x000ee20000100000 */
[C---:B------:R-:W-:Y:S02]  /*acb0*/  LOP3.LUT R30, R3.reuse, R30, R16, 0x96, !PT ;  /* 0x0000001e031e7212 */ /* 0x040fe400078e9610 */
[----:B------:R-:W-:Y:S01]  /*acc0*/  LOP3.LUT R16, R3, R33, R20, 0x96, !PT ;  /* 0x0000002103107212 */ /* 0x000fe200078e9614 */
[----:B------:R-:W3:Y:S01]  /*acd0*/  LDL.U8 R32, [R32+0x100] ;  /* 0x0001000020207983 */ /* 0x000ee20000100000 */
[----:B------:R-:W-:Y:S02]  /*ace0*/  PRMT R28, R10, 0x7773, RZ ;  /* 0x000077730a1c7816 */ /* 0x000fe400000000ff */
[----:B------:R-:W-:Y:S01]  /*acf0*/  PRMT R3, R11, 0x7773, RZ ;  /* 0x000077730b037816 */ /* 0x000fe200000000ff */
[----:B------:R1:W3:Y:S01]  /*ad00*/  LDL.U8 R29, [R8+0x100] ;  /* 0x00010000081d7983 */ /* 0x0002e20000100000 */
[----:B------:R-:W-:-:S02]  /*ad10*/  LOP3.LUT R26, R26, 0xff, RZ, 0xc0, !PT ;  /* 0x000000ff1a1a7812 */ /* 0x000fc400078ec0ff */
[----:B------:R-:W-:Y:S01]  /*ad20*/  LOP3.LUT R16, R16, 0xff, RZ, 0xc0, !PT ;  /* 0x000000ff10107812 */ /* 0x000fe200078ec0ff */
[----:B------:R-:W3:Y:S01]  /*ad30*/  LDL.U8 R24, [R24] ;  /* 0x0000000018187983 */ /* 0x000ee20000100000 */
[----:B--2---:R-:W-:-:S05]  /*ad40*/  LOP3.LUT R20, R9, 0xff, RZ, 0xc0, !PT ;  /* 0x000000ff09147812 */ /* 0x004fca00078ec0ff */
[----:B0-----:R-:W-:Y:S01]  /*ad50*/  IMAD.IADD R31, R1, 0x1, R20 ;  /* 0x00000001011f7824 */ /* 0x001fe200078e0214 */
[----:B----4-:R-:W-:Y:S02]  /*ad60*/  LOP3.LUT R28, R28, R25, R15, 0x96, !PT ;  /* 0x000000191c1c7212 */ /* 0x010fe400078e960f */
[----:B------:R-:W-:Y:S02]  /*ad70*/  PRMT R15, R10, 0x7772, RZ ;  /* 0x000077720a0f7816 */ /* 0x000fe400000000ff */
[----:B-----5:R-:W-:Y:S02]  /*ad80*/  LOP3.LUT R13, R3, R14, R13, 0x96, !PT ;  /* 0x0000000e030d7212 */ /* 0x020fe400078e960d */
[----:B---3--:R-:W-:Y:S02]  /*ad90*/  LOP3.LUT R14, R21, 0xff, RZ, 0xc0, !PT ;  /* 0x000000ff150e7812 */ /* 0x008fe400078ec0ff */
[----:B------:R-:W-:-:S03]  /*ada0*/  LOP3.LUT R20, R22, 0xff, RZ, 0xc0, !PT ;  /* 0x000000ff16147812 */ /* 0x000fc600078ec0ff */
[----:B------:R-:W-:Y:S01]  /*adb0*/  IMAD.IADD R37, R1, 0x1, R14 ;  /* 0x0000000101257824 */ /* 0x000fe200078e020e */
[----:B------:R-:W-:Y:S02]  /*adc0*/  LOP3.LUT R13, R21, R13, R22, 0x96, !PT ;  /* 0x0000000d150d7212 */ /* 0x000fe400078e9616 */
[----:B------:R-:W-:Y:S01]  /*add0*/  LOP3.LUT R7, R15, R34, R7, 0x96, !PT ;  /* 0x000000220f077212 */ /* 0x000fe200078e9607 */
[----:B------:R-:W-:Y:S01]  /*ade0*/  IMAD.IADD R33, R1, 0x1, R20 ;  /* 0x0000000101217824 */ /* 0x000fe200078e0214 */
[----:B------:R-:W2:Y:S01]  /*adf0*/  LDL.U8 R15, [R31+0x100] ;  /* 0x000100001f0f7983 */ /* 0x000ea20000100000 */
[----:B-1----:R-:W-:Y:S02]  /*ae00*/  LOP3.LUT R8, R13, 0xff, RZ, 0xc0, !PT ;  /* 0x000000ff0d087812 */ /* 0x002fe400078ec0ff */
[----:B------:R-:W-:Y:S01]  /*ae10*/  LOP3.LUT R7, R9, R7, R0, 0x96, !PT ;  /* 0x0000000709077212 */ /* 0x000fe200078e9600 */
[----:B------:R-:W3:Y:S03]  /*ae20*/  LDL.U8 R25, [R37] ;  /* 0x0000000025197983 */ /* 0x000ee60000100000 */
[----:B------:R-:W-:Y:S01]  /*ae30*/  LOP3.LUT R14, R7, 0xff, RZ, 0xc0, !PT ;  /* 0x000000ff070e7812 */ /* 0x000fe200078ec0ff */
[----:B------:R-:W4:Y:S01]  /*ae40*/  LDL.U8 R3, [R33+0x100] ;  /* 0x0001000021037983 */ /* 0x000f220000100000 */
[----:B------:R-:W-:-:S03]  /*ae50*/  IMAD.IADD R7, R1, 0x1, R26 ;  /* 0x0000000101077824 */ /* 0x000fc600078e021a */
[----:B------:R0:W5:Y:S01]  /*ae60*/  LDL.U8 R34, [R31] ;  /* 0x000000001f227983 */ /* 0x0001620000100000 */
[----:B------:R-:W-:-:S03]  /*ae70*/  IMAD.IADD R26, R1, 0x1, R8 ;  /* 0x00000001011a7824 */ /* 0x000fc600078e0208 */
[----:B------:R-:W4:Y:S04]  /*ae80*/  LDL.U8 R33, [R33] ;  /* 0x0000000021217983 */ /* 0x000f280000100000 */
[----:B------:R1:W4:Y:S01]  /*ae90*/  LDL.U8 R20, [R37+0x100] ;  /* 0x0001000025147983 */ /* 0x0003220000100000 */
[C---:B0-----:R-:W-:Y:S02]  /*aea0*/  IMAD.IADD R31, R1.reuse, 0x1, R16 ;  /* 0x00000001011f7824 */ /* 0x041fe400078e0210 */
[----:B------:R-:W-:Y:S01]  /*aeb0*/  IMAD.IADD R13, R1, 0x1, R14 ;  /* 0x00000001010d7824 */ /* 0x000fe200078e020e */
[----:B------:R-:W4:Y:S04]  /*aec0*/  LDL.U8 R7, [R7+0x300] ;  /* 0x0003000007077983 */ /* 0x000f280000100000 */
[----:B------:R0:W4:Y:S04]  /*aed0*/  LDL.U8 R16, [R26+0x300] ;  /* 0x000300001a107983 */ /* 0x0001280000100000 */
[----:B------:R-:W4:Y:S04]  /*aee0*/  LDL.U8 R14, [R31+0x300] ;  /* 0x000300001f0e7983 */ /* 0x000f280000100000 */
[----:B------:R-:W4:Y:S01]  /*aef0*/  LDL.U8 R13, [R13+0x300] ;  /* 0x000300000d0d7983 */ /* 0x000f220000100000 */
[----:B------:R-:W-:-:S02]  /*af00*/  PRMT R8, R10, 0x7770, RZ ;  /* 0x000077700a087816 */ /* 0x000fc400000000ff */
[----:B------:R-:W-:Y:S02]  /*af10*/  PRMT R10, R10, 0x7771, RZ ;  /* 0x000077710a0a7816 */ /* 0x000fe400000000ff */
[----:B------:R-:W-:Y:S02]  /*af20*/  LOP3.LUT R28, R2, R28, R9, 0x96, !PT ;  /* 0x0000001c021c7212 */ /* 0x000fe400078e9609 */
[----:B------:R-:W-:-:S05]  /*af30*/  LOP3.LUT R30, R30, 0xff, RZ, 0xc0, !PT ;  /* 0x000000ff1e1e7812 */ /* 0x000fca00078ec0ff */
[----:B-1----:R-:W-:Y:S01]  /*af40*/  IMAD.IADD R37, R1, 0x1, R30 ;  /* 0x0000000101257824 */ /* 0x002fe200078e021e */
[----:B--2---:R-:W-:Y:S02]  /*af50*/  LOP3.LUT R15, R8, R15, R36, 0x96, !PT ;  /* 0x0000000f080f7212 */ /* 0x004fe400078e9624 */
[----:B------:R-:W-:-:S04]  /*af60*/  PRMT R8, R11, 0x7772, RZ ;  /* 0x000077720b087816 */ /* 0x000fc800000000ff */
[----:B---3--:R-:W-:Y:S02]  /*af70*/  LOP3.LUT R25, R8, R25, R32, 0x96, !PT ;  /* 0x0000001908197212 */ /* 0x008fe400078e9620 */
[C---:B------:R-:W-:Y:S02]  /*af80*/  PRMT R8, R11.reuse, 0x7771, RZ ;  /* 0x000077710b087816 */ /* 0x040fe400000000ff */
[----:B------:R-:W-:Y:S02]  /*af90*/  PRMT R11, R11, 0x7770, RZ ;  /* 0x000077700b0b7816 */ /* 0x000fe400000000ff */
[----:B-----5:R-:W-:Y:S02]  /*afa0*/  LOP3.LUT R10, R10, R34, R29, 0x96, !PT ;  /* 0x000000220a0a7212 */ /* 0x020fe400078e961d */
[C---:B0-----:R-:W-:Y:S02]  /*afb0*/  LOP3.LUT R26, R35.reuse, R15, R2, 0x96, !PT ;  /* 0x0000000f231a7212 */ /* 0x041fe400078e9602 */
[----:B------:R-:W-:-:S02]  /*afc0*/  LOP3.LUT R0, R35, R10, R0, 0x96, !PT ;  /* 0x0000000a23007212 */ /* 0x000fc400078e9600 */
[----:B----4-:R-:W-:Y:S02]  /*afd0*/  LOP3.LUT R33, R8, R33, R20, 0x96, !PT ;  /* 0x0000002108217212 */ /* 0x010fe400078e9614 */
[----:B------:R-:W-:Y:S02]  /*afe0*/  LOP3.LUT R20, R19, 0xff, RZ, 0xc0, !PT ;  /* 0x000000ff13147812 */ /* 0x000fe400078ec0ff */
[----:B------:R-:W-:Y:S02]  /*aff0*/  LOP3.LUT R35, R11, R3, R24, 0x96, !PT ;  /* 0x000000030b237212 */ /* 0x000fe400078e9618 */
[----:B------:R-:W-:Y:S01]  /*b000*/  LOP3.LUT R36, R7, 0xff, RZ, 0xc0, !PT ;  /* 0x000000ff07247812 */ /* 0x000fe200078ec0ff */
[C---:B------:R-:W-:Y:S01]  /*b010*/  IMAD.IADD R3, R1.reuse, 0x1, R20 ;  /* 0x0000000101037824 */ /* 0x040fe200078e0214 */
[----:B------:R-:W-:Y:S01]  /*b020*/  LOP3.LUT R20, R16, 0xff, RZ, 0xc0, !PT ;  /* 0x000000ff10147812 */ /* 0x000fe200078ec0ff */
[----:B------:R-:W2:Y:S01]  /*b030*/  LDL.128 R8, [R1+0x460] ;  /* 0x0004600001087983 */ /* 0x000ea20000100c00 */
[----:B------:R-:W-:Y:S01]  /*b040*/  LOP3.LUT R2, R22, R25, R23, 0x96, !PT ;  /* 0x0000001916027212 */ /* 0x000fe200078e9617 */
[C---:B------:R-:W-:Y:S01]  /*b050*/  IMAD.IADD R36, R1.reuse, 0x1, R36 ;  /* 0x0000000101247824 */ /* 0x040fe200078e0224 */
[----:B------:R-:W-:Y:S01]  /*b060*/  LOP3.LUT R24, R14, 0xff, RZ, 0xc0, !PT ;  /* 0x000000ff0e187812 */ /* 0x000fe200078ec0ff */
[----:B------:R-:W-:Y:S01]  /*b070*/  IMAD.IADD R20, R1, 0x1, R20 ;  /* 0x0000000101147824 */ /* 0x000fe200078e0214 */
[----:B------:R-:W-:Y:S01]  /*b080*/  LOP3.LUT R0, R0, 0xff, RZ, 0xc0, !PT ;  /* 0x000000ff00007812 */ /* 0x000fe200078ec0ff */
[----:B------:R-:W3:Y:S01]  /*b090*/  LDL.U8 R3, [R3+0x300] ;  /* 0x0003000003037983 */ /* 0x000ee20000100000 */
[----:B------:R-:W-:Y:S01]  /*b0a0*/  LOP3.LUT R22, R13, 0xff, RZ, 0xc0, !PT ;  /* 0x000000ff0d167812 */ /* 0x000fe200078ec0ff */
[----:B------:R-:W-:-:S02]  /*b0b0*/  IMAD.IADD R29, R1, 0x1, R24 ;  /* 0x00000001011d7824 */ /* 0x000fc400078e0218 */
[----:B------:R-:W4:Y:S01]  /*b0c0*/  LDL.U8 R19, [R36+0x100] ;  /* 0x0001000024137983 */ /* 0x000f220000100000 */
[C---:B------:R-:W-:Y:S02]  /*b0d0*/  IMAD.IADD R15, R1.reuse, 0x1, R0 ;  /* 0x00000001010f7824 */ /* 0x040fe400078e0200 */
[----:B------:R-:W-:Y:S01]  /*b0e0*/  IMAD.IADD R30, R1, 0x1, R22 ;  /* 0x00000001011e7824 */ /* 0x000fe200078e0216 */
[----:B------:R-:W4:Y:S01]  /*b0f0*/  LDL.U8 R34, [R20] ;  /* 0x0000000014227983 */ /* 0x000f220000100000 */
[----:B------:R-:W-:-:S03]  /*b100*/  LOP3.LUT R2, R2, 0xff, RZ, 0xc0, !PT ;  /* 0x000000ff02027812 */ /* 0x000fc600078ec0ff */
[----:B------:R-:W5:Y:S02]  /*b110*/  LDL.U8 R31, [R29+0x100] ;  /* 0x000100001d1f7983 */ /* 0x000f640000100000 */
[----:B------:R-:W-:Y:S02]  /*b120*/  IMAD.IADD R2, R1, 0x1, R2 ;  /* 0x0000000101027824 */ /* 0x000fe400078e0202 */
[----:B------:R-:W5:Y:S04]  /*b130*/  LDL.U8 R32, [R30] ;  /* 0x000000001e207983 */ /* 0x000f680000100000 */
[----:B------:R-:W5:Y:S04]  /*b140*/  LDL.U8 R29, [R29] ;  /* 0x000000001d1d7983 */ /* 0x000f680000100000 */
[----:B------:R-:W5:Y:S04]  /*b150*/  LDL.U8 R25, [R20+0x100] ;  /* 0x0001000014197983 */ /* 0x000f680000100000 */
[----:B------:R-:W5:Y:S04]  /*b160*/  LDL.U8 R30, [R30+0x100] ;  /* 0x000100001e1e7983 */ /* 0x000f680000100000 */
[----:B------:R-:W5:Y:S04]  /*b170*/  LDL.U8 R22, [R37+0x300] ;  /* 0x0003000025167983 */ /* 0x000f680000100000 */
[----:B------:R-:W5:Y:S04]  /*b180*/  LDL.U8 R15, [R15+0x300] ;  /* 0x000300000f0f7983 */ /* 0x000f680000100000 */
[----:B------:R-:W5:Y:S04]  /*b190*/  LDL.U8 R24, [R36] ;  /* 0x0000000024187983 */ /* 0x000f680000100000 */
[----:B------:R0:W5:Y:S01]  /*b1a0*/  LDL.U8 R20, [R2+0x300] ;  /* 0x0003000002147983 */ /* 0x0001620000100000 */
[----:B------:R-:W-:-:S02]  /*b1b0*/  LOP3.LUT R21, R4, R35, R21, 0x96, !PT ;  /* 0x0000002304157212 */ /* 0x000fc400078e9615 */
[----:B------:R-:W-:Y:S02]  /*b1c0*/  LOP3.LUT R23, R4, R33, R23, 0x96, !PT ;  /* 0x0000002104177212 */ /* 0x000fe400078e9617 */
[----:B------:R-:W-:-:S05]  /*b1d0*/  LOP3.LUT R4, R6, 0xff, RZ, 0xc0, !PT ;  /* 0x000000ff06047812 */ /* 0x000fca00078ec0ff */
[----:B------:R-:W-:Y:S01]  /*b1e0*/  IMAD.IADD R35, R1, 0x1, R4 ;  /* 0x0000000101237824 */ /* 0x000fe200078e0204 */
[----:B------:R-:W-:-:S05]  /*b1f0*/  LOP3.LUT R4, R21, 0xff, RZ, 0xc0, !PT ;  /* 0x000000ff15047812 */ /* 0x000fca00078ec0ff */
[----:B------:R-:W5:Y:S01]  /*b200*/  LDL.U8 R35, [R35+0x300] ;  /* 0x0003000023237983 */ /* 0x000f620000100000 */
[----:B------:R-:W-:-:S06]  /*b210*/  IMAD.IADD R21, R1, 0x1, R4 ;  /* 0x0000000101157824 */ /* 0x000fcc00078e0204 */
[----:B------:R-:W5:Y:S01]  /*b220*/  LDL.U8 R21, [R21+0x300] ;  /* 0x0003000015157983 */ /* 0x000f620000100000 */
[C---:B--2---:R-:W-:Y:S02]  /*b230*/  PRMT R0, R8.reuse, 0x7773, RZ ;  /* 0x0000777308007816 */ /* 0x044fe400000000ff */
[----:B0-----:R-:W-:Y:S02]  /*b240*/  PRMT R2, R8, 0x7770, RZ ;  /* 0x0000777008027816 */ /* 0x001fe400000000ff */
[----:B----4-:R-:W-:Y:S02]  /*b250*/  LOP3.LUT R19, R0, R19, R34, 0x96, !PT ;  /* 0x0000001300137212 */ /* 0x010fe400078e9622 */
[C---:B------:R-:W-:Y:S02]  /*b260*/  PRMT R0, R8.reuse, 0x7772, RZ ;  /* 0x0000777208007816 */ /* 0x040fe400000000ff */
[----:B------:R-:W-:Y:S02]  /*b270*/  PRMT R8, R8, 0x7771, RZ ;  /* 0x0000777108087816 */ /* 0x000fe400000000ff */
[----:B---3--:R-:W-:-:S02]  /*b280*/  LOP3.LUT R6, R3, 0xff, RZ, 0xc0, !PT ;  /* 0x000000ff03067812 */ /* 0x008fc400078ec0ff */
[----:B-----5:R-:W-:Y:S02]  /*b290*/  LOP3.LUT R25, R0, R32, R25, 0x96, !PT ;  /* 0x0000002000197212 */ /* 0x020fe400078e9619 */
[----:B------:R-:W-:Y:S02]  /*b2a0*/  LOP3.LUT R8, R8, R29, R30, 0x96, !PT ;  /* 0x0000001d08087212 */ /* 0x000fe400078e961e */
[----:B------:R-:W-:Y:S02]  /*b2b0*/  LOP3.LUT R32, R22, 0xff, RZ, 0xc0, !PT ;  /* 0x000000ff16207812 */ /* 0x000fe400078ec0ff */
[----:B------:R-:W-:Y:S02]  /*b2c0*/  LOP3.LUT R30, R15, 0xff, RZ, 0xc0, !PT ;  /* 0x000000ff0f1e7812 */ /* 0x000fe400078ec0ff */
[----:B------:R-:W-:Y:S01]  /*b2d0*/  LOP3.LUT R24, R2, R31, R24, 0x96, !PT ;  /* 0x0000001f02187212 */ /* 0x000fe200078e9618 */
[C---:B------:R-:W-:Y:S01]  /*b2e0*/  IMAD.IADD R31, R1.reuse, 0x1, R32 ;  /* 0x00000001011f7824 */ /* 0x040fe200078e0220 */
[----:B------:R-:W-:Y:S01]  /*b2f0*/  LOP3.LUT R2, R28, 0xff, RZ, 0xc0, !PT ;  /* 0x000000ff1c027812 */ /* 0x000fe200078ec0ff */
[C---:B------:R-:W-:Y:S01]  /*b300*/  IMAD.IADD R34, R1.reuse, 0x1, R30 ;  /* 0x0000000101227824 */ /* 0x040fe200078e021e */
[----:B------:R-:W-:Y:S01]  /*b310*/  LOP3.LUT R28, R20, 0xff, RZ, 0xc0, !PT ;  /* 0x000000ff141c7812 */ /* 0x000fe200078ec0ff */
[----:B------:R-:W-:Y:S01]  /*b320*/  IMAD.IADD R37, R1, 0x1, R6 ;  /* 0x0000000101257824 */ /* 0x000fe200078e0206 */
[----:B------:R-:W-:-:S02]  /*b330*/  LOP3.LUT R6, R26, 0xff, RZ, 0xc0, !PT ;  /* 0x000000ff1a067812 */ /* 0x000fc400078ec0ff */
[----:B------:R-:W2:Y:S01]  /*b340*/  LDL.U8 R26, [R31] ;  /* 0x000000001f1a7983 */ /* 0x000ea20000100000 */
[----:B------:R-:W-:-:S03]  /*b350*/  IMAD.IADD R36, R1, 0x1, R28 ;  /* 0x0000000101247824 */ /* 0x000fc600078e021c */
[----:B------:R-:W2:Y:S01]  /*b360*/  LDL.U8 R29, [R34+0x100] ;  /* 0x00010000221d7983 */ /* 0x000ea20000100000 */
[----:B------:R-:W-:Y:S01]  /*b370*/  LOP3.LUT R0, R27, 0xff, RZ, 0xc0, !PT ;  /* 0x000000ff1b007812 */ /* 0x000fe200078ec0ff */
[C---:B------:R-:W-:Y:S02]  /*b380*/  IMAD.IADD R32, R1.reuse, 0x1, R6 ;  /* 0x0000000101207824 */ /* 0x040fe400078e0206 */
[----:B------:R-:W3:Y:S04]  /*b390*/  LDL.U8 R28, [R37] ;  /* 0x00000000251c7983 */ /* 0x000ee80000100000 */
[----:B------:R-:W3:Y:S04]  /*b3a0*/  LDL.U8 R31, [R31+0x100] ;  /* 0x000100001f1f7983 */ /* 0x000ee80000100000 */
[----:B------:R0:W4:Y:S04]  /*b3b0*/  LDL.U8 R33, [R34] ;  /* 0x0000000022217983 */ /* 0x0001280000100000 */
[----:B------:R-:W4:Y:S04]  /*b3c0*/  LDL.U8 R6, [R36+0x100] ;  /* 0x0001000024067983 */ /* 0x000f280000100000 */
[----:B------:R1:W5:Y:S01]  /*b3d0*/  LDL.U8 R27, [R37+0x100] ;  /* 0x00010000251b7983 */ /* 0x0003620000100000 */
[----:B0-----:R-:W-:-:S03]  /*b3e0*/  IMAD.IADD R34, R1, 0x1, R0 ;  /* 0x0000000101227824 */ /* 0x001fc600078e0200 */
[----:B------:R-:W5:Y:S01]  /*b3f0*/  LDL.U8 R0, [R32+0x300] ;  /* 0x0003000020007983 */ /* 0x000f620000100000 */
[----:B-1----:R-:W-:-:S03]  /*b400*/  IMAD.IADD R37, R1, 0x1, R2 ;  /* 0x0000000101257824 */ /* 0x002fc600078e0202 */
[----:B------:R-:W5:Y:S04]  /*b410*/  LDL.U8 R30, [R36] ;  /* 0x00000000241e7983 */ /* 0x000f680000100000 */
[----:B------:R-:W5:Y:S04]  /*b420*/  LDL.U8 R4, [R37+0x300] ;  /* 0x0003000025047983 */ /* 0x000f680000100000 */
[----:B------:R5:W5:Y:S01]  /*b430*/  LDL.U8 R2, [R34+0x300] ;  /* 0x0003000022027983 */ /* 0x000b620000100000 */
[----:B------:R-:W-:Y:S02]  /*b440*/  LOP3.LUT R19, R13, R19, R14, 0x96, !PT ;  /* 0x000000130d137212 */ /* 0x000fe400078e960e */
[----:B------:R-:W-:-:S02]  /*b450*/  LOP3.LUT R25, R14, R25, R7, 0x96, !PT ;  /* 0x000000190e197212 */ /* 0x000fc400078e9607 */
[C---:B------:R-:W-:Y:S02]  /*b460*/  PRMT R14, R9.reuse, 0x7770, RZ ;  /* 0x00007770090e7816 */ /* 0x040fe400000000ff */
[C---:B------:R-:W-:Y:S02]  /*b470*/  LOP3.LUT R7, R16.reuse, R8, R7, 0x96, !PT ;  /* 0x0000000810077212 */ /* 0x040fe400078e9607 */
[----:B------:R-:W-:Y:S02]  /*b480*/  PRMT R8, R9, 0x7773, RZ ;  /* 0x0000777309087816 */ /* 0x000fe400000000ff */
[----:B------:R-:W-:Y:S02]  /*b490*/  LOP3.LUT R24, R16, R24, R13, 0x96, !PT ;  /* 0x0000001810187212 */ /* 0x000fe400078e960d */
[----:B------:R-:W-:Y:S02]  /*b4a0*/  LOP3.LUT R16, R12, 0xff, RZ, 0xc0, !PT ;  /* 0x000000ff0c107812 */ /* 0x000fe400078ec0ff */
[----:B------:R-:W-:-:S02]  /*b4b0*/  LOP3.LUT R12, R17, 0xff, RZ, 0xc0, !PT ;  /* 0x000000ff110c7812 */ /* 0x000fc400078ec0ff */
[C---:B------:R-:W-:Y:S02]  /*b4c0*/  PRMT R13, R9.reuse, 0x7772, RZ ;  /* 0x00007772090d7816 */ /* 0x040fe400000000ff */
[----:B--2---:R-:W-:Y:S02]  /*b4d0*/  LOP3.LUT R26, R14, R29, R26, 0x96, !PT ;  /* 0x0000001d0e1a7212 */ /* 0x004fe400078e961a */
[----:B------:R-:W-:Y:S02]  /*b4e0*/  PRMT R14, R9, 0x7771, RZ ;  /* 0x00007771090e7816 */ /* 0x000fe400000000ff */
[----:B---3--:R-:W-:Y:S02]  /*b4f0*/  LOP3.LUT R31, R8, R31, R28, 0x96, !PT ;  /* 0x0000001f081f7212 */ /* 0x008fe400078e961c */
[----:B------:R-:W-:Y:S02]  /*b500*/  LOP3.LUT R8, R23, 0xff, RZ, 0xc0, !PT ;  /* 0x000000ff17087812 */ /* 0x000fe400078ec0ff */
[----:B----4-:R-:W-:-:S02]  /*b510*/  LOP3.LUT R14, R14, R33, R6, 0x96, !PT ;  /* 0x000000210e0e7212 */ /* 0x010fc400078e9606 */
[----:B------:R-:W-:Y:S01]  /*b520*/  LOP3.LUT R6, R35, 0xff, RZ, 0xc0, !PT ;  /* 0x000000ff23067812 */ /* 0x000fe200078ec0ff */
[----:B------:R-:W-:Y:S01]  /*b530*/  IMAD.IADD R9, R1, 0x1, R8 ;  /* 0x0000000101097824 */ /* 0x000fe200078e0208 */
[----:B------:R-:W-:Y:S02]  /*b540*/  LOP3.LUT R8, R21, 0xff, RZ, 0xc0, !PT ;  /* 0x000000ff15087812 */ /* 0x000fe400078ec0ff */
[----:B-----5:R-:W-:Y:S01]  /*b550*/  LOP3.LUT R34, R0, 0xff, RZ, 0xc0, !PT ;  /* 0x000000ff00227812 */ /* 0x020fe200078ec0ff */
[C---:B------:R-:W-:Y:S02]  /*b560*/  IMAD.IADD R36, R1.reuse, 0x1, R6 ;  /* 0x0000000101247824 */ /* 0x040fe400078e0206 */
[----:B------:R-:W2:Y:S01]  /*b570*/  LDL.U8 R9, [R9+0x300] ;  /* 0x0003000009097983 */ /* 0x000ea20000100000 */
[C---:B------:R-:W-:Y:S02]  /*b580*/  IMAD.IADD R23, R1.reuse, 0x1, R12 ;  /* 0x0000000101177824 */ /* 0x040fe400078e020c */
[----:B------:R-:W-:Y:S01]  /*b590*/  IMAD.IADD R34, R1, 0x1, R34 ;  /* 0x0000000101227824 */ /* 0x000fe200078e0222 */
[----:B------:R-:W-:-:S02]  /*b5a0*/  LOP3.LUT R6, R4, 0xff, RZ, 0xc0, !PT ;  /* 0x000000ff04067812 */ /* 0x000fc400078ec0ff */
[----:B------:R-:W-:Y:S02]  /*b5b0*/  LOP3.LUT R30, R13, R30, R27, 0x96, !PT ;  /* 0x0000001e0d1e7212 */ /* 0x000fe400078e961b */
[----:B------:R-:W-:Y:S01]  /*b5c0*/  LOP3.LUT R12, R2, 0xff, RZ, 0xc0, !PT ;  /* 0x000000ff020c7812 */ /* 0x000fe200078ec0ff */
[C---:B------:R-:W-:Y:S01]  /*b5d0*/  IMAD.IADD R27, R1.reuse, 0x1, R6 ;  /* 0x00000001011b7824 */ /* 0x040fe200078e0206 */
[----:B------:R-:W3:Y:S01]  /*b5e0*/  LDL.U8 R37, [R34+0x100] ;  /* 0x0001000022257983 */ /* 0x000ee20000100000 */
[C---:B------:R-:W-:Y:S02]  /*b5f0*/  IMAD.IADD R13, R1.reuse, 0x1, R8 ;  /* 0x00000001010d7824 */ /* 0x040fe400078e0208 */
[C---:B------:R-:W-:Y:S01]  /*b600*/  IMAD.IADD R28, R1.reuse, 0x1, R16 ;  /* 0x00000001011c7824 */ /* 0x040fe200078e0210 */
[----:B------:R-:W4:Y:S01]  /*b610*/  LDL.U8 R23, [R23+0x300] ;  /* 0x0003000017177983 */ /* 0x000f220000100000 */
[----:B------:R-:W-:-:S03]  /*b620*/  IMAD.IADD R29, R1, 0x1, R12 ;  /* 0x00000001011d7824 */ /* 0x000fc600078e020c */
[----:B------:R-:W3:Y:S04]  /*b630*/  LDL.U8 R16, [R36] ;  /* 0x0000000024107983 */ /* 0x000ee80000100000 */
[----:B------:R-:W5:Y:S04]  /*b640*/  LDL.U8 R12, [R27] ;  /* 0x000000001b0c7983 */ /* 0x000f680000100000 */
[----:B------:R-:W5:Y:S04]  /*b650*/  LDL.U8 R17, [R13+0x100] ;  /* 0x000100000d117983 */ /* 0x000f680000100000 */
[----:B------:R-:W4:Y:S04]  /*b660*/  LDL.U8 R8, [R36+0x100] ;  /* 0x0001000024087983 */ /* 0x000f280000100000 */
[----:B------:R-:W4:Y:S04]  /*b670*/  LDL.U8 R33, [R29] ;  /* 0x000000001d217983 */ /* 0x000f280000100000 */
[----:B------:R-:W4:Y:S01]  /*b680*/  LDL.U8 R28, [R28+0x300] ;  /* 0x000300001c1c7983 */ /* 0x000f220000100000 */
[----:B------:R-:W-:-:S02]  /*b690*/  LOP3.LUT R32, R3, R26, R20, 0x96, !PT ;  /* 0x0000001a03207212 */ /* 0x000fc400078e9614 */
[----:B------:R-:W-:Y:S01]  /*b6a0*/  PRMT R26, R10, 0x7773, RZ ;  /* 0x000077730a1a7816 */ /* 0x000fe200000000ff */
[----:B------:R-:W4:Y:S01]  /*b6b0*/  LDL.U8 R34, [R34] ;  /* 0x0000000022227983 */ /* 0x000f220000100000 */
[----:B------:R-:W-:Y:S02]  /*b6c0*/  LOP3.LUT R14, R3, R14, R22, 0x96, !PT ;  /* 0x0000000e030e7212 */ /* 0x000fe400078e9616 */
[----:B------:R-:W-:Y:S01]  /*b6d0*/  PRMT R3, R11, 0x7773, RZ ;  /* 0x000077730b037816 */ /* 0x000fe200000000ff */
[----:B------:R-:W4:Y:S01]  /*b6e0*/  LDL.U8 R27, [R27+0x100] ;  /* 0x000100001b1b7983 */ /* 0x000f220000100000 */
[----:B------:R-:W-:Y:S02]  /*b6f0*/  LOP3.LUT R6, R20, R31, R15, 0x96, !PT ;  /* 0x0000001f14067212 */ /* 0x000fe400078e960f */
[----:B------:R-:W-:Y:S01]  /*b700*/  PRMT R20, R10, 0x7772, RZ ;  /* 0x000077720a147816 */ /* 0x000fe200000000ff */
[----:B------:R-:W4:Y:S01]  /*b710*/  LDL.U8 R29, [R29+0x100] ;  /* 0x000100001d1d7983 */ /* 0x000f220000100000 */
[----:B------:R-:W-:-:S02]  /*b720*/  LOP3.LUT R14, R14, 0xff, RZ, 0xc0, !PT ;  /* 0x000000ff0e0e7812 */ /* 0x000fc400078ec0ff */
[----:B------:R-:W-:Y:S02]  /*b730*/  LOP3.LUT R24, R24, 0xff, RZ, 0xc0, !PT ;  /* 0x000000ff18187812 */ /* 0x000fe400078ec0ff */
[----:B------:R-:W-:Y:S01]  /*b740*/  LOP3.LUT R15, R15, R30, R22, 0x96, !PT ;  /* 0x0000001e0f0f7212 */ /* 0x000fe200078e9616 */
[C---:B------:R-:W-:Y:S02]  /*b750*/  IMAD.IADD R14, R1.reuse, 0x1, R14 ;  /* 0x00000001010e7824 */ /* 0x040fe400078e020e */
[----:B------:R-:W-:-:S04]  /*b760*/  IMAD.IADD R24, R1, 0x1, R24 ;  /* 0x0000000101187824 */ /* 0x000fc800078e0218 */
[----:B------:R-:W4:Y:S01]  /*b770*/  LDL.U8 R14, [R14+0x300] ;  /* 0x000300000e0e7983 */ /* 0x000f220000100000 */
[----:B---3--:R-:W-:Y:S02]  /*b780*/  LOP3.LUT R26, R26, R37, R16, 0x96, !PT ;  /* 0x000000251a1a7212 */ /* 0x008fe400078e9610 */
[----:B--2---:R-:W-:Y:S02]  /*b790*/  LOP3.LUT R16, R9, 0xff, RZ, 0xc0, !PT ;  /* 0x000000ff09107812 */ /* 0x004fe400078ec0ff */
[----:B-----5:R-:W-:Y:S02]  /*b7a0*/  LOP3.LUT R3, R3, R17, R12, 0x96, !PT ;  /* 0x0000001103037212 */ /* 0x020fe400078e960c */
[----:B----4-:R-:W-:Y:S01]  /*b7b0*/  LOP3.LUT R12, R23, 0xff, RZ, 0xc0, !PT ;  /* 0x000000ff170c7812 */ /* 0x010fe200078ec0ff */
[----:B------:R-:W-:Y:S01]  /*b7c0*/  IMAD.IADD R31, R1, 0x1, R16 ;  /* 0x00000001011f7824 */ /* 0x000fe200078e0210 */
[----:B------:R-:W-:-:S03]  /*b7d0*/  LOP3.LUT R8, R20, R33, R8, 0x96, !PT ;  /* 0x0000002114087212 */ /* 0x000fc600078e9608 */
[----:B------:R-:W-:Y:S01]  /*b7e0*/  IMAD.IADD R37, R1, 0x1, R12 ;  /* 0x0000000101257824 */ /* 0x000fe200078e020c */
[----:B------:R-:W2:Y:S01]  /*b7f0*/  LDL.U8 R17, [R31+0x100] ;  /* 0x000100001f117983 */ /* 0x000ea20000100000 */
[----:B------:R-:W-:Y:S02]  /*b800*/  LOP3.LUT R16, R28, 0xff, RZ, 0xc0, !PT ;  /* 0x000000ff1c107812 */ /* 0x000fe400078ec0ff */
[----:B------:R-:W-:Y:S01]  /*b810*/  LOP3.LUT R12, R9, R8, R0, 0x96, !PT ;  /* 0x00000008090c7212 */ /* 0x000fe200078e9600 */
[----:B------:R-:W3:Y:S02]  /*b820*/  LDL.U8 R22, [R37] ;  /* 0x0000000025167983 */ /* 0x000ee40000100000 */
[----:B------:R-:W-:Y:S01]  /*b830*/  IMAD.IADD R33, R1, 0x1, R16 ;  /* 0x0000000101217824 */ /* 0x000fe200078e0210 */
[----:B------:R-:W-:Y:S01]  /*b840*/  LOP3.LUT R16, R23, R3, R28, 0x96, !PT ;  /* 0x0000000317107212 */ /* 0x000fe200078e961c */
[----:B------:R0:W4:Y:S01]  /*b850*/  LDL.U8 R30, [R31] ;  /* 0x000000001f1e7983 */ /* 0x0001220000100000 */
[----:B------:R-:W-:-:S02]  /*b860*/  LOP3.LUT R12, R12, 0xff, RZ, 0xc0, !PT ;  /* 0x000000ff0c0c7812 */ /* 0x000fc400078ec0ff */
[----:B------:R-:W-:Y:S01]  /*b870*/  LOP3.LUT R8, R16, 0xff, RZ, 0xc0, !PT ;  /* 0x000000ff10087812 */ /* 0x000fe200078ec0ff */
[----:B------:R-:W5:Y:S02]  /*b880*/  LDL.U8 R36, [R33+0x100] ;  /* 0x0001000021247983 */ /* 0x000f640000100000 */
[C---:B0-----:R-:W-:Y:S02]  /*b890*/  IMAD.IADD R31, R1.reuse, 0x1, R12 ;  /* 0x00000001011f7824 */ /* 0x041fe400078e020c */
[----:B------:R0:W5:Y:S01]  /*b8a0*/  LDL.U8 R20, [R37+0x100] ;  /* 0x0001000025147983 */ /* 0x0001620000100000 */
[----:B------:R-:W-:-:S03]  /*b8b0*/  IMAD.IADD R16, R1, 0x1, R8 ;  /* 0x0000000101107824 */ /* 0x000fc600078e0208 */
[----:B------:R-:W5:Y:S04]  /*b8c0*/  LDL.U8 R33, [R33] ;  /* 0x0000000021217983 */ /* 0x000f680000100000 */
[----:B------:R1:W5:Y:S04]  /*b8d0*/  LDL.U8 R12, [R24+0x300] ;  /* 0x00030000180c7983 */ /* 0x0003680000100000 */
[----:B------:R-:W5:Y:S04]  /*b8e0*/  LDL.U8 R3, [R13] ;  /* 0x000000000d037983 */ /* 0x000f680000100000 */
[----:B------:R-:W5:Y:S04]  /*b8f0*/  LDL.U8 R16, [R16+0x300] ;  /* 0x0003000010107983 */ /* 0x000f680000100000 */
[----:B------:R-:W5:Y:S01]  /*b900*/  LDL.U8 R13, [R31+0x300] ;  /* 0x000300001f0d7983 */ /* 0x000f620000100000 */
[----:B------:R-:W-:-:S02]  /*b910*/  PRMT R8, R10, 0x7770, RZ ;  /* 0x000077700a087816 */ /* 0x000fc400000000ff */
[----:B------:R-:W-:Y:S02]  /*b920*/  PRMT R10, R10, 0x7771, RZ ;  /* 0x000077710a0a7816 */ /* 0x000fe400000000ff */
[----:B------:R-:W-:Y:S02]  /*b930*/  LOP3.LUT R26, R2, R26, R9, 0x96, !PT ;  /* 0x0000001a021a7212 */ /* 0x000fe400078e9609 */
[----:B------:R-:W-:-:S05]  /*b940*/  LOP3.LUT R32, R32, 0xff, RZ, 0xc0, !PT ;  /* 0x000000ff20207812 */ /* 0x000fca00078ec0ff */
[----:B0-----:R-:W-:Y:S01]  /*b950*/  IMAD.IADD R37, R1, 0x1, R32 ;  /* 0x0000000101257824 */ /* 0x001fe200078e0220 */
[----:B--2---:R-:W-:Y:S02]  /*b960*/  LOP3.LUT R17, R8, R17, R34, 0x96, !PT ;  /* 0x0000001108117212 */ /* 0x004fe400078e9622 */
[----:B------:R-:W-:-:S04]  /*b970*/  PRMT R8, R11, 0x7772, RZ ;  /* 0x000077720b087816 */ /* 0x000fc800000000ff */
[----:B---3--:R-:W-:Y:S02]  /*b980*/  LOP3.LUT R22, R8, R22, R27, 0x96, !PT ;  /* 0x0000001608167212 */ /* 0x008fe400078e961b */
[----:B------:R-:W-:Y:S02]  /*b990*/  PRMT R8, R11, 0x7771, RZ ;  /* 0x000077710b087816 */ /* 0x000fe400000000ff */
[----:B----4-:R-:W-:Y:S02]  /*b9a0*/  LOP3.LUT R10, R10, R30, R29, 0x96, !PT ;  /* 0x0000001e0a0a7212 */ /* 0x010fe400078e961d */
[----:B-1----:R-:W-:Y:S02]  /*b9b0*/  LOP3.LUT R24, R35, R17, R2, 0x96, !PT ;  /* 0x0000001123187212 */ /* 0x002fe400078e9602 */
[----:B------:R-:W-:Y:S02]  /*b9c0*/  LOP3.LUT R2, R28, R22, R21, 0x96, !PT ;  /* 0x000000161c027212 */ /* 0x000fe400078e9615 */
[----:B------:R-:W-:-:S02]  /*b9d0*/  PRMT R11, R11, 0x7770, RZ ;  /* 0x000077700b0b7816 */ /* 0x000fc400000000ff */
[----:B------:R-:W-:Y:S02]  /*b9e0*/  LOP3.LUT R0, R35, R10, R0, 0x96, !PT ;  /* 0x0000000a23007212 */ /* 0x000fe400078e9600 */
[----:B------:R-:W-:Y:S02]  /*b9f0*/  LOP3.LUT R28, R14, 0xff, RZ, 0xc0, !PT ;  /* 0x000000ff0e1c7812 */ /* 0x000fe400078ec0ff */
[----:B-----5:R-:W-:Y:S02]  /*ba00*/  LOP3.LUT R33, R8, R33, R20, 0x96, !PT ;  /* 0x0000002108217212 */ /* 0x020fe400078e9614 */
[----:B------:R-:W-:Y:S02]  /*ba10*/  LOP3.LUT R20, R19, 0xff, RZ, 0xc0, !PT ;  /* 0x000000ff13147812 */ /* 0x000fe400078ec0ff */
[----:B------:R-:W-:Y:S01]  /*ba20*/  LOP3.LUT R30, R12, 0xff, RZ, 0xc0, !PT ;  /* 0x000000ff0c1e7812 */ /* 0x000fe200078ec0ff */
[----:B------:R-:W-:Y:S01]  /*ba30*/  IMAD.IADD R27, R1, 0x1, R28 ;  /* 0x00000001011b7824 */ /* 0x000fe200078e021c */
[----:B------:R-:W-:-:S02]  /*ba40*/  LOP3.LUT R0, R0, 0xff, RZ, 0xc0, !PT ;  /* 0x000000ff00007812 */ /* 0x000fc400078ec0ff */
[----:B------:R-:W-:Y:S01]  /*ba50*/  LOP3.LUT R36, R11, R36, R3, 0x96, !PT ;  /* 0x000000240b247212 */ /* 0x000fe200078e9603 */
[C---:B------:R-:W-:Y:S01]  /*ba60*/  IMAD.IADD R19, R1.reuse, 0x1, R30 ;  /* 0x0000000101137824 */ /* 0x040fe200078e021e */
[----:B------:R-:W2:Y:S01]  /*ba70*/  LDL.128 R8, [R1+0x470] ;  /* 0x0004700001087983 */ /* 0x000ea20000100c00 */
[----:B------:R-:W-:Y:S01]  /*ba80*/  IMAD.IADD R3, R1, 0x1, R20 ;  /* 0x0000000101037824 */ /* 0x000fe200078e0214 */
[----:B------:R-:W-:Y:S01]  /*ba90*/  LOP3.LUT R22, R13, 0xff, RZ, 0xc0, !PT ;  /* 0x000000ff0d167812 */ /* 0x000fe200078ec0ff */
[C---:B------:R-:W-:Y:S01]  /*baa0*/  IMAD.IADD R17, R1.reuse, 0x1, R0 ;  /* 0x0000000101117824 */ /* 0x040fe200078e0200 */
[----:B------:R-:W-:Y:S01]  /*bab0*/  LOP3.LUT R20, R16, 0xff, RZ, 0xc0, !PT ;  /* 0x000000ff10147812 */ /* 0x000fe200078ec0ff */
[----:B------:R-:W3:Y:S01]  /*bac0*/  LDL.U8 R30, [R19] ;  /* 0x00000000131e7983 */ /* 0x000ee20000100000 */
[----:B------:R-:W-:Y:S01]  /*bad0*/  LOP3.LUT R2, R2, 0xff, RZ, 0xc0, !PT ;  /* 0x000000ff02027812 */ /* 0x000fe200078ec0ff */
[C---:B------:R-:W-:Y:S02]  /*bae0*/  IMAD.IADD R28, R1.reuse, 0x1, R22 ;  /* 0x00000001011c7824 */ /* 0x040fe400078e0216 */
[----:B------:R-:W3:Y:S01]  /*baf0*/  LDL.U8 R31, [R27+0x100] ;  /* 0x000100001b1f7983 */ /* 0x000ee20000100000 */
[----:B------:R-:W-:-:S03]  /*bb00*/  IMAD.IADD R20, R1, 0x1, R20 ;  /* 0x0000000101147824 */ /* 0x000fc600078e0214 */
[----:B------:R-:W4:Y:S01]  /*bb10*/  LDL.U8 R3, [R3+0x300] ;  /* 0x0003000003037983 */ /* 0x000f220000100000 */
[----:B------:R-:W-:-:S03]  /*bb20*/  IMAD.IADD R2, R1, 0x1, R2 ;  /* 0x0000000101027824 */ /* 0x000fc600078e0202 */
[----:B------:R-:W5:Y:S04]  /*bb30*/  LDL.U8 R32, [R28] ;  /* 0x000000001c207983 */ /* 0x000f680000100000 */
[----:B------:R-:W5:Y:S04]  /*bb40*/  LDL.U8 R27, [R27] ;  /* 0x000000001b1b7983 */ /* 0x000f680000100000 */
[----:B------:R-:W5:Y:S04]  /*bb50*/  LDL.U8 R28, [R28+0x100] ;  /* 0x000100001c1c7983 */ /* 0x000f680000100000 */
[----:B------:R-:W5:Y:S04]  /*bb60*/  LDL.U8 R22, [R37+0x300] ;  /* 0x0003000025167983 */ /* 0x000f680000100000 */
[----:B------:R-:W5:Y:S04]  /*bb70*/  LDL.U8 R17, [R17+0x300] ;  /* 0x0003000011117983 */ /* 0x000f680000100000 */
[----:B------:R-:W5:Y:S04]  /*bb80*/  LDL.U8 R35, [R20] ;  /* 0x0000000014237983 */ /* 0x000f680000100000 */
[----:B------:R-:W5:Y:S04]  /*bb90*/  LDL.U8 R29, [R20+0x100] ;  /* 0x00010000141d7983 */ /* 0x000f680000100000 */
[----:B------:R0:W5:Y:S04]  /*bba0*/  LDL.U8 R34, [R19+0x100] ;  /* 0x0001000013227983 */ /* 0x0001680000100000 */
[----:B------:R1:W5:Y:S01]  /*bbb0*/  LDL.U8 R20, [R2+0x300] ;  /* 0x0003000002147983 */ /* 0x0003620000100000 */
[----:B------:R-:W-:-:S02]  /*bbc0*/  LOP3.LUT R21, R4, R33, R21, 0x96, !PT ;  /* 0x0000002104157212 */ /* 0x000fc400078e9615 */
[----:B0-----:R-:W-:Y:S02]  /*bbd0*/  LOP3.LUT R19, R4, R36, R23, 0x96, !PT ;  /* 0x0000002404137212 */ /* 0x001fe400078e9617 */
[C---:B--2---:R-:W-:Y:S02]  /*bbe0*/  PRMT R4, R8.reuse, 0x7770, RZ ;  /* 0x0000777008047816 */ /* 0x044fe400000000ff */
[C---:B------:R-:W-:Y:S02]  /*bbf0*/  PRMT R23, R8.reuse, 0x7773, RZ ;  /* 0x0000777308177816 */ /* 0x040fe400000000ff */
[C---:B------:R-:W-:Y:S02]  /*bc00*/  PRMT R0, R8.reuse, 0x7772, RZ ;  /* 0x0000777208007816 */ /* 0x040fe400000000ff */
[----:B-1----:R-:W-:Y:S02]  /*bc10*/  PRMT R2, R8, 0x7771, RZ ;  /* 0x0000777108027816 */ /* 0x002fe400000000ff */
[----:B---3--:R-:W-:-:S02]  /*bc20*/  LOP3.LUT R8, R4, R31, R30, 0x96, !PT ;  /* 0x0000001f04087212 */ /* 0x008fc400078e961e */
[----:B------:R-:W-:Y:S02]  /*bc30*/  LOP3.LUT R4, R6, 0xff, RZ, 0xc0, !PT ;  /* 0x000000ff06047812 */ /* 0x000fe400078ec0ff */
[----:B----4-:R-:W-:-:S05]  /*bc40*/  LOP3.LUT R6, R3, 0xff, RZ, 0xc0, !PT ;  /* 0x000000ff03067812 */ /* 0x010fca00078ec0ff */
[----:B------:R-:W-:Y:S01]  /*bc50*/  IMAD.IADD R31, R1, 0x1, R6 ;  /* 0x00000001011f7824 */ /* 0x000fe200078e0206 */
[----:B------:R-:W-:Y:S02]  /*bc60*/  LOP3.LUT R6, R24, 0xff, RZ, 0xc0, !PT ;  /* 0x000000ff18067812 */ /* 0x000fe400078ec0ff */
[----:B-----5:R-:W-:Y:S02]  /*bc70*/  LOP3.LUT R27, R2, R27, R28, 0x96, !PT ;  /* 0x0000001b021b7212 */ /* 0x020fe400078e961c */
[----:B------:R-:W-:Y:S02]  /*bc80*/  LOP3.LUT R30, R22, 0xff, RZ, 0xc0, !PT ;  /* 0x000000ff161e7812 */ /* 0x000fe400078ec0ff */
[----:B------:R-:W-:-:S03]  /*bc90*/  LOP3.LUT R28, R17, 0xff, RZ, 0xc0, !PT ;  /* 0x000000ff111c7812 */ /* 0x000fc600078ec0ff */
[C---:B------:R-:W-:Y:S01]  /*bca0*/  IMAD.IADD R24, R1.reuse, 0x1, R30 ;  /* 0x0000000101187824 */ /* 0x040fe200078e021e */
[----:B------:R-:W-:Y:S01]  /*bcb0*/  LOP3.LUT R2, R26, 0xff, RZ, 0xc0, !PT ;  /* 0x000000ff1a027812 */ /* 0x000fe200078ec0ff */
[----:B------:R-:W-:-:S03]  /*bcc0*/  IMAD.IADD R37, R1, 0x1, R4 ;  /* 0x0000000101257824 */ /* 0x000fc600078e0204 */
[----:B------:R-:W2:Y:S01]  /*bcd0*/  LDL.U8 R33, [R24+0x100] ;  /* 0x0001000018217983 */ /* 0x000ea20000100000 */
[----:B------:R-:W-:Y:S02]  /*bce0*/  LOP3.LUT R29, R0, R32, R29, 0x96, !PT ;  /* 0x00000020001d7212 */ /* 0x000fe400078e961d */
[----:B------:R-:W-:Y:S01]  /*bcf0*/  LOP3.LUT R23, R23, R34, R35, 0x96, !PT ;  /* 0x0000002217177212 */ /* 0x000fe200078e9623 */
[----:B------:R-:W-:Y:S01]  /*bd00*/  IMAD.IADD R34, R1, 0x1, R28 ;  /* 0x0000000101227824 */ /* 0x000fe200078e021c */
[----:B------:R-:W-:Y:S01]  /*bd10*/  LOP3.LUT R26, R20, 0xff, RZ, 0xc0, !PT ;  /* 0x000000ff141a7812 */ /* 0x000fe200078ec0ff */
[----:B------:R-:W2:Y:S01]  /*bd20*/  LDL.U8 R28, [R31] ;  /* 0x000000001f1c7983 */ /* 0x000ea20000100000 */
[----:B------:R-:W-:Y:S01]  /*bd30*/  LOP3.LUT R0, R25, 0xff, RZ, 0xc0, !PT ;  /* 0x000000ff19007812 */ /* 0x000fe200078ec0ff */
[C---:B------:R-:W-:Y:S02]  /*bd40*/  IMAD.IADD R32, R1.reuse, 0x1, R6 ;  /* 0x0000000101207824 */ /* 0x040fe400078e0206 */
[----:B------:R-:W-:Y:S01]  /*bd50*/  IMAD.IADD R36, R1, 0x1, R26 ;  /* 0x0000000101247824 */ /* 0x000fe200078e021a */
[----:B------:R-:W3:Y:S01]  /*bd60*/  LDL.U8 R25, [R31+0x100] ;  /* 0x000100001f197983 */ /* 0x000ee20000100000 */
[----:B------:R-:W-:-:S03]  /*bd70*/  LOP3.LUT R6, R19, 0xff, RZ, 0xc0, !PT ;  /* 0x000000ff13067812 */ /* 0x000fc600078ec0ff */
[----:B------:R0:W4:Y:S04]  /*bd80*/  LDL.U8 R26, [R24] ;  /* 0x00000000181a7983 */ /* 0x0001280000100000 */
[----:B------:R-:W4:Y:S01]  /*bd90*/  LDL.U8 R31, [R34+0x100] ;  /* 0x00010000221f7983 */ /* 0x000f220000100000 */
[----:B------:R-:W-:-:S03]  /*bda0*/  IMAD.IADD R19, R1, 0x1, R2 ;  /* 0x0000000101137824 */ /* 0x000fc600078e0202 */
[----:B------:R1:W5:Y:S01]  /*bdb0*/  LDL.U8 R35, [R34] ;  /* 0x0000000022237983 */ /* 0x0003620000100000 */
[----:B0-----:R-:W-:-:S03]  /*bdc0*/  IMAD.IADD R24, R1, 0x1, R6 ;  /* 0x0000000101187824 */ /* 0x001fc600078e0206 */
[----:B------:R-:W5:Y:S01]  /*bdd0*/  LDL.U8 R4, [R36+0x100] ;  /* 0x0001000024047983 */ /* 0x000f620000100000 */
[----:B-1----:R-:W-:-:S03]  /*bde0*/  IMAD.IADD R34, R1, 0x1, R0 ;  /* 0x0000000101227824 */ /* 0x002fc600078e0200 */
[----:B------:R-:W3:Y:S04]  /*bdf0*/  LDL.U8 R37, [R37+0x300] ;  /* 0x0003000025257983 */ /* 0x000ee80000100000 */
[----:B------:R-:W3:Y:S04]  /*be00*/  LDL.U8 R0, [R32+0x300] ;  /* 0x0003000020007983 */ /* 0x000ee80000100000 */
[----:B------:R-:W3:Y:S04]  /*be10*/  LDL.U8 R30, [R36] ;  /* 0x00000000241e7983 */ /* 0x000ee80000100000 */
[----:B------:R-:W3:Y:S04]  /*be20*/  LDL.U8 R2, [R34+0x300] ;  /* 0x0003000022027983 */ /* 0x000ee80000100000 */
[----:B------:R-:W3:Y:S04]  /*be30*/  LDL.U8 R19, [R19+0x300] ;  /* 0x0003000013137983 */ /* 0x000ee80000100000 */
[----:B------:R-:W3:Y:S01]  /*be40*/  LDL.U8 R24, [R24+0x300] ;  /* 0x0003000018187983 */ /* 0x000ee20000100000 */
[----:B------:R-:W-:-:S02]  /*be50*/  LOP3.LUT R23, R13, R23, R14, 0x96, !PT ;  /* 0x000000170d177212 */ /* 0x000fc400078e960e */
[----:B------:R-:W-:Y:S02]  /*be60*/  LOP3.LUT R8, R16, R8, R13, 0x96, !PT ;  /* 0x0000000810087212 */ /* 0x000fe400078e960d */
[C---:B------:R-:W-:Y:S02]  /*be70*/  PRMT R6, R9.reuse, 0x7773, RZ ;  /* 0x0000777309067816 */ /* 0x040fe400000000ff */
[C---:B------:R-:W-:Y:S02]  /*be80*/  PRMT R13, R9.reuse, 0x7770, RZ ;  /* 0x00007770090d7816 */ /* 0x040fe400000000ff */
[--C-:B------:R-:W-:Y:S02]  /*be90*/  LOP3.LUT R29, R14, R29, R12.reuse, 0x96, !PT ;  /* 0x0000001d0e1d7212 */ /* 0x100fe400078e960c */
[----:B------:R-:W-:Y:S02]  /*bea0*/  LOP3.LUT R27, R16, R27, R12, 0x96, !PT ;  /* 0x0000001b101b7212 */ /* 0x000fe400078e960c */
[----:B------:R-:W-:-:S02]  /*beb0*/  PRMT R12, R9, 0x7772, RZ ;  /* 0x00007772090c7816 */ /* 0x000fc400000000ff */
[----:B------:R-:W-:Y:S02]  /*bec0*/  LOP3.LUT R14, R7, 0xff, RZ, 0xc0, !PT ;  /* 0x000000ff070e7812 */ /* 0x000fe400078ec0ff */
[----:B--2---:R-:W-:Y:S02]  /*bed0*/  LOP3.LUT R28, R6, R33, R28, 0x96, !PT ;  /* 0x00000021061c7212 */ /* 0x004fe400078e961c */
[----:B------:R-:W-:-:S05]  /*bee0*/  LOP3.LUT R6, R21, 0xff, RZ, 0xc0, !PT ;  /* 0x000000ff15067812 */ /* 0x000fca00078ec0ff */
[----:B------:R-:W-:Y:S01]  /*bef0*/  IMAD.IADD R21, R1, 0x1, R6 ;  /* 0x0000000101157824 */ /* 0x000fe200078e0206 */
[----:B----4-:R-:W-:-:S05]  /*bf00*/  LOP3.LUT R26, R13, R31, R26, 0x96, !PT ;  /* 0x0000001f0d1a7212 */ /* 0x010fca00078e961a */
[----:B------:R-:W2:Y:S01]  /*bf10*/  LDL.U8 R21, [R21+0x300] ;  /* 0x0003000015157983 */ /* 0x000ea20000100000 */
[----:B------:R-:W-:-:S04]  /*bf20*/  PRMT R13, R9, 0x7771, RZ ;  /* 0x00007771090d7816 */ /* 0x000fc800000000ff */
[----:B-----5:R-:W-:Y:S02]  /*bf30*/  LOP3.LUT R13, R13, R35, R4, 0x96, !PT ;  /* 0x000000230d0d7212 */ /* 0x020fe400078e9604 */
[----:B---3--:R-:W-:Y:S02]  /*bf40*/  LOP3.LUT R4, R37, 0xff, RZ, 0xc0, !PT ;  /* 0x000000ff25047812 */ /* 0x008fe400078ec0ff */
[----:B------:R-:W-:Y:S02]  /*bf50*/  LOP3.LUT R6, R0, 0xff, RZ, 0xc0, !PT ;  /* 0x000000ff00067812 */ /* 0x000fe400078ec0ff */
[----:B------:R-:W-:Y:S01]  /*bf60*/  LOP3.LUT R25, R12, R30, R25, 0x96, !PT ;  /* 0x0000001e0c197212 */ /* 0x000fe200078e9619 */
[----:B------:R-:W-:Y:S01]  /*bf70*/  IMAD.IADD R30, R1, 0x1, R4 ;  /* 0x00000001011e7824 */ /* 0x000fe200078e0204 */
[----:B------:R-:W-:Y:S01]  /*bf80*/  LOP3.LUT R12, R15, 0xff, RZ, 0xc0, !PT ;  /* 0x000000ff0f0c7812 */ /* 0x000fe200078ec0ff */
[C---:B------:R-:W-:Y:S01]  /*bf90*/  IMAD.IADD R35, R1.reuse, 0x1, R6 ;  /* 0x0000000101237824 */ /* 0x040fe200078e0206 */
[----:B------:R-:W-:Y:S01]  /*bfa0*/  LOP3.LUT R32, R2, 0xff, RZ, 0xc0, !PT ;  /* 0x000000ff02207812 */ /* 0x000fe200078ec0ff */
[----:B------:R-:W-:-:S02]  /*bfb0*/  IMAD.IADD R9, R1, 0x1, R14 ;  /* 0x0000000101097824 */ /* 0x000fc400078e020e */
[----:B------:R-:W3:Y:S01]  /*bfc0*/  LDL.U8 R14, [R30] ;  /* 0x000000001e0e7983 */ /* 0x000ee20000100000 */
[----:B------:R-:W-:Y:S02]  /*bfd0*/  LOP3.LUT R4, R19, 0xff, RZ, 0xc0, !PT ;  /* 0x000000ff13047812 */ /* 0x000fe400078ec0ff */
[----:B------:R-:W-:Y:S01]  /*bfe0*/  LOP3.LUT R34, R24, 0xff, RZ, 0xc0, !PT ;  /* 0x000000ff18227812 */ /* 0x000fe200078ec0ff */
[C---:B------:R-:W-:Y:S01]  /*bff0*/  IMAD.IADD R32, R1.reuse, 0x1, R32 ;  /* 0x0000000101207824 */ /* 0x040fe200078e0220 */
[----:B------:R-:W3:Y:S01]  /*c000*/  LDL.U8 R16, [R35+0x100] ;  /* 0x0001000023107983 */ /* 0x000ee20000100000 */
[C---:B------:R-:W-:Y:S02]  /*c010*/  IMAD.IADD R12, R1.reuse, 0x1, R12 ;  /* 0x00000001010c7824 */ /* 0x040fe400078e020c */
[C---:B------:R-:W-:Y:S01]  /*c020*/  IMAD.IADD R31, R1.reuse, 0x1, R4 ;  /* 0x00000001011f7824 */ /* 0x040fe200078e0204 */
[----:B------:R-:W4:Y:S01]  /*c030*/  LDL.U8 R15, [R32] ;  /* 0x00000000200f7983 */ /* 0x000f220000100000 */
[----:B------:R-:W-:-:S03]  /*c040*/  IMAD.IADD R34, R1, 0x1, R34 ;  /* 0x0000000101227824 */ /* 0x000fc600078e0222 */
[----:B------:R-:W4:Y:S04]  /*c050*/  LDL.U8 R4, [R30+0x100] ;  /* 0x000100001e047983 */ /* 0x000f280000100000 */
[----:B------:R-:W5:Y:S04]  /*c060*/  LDL.U8 R6, [R31] ;  /* 0x000000001f067983 */ /* 0x000f680000100000 */
[----:B------:R-:W5:Y:S04]  /*c070*/  LDL.U8 R33, [R34+0x100] ;  /* 0x0001000022217983 */ /* 0x000f680000100000 */
[----:B------:R-:W5:Y:S04]  /*c080*/  LDL.U8 R9, [R9+0x300] ;  /* 0x0003000009097983 */ /* 0x000f680000100000 */
[----:B------:R-:W5:Y:S01]  /*c090*/  LDL.U8 R12, [R12+0x300] ;  /* 0x000300000c0c7983 */ /* 0x000f620000100000 */
[----:B------:R-:W-:-:S02]  /*c0a0*/  LOP3.LUT R26, R3, R26, R20, 0x96, !PT ;  /* 0x0000001a031a7212 */ /* 0x000fc400078e9614 */
[--C-:B------:R-:W-:Y:S01]  /*c0b0*/  LOP3.LUT R13, R3, R13, R22.reuse, 0x96, !PT ;  /* 0x0000000d030d7212 */ /* 0x100fe200078e9616 */
[----:B------:R-:W5:Y:S01]  /*c0c0*/  LDL.U8 R35, [R35] ;  /* 0x0000000023237983 */ /* 0x000f620000100000 */
[----:B------:R-:W-:Y:S02]  /*c0d0*/  PRMT R3, R10, 0x7773, RZ ;  /* 0x000077730a037816 */ /* 0x000fe400000000ff */
[----:B------:R-:W-:Y:S01]  /*c0e0*/  LOP3.LUT R7, R20, R28, R17, 0x96, !PT ;  /* 0x0000001c14077212 */ /* 0x000fe200078e9611 */
[----:B------:R-:W5:Y:S01]  /*c0f0*/  LDL.U8 R31, [R31+0x100] ;  /* 0x000100001f1f7983 */ /* 0x000f620000100000 */
[----:B------:R-:W-:-:S03]  /*c100*/  LOP3.LUT R17, R17, R25, R22, 0x96, !PT ;  /* 0x0000001911117212 */ /* 0x000fc600078e9616 */
[----:B------:R-:W5:Y:S01]  /*c110*/  LDL.U8 R32, [R32+0x100] ;  /* 0x0001000020207983 */ /* 0x000f620000100000 */
[----:B---3--:R-:W-:Y:S02]  /*c120*/  LOP3.LUT R20, R3, R16, R14, 0x96, !PT ;  /* 0x0000001003147212 */ /* 0x008fe400078e960e */
[----:B------:R-:W-:Y:S02]  /*c130*/  PRMT R16, R10, 0x7772, RZ ;  /* 0x000077720a107816 */ /* 0x000fe400000000ff */
[----:B--2---:R-:W-:Y:S02]  /*c140*/  LOP3.LUT R14, R21, 0xff, RZ, 0xc0, !PT ;  /* 0x000000ff150e7812 */ /* 0x004fe400078ec0ff */
[----:B------:R-:W-:Y:S02]  /*c150*/  PRMT R3, R11, 0x7773, RZ ;  /* 0x000077730b037816 */ /* 0x000fe400000000ff */
[----:B----4-:R-:W-:Y:S01]  /*c160*/  LOP3.LUT R4, R16, R15, R4, 0x96, !PT ;  /* 0x0000000f10047212 */ /* 0x010fe200078e9604 */
[----:B------:R-:W-:-:S05]  /*c170*/  IMAD.IADD R15, R1, 0x1, R14 ;  /* 0x00000001010f7824 */ /* 0x000fca00078e020e */
[----:B------:R-:W2:Y:S01]  /*c180*/  LDL.U8 R28, [R15+0x100] ;  /* 0x000100000f1c7983 */ /* 0x000ea20000100000 */
[----:B-----5:R-:W-:-:S03]  /*c190*/  LOP3.LUT R3, R3, R33, R6, 0x96, !PT ;  /* 0x0000002103037212 */ /* 0x020fc600078e9606 */
[----:B------:R0:W3:Y:S01]  /*c1a0*/  LDL.U8 R33, [R15] ;  /* 0x000000000f217983 */ /* 0x0000e20000100000 */
[----:B------:R-:W-:Y:S02]  /*c1b0*/  LOP3.LUT R14, R9, 0xff, RZ, 0xc0, !PT ;  /* 0x000000ff090e7812 */ /* 0x000fe400078ec0ff */
[C---:B------:R-:W-:Y:S02]  /*c1c0*/  LOP3.LUT R6, R12.reuse, 0xff, RZ, 0xc0, !PT ;  /* 0x000000ff0c067812 */ /* 0x040fe400078ec0ff */
[----:B------:R-:W-:Y:S01]  /*c1d0*/  LOP3.LUT R36, R12, R3, R9, 0x96, !PT ;  /* 0x000000030c247212 */ /* 0x000fe200078e9609 */
[C---:B------:R-:W-:Y:S01]  /*c1e0*/  IMAD.IADD R22, R1.reuse, 0x1, R14 ;  /* 0x0000000101167824 */ /* 0x040fe200078e020e */
[----:B------:R-:W-:Y:S01]  /*c1f0*/  LOP3.LUT R14, R8, 0xff, RZ, 0xc0, !PT ;  /* 0x000000ff080e7812 */ /* 0x000fe200078ec0ff */
[----:B------:R-:W-:Y:S01]  /*c200*/  IMAD.IADD R16, R1, 0x1, R6 ;  /* 0x0000000101107824 */ /* 0x000fe200078e0206 */
[----:B------:R-:W-:Y:S01]  /*c210*/  LOP3.LUT R6, R21, R4, R0, 0x96, !PT ;  /* 0x0000000415067212 */ /* 0x000fe200078e9600 */
[----:B------:R-:W4:Y:S01]  /*c220*/  LDL.U8 R8, [R34] ;  /* 0x0000000022087983 */ /* 0x000f220000100000 */
[----:B------:R-:W-:Y:S01]  /*c230*/  LOP3.LUT R4, R36, 0xff, RZ, 0xc0, !PT ;  /* 0x000000ff24047812 */ /* 0x000fe200078ec0ff */
[----:B0-----:R-:W-:-:S02]  /*c240*/  IMAD.IADD R15, R1, 0x1, R14 ;  /* 0x00000001010f7824 */ /* 0x001fc400078e020e */
[----:B------:R-:W5:Y:S02]  /*c250*/  LDL.U8 R30, [R16] ;  /* 0x00000000101e7983 */ /* 0x000f640000100000 */
[----:B------:R-:W-:Y:S01]  /*c260*/  IMAD.IADD R14, R1, 0x1, R4 ;  /* 0x00000001010e7824 */ /* 0x000fe200078e0204 */
[----:B------:R-:W-:Y:S01]  /*c270*/  LOP3.LUT R4, R13, 0xff, RZ, 0xc0, !PT ;  /* 0x000000ff0d047812 */ /* 0x000fe200078ec0ff */
[----:B------:R0:W4:Y:S01]  /*c280*/  LDL.U8 R3, [R16+0x100] ;  /* 0x0001000010037983 */ /* 0x0001220000100000 */
[----:B------:R-:W-:-:S03]  /*c290*/  LOP3.LUT R6, R6, 0xff, RZ, 0xc0, !PT ;  /* 0x000000ff06067812 */ /* 0x000fc600078ec0ff */
[----:B------:R4:W4:Y:S01]  /*c2a0*/  LDL.U8 R25, [R22+0x100] ;  /* 0x0001000016197983 */ /* 0x0009220000100000 */
[----:B0-----:R-:W-:-:S03]  /*c2b0*/  IMAD.IADD R16, R1, 0x1, R4 ;  /* 0x0000000101107824 */ /* 0x001fc600078e0204 */
[----:B------:R-:W4:Y:S01]  /*c2c0*/  LDL.U8 R15, [R15+0x300] ;  /* 0x000300000f0f7983 */ /* 0x000f220000100000 */
[----:B------:R-:W-:-:S03]  /*c2d0*/  IMAD.IADD R6, R1, 0x1, R6 ;  /* 0x0000000101067824 */ /* 0x000fc600078e0206 */
[----:B------:R-:W4:Y:S04]  /*c2e0*/  LDL.U8 R22, [R22] ;  /* 0x0000000016167983 */ /* 0x000f280000100000 */
[----:B------:R-:W4:Y:S04]  /*c2f0*/  LDL.U8 R14, [R14+0x300] ;  /* 0x000300000e0e7983 */ /* 0x000f280000100000 */
[----:B------:R-:W4:Y:S04]  /*c300*/  LDL.U8 R16, [R16+0x300] ;  /* 0x0003000010107983 */ /* 0x000f280000100000 */
[----:B------:R0:W4:Y:S01]  /*c310*/  LDL.U8 R13, [R6+0x300] ;  /* 0x00030000060d7983 */ /* 0x0001220000100000 */
[----:B------:R-:W-:-:S02]  /*c320*/  PRMT R4, R10, 0x7770, RZ ;  /* 0x000077700a047816 */ /* 0x000fc400000000ff */
[----:B------:R-:W-:Y:S02]  /*c330*/  LOP3.LUT R20, R2, R20, R21, 0x96, !PT ;  /* 0x0000001402147212 */ /* 0x000fe400078e9615 */
[----:B------:R-:W-:Y:S02]  /*c340*/  PRMT R10, R10, 0x7771, RZ ;  /* 0x000077710a0a7816 */ /* 0x000fe400000000ff */
[----:B--2---:R-:W-:Y:S02]  /*c350*/  LOP3.LUT R28, R4, R28, R35, 0x96, !PT ;  /* 0x0000001c041c7212 */ /* 0x004fe400078e9623 */
[----:B------:R-:W-:Y:S02]  /*c360*/  PRMT R4, R11, 0x7772, RZ ;  /* 0x000077720b047816 */ /* 0x000fe400000000ff */
[----:B------:R-:W-:Y:S02]  /*c370*/  LOP3.LUT R21, R37, R28, R2, 0x96, !PT ;  /* 0x0000001c25157212 */ /* 0x000fe400078e9602 */
[----:B------:R-:W-:-:S02]  /*c380*/  LOP3.LUT R28, R23, 0xff, RZ, 0xc0, !PT ;  /* 0x000000ff171c7812 */ /* 0x000fc400078ec0ff */
[----:B---3--:R-:W-:Y:S02]  /*c390*/  LOP3.LUT R10, R10, R33, R32, 0x96, !PT ;  /* 0x000000210a0a7212 */ /* 0x008fe400078e9620 */
[----:B-----5:R-:W-:Y:S02]  /*c3a0*/  LOP3.LUT R30, R4, R30, R31, 0x96, !PT ;  /* 0x0000001e041e7212 */ /* 0x020fe400078e961f */
[C---:B------:R-:W-:Y:S02]  /*c3b0*/  PRMT R4, R11.reuse, 0x7771, RZ ;  /* 0x000077710b047816 */ /* 0x040fe400000000ff */
[----:B------:R-:W-:Y:S02]  /*c3c0*/  PRMT R11, R11, 0x7770, RZ ;  /* 0x000077700b0b7816 */ /* 0x000fe400000000ff */
[----:B------:R-:W-:Y:S02]  /*c3d0*/  LOP3.LUT R2, R37, R10, R0, 0x96, !PT ;  /* 0x0000000a25027212 */ /* 0x000fe400078e9600 */
[----:B------:R-:W-:-:S02]  /*c3e0*/  LOP3.LUT R0, R9, R30, R24, 0x96, !PT ;  /* 0x0000001e09007212 */ /* 0x000fc400078e9618 */
[----:B----4-:R-:W-:Y:S02]  /*c3f0*/  LOP3.LUT R34, R15, 0xff, RZ, 0xc0, !PT ;  /* 0x000000ff0f227812 */ /* 0x010fe400078ec0ff */
[----:B------:R-:W-:Y:S01]  /*c400*/  LOP3.LUT R22, R4, R22, R3, 0x96, !PT ;  /* 0x0000001604167212 */ /* 0x000fe200078e9603 */
[C---:B------:R-:W-:Y:S01]  /*c410*/  IMAD.IADD R3, R1.reuse, 0x1, R28 ;  /* 0x0000000101037824 */ /* 0x040fe200078e021c */
[----:B0-----:R-:W-:Y:S02]  /*c420*/  LOP3.LUT R6, R14, 0xff, RZ, 0xc0, !PT ;  /* 0x000000ff0e067812 */ /* 0x001fe400078ec0ff */
[----:B------:R-:W-:Y:S01]  /*c430*/  LOP3.LUT R4, R26, 0xff, RZ, 0xc0, !PT ;  /* 0x000000ff1a047812 */ /* 0x000fe200078ec0ff */
[C---:B------:R-:W-:Y:S01]  /*c440*/  IMAD.IADD R34, R1.reuse, 0x1, R34 ;  /* 0x0000000101227824 */ /* 0x040fe200078e0222 */
[----:B------:R-:W-:Y:S01]  /*c450*/  LOP3.LUT R28, R16, 0xff, RZ, 0xc0, !PT ;  /* 0x000000ff101c7812 */ /* 0x000fe200078ec0ff */
[----:B------:R-:W-:Y:S01]  /*c460*/  IMAD.IADD R6, R1, 0x1, R6 ;  /* 0x0000000101067824 */ /* 0x000fe200078e0206 */
[----:B------:R-:W-:Y:S01]  /*c470*/  LOP3.LUT R25, R11, R25, R8, 0x96, !PT ;  /* 0x000000190b197212 */ /* 0x000fe200078e9608 */
[----:B------:R-:W2:Y:S01]  /*c480*/  LDL.U8 R3, [R3+0x300] ;  /* 0x0003000003037983 */ /* 0x000ea20000100000 */
[----:B------:R-:W-:Y:S01]  /*c490*/  LOP3.LUT R26, R13, 0xff, RZ, 0xc0, !PT ;  /* 0x000000ff0d1a7812 */ /* 0x000fe200078ec0ff */
[----:B------:R-:W-:-:S02]  /*c4a0*/  IMAD.IADD R33, R1, 0x1, R28 ;  /* 0x0000000101217824 */ /* 0x000fc400078e021c */
[----:B------:R-:W3:Y:S01]  /*c4b0*/  LDL.128 R8, [R1+0x480] ;  /* 0x0004800001087983 */ /* 0x000ee20000100c00 */
[----:B------:R-:W-:Y:S01]  /*c4c0*/  LOP3.LUT R2, R2, 0xff, RZ, 0xc0, !PT ;  /* 0x000000ff02027812 */ /* 0x000fe200078ec0ff */
[C---:B------:R-:W-:Y:S01]  /*c4d0*/  IMAD.IADD R36, R1.reuse, 0x1, R26 ;  /* 0x0000000101247824 */ /* 0x040fe200078e021a */
[----:B------:R-:W-:Y:S01]  /*c4e0*/  LOP3.LUT R0, R0, 0xff, RZ, 0xc0, !PT ;  /* 0x000000ff00007812 */ /* 0x000fe200078ec0ff */
[----:B------:R-:W4:Y:S01]  /*c4f0*/  LDL.U8 R23, [R34+0x100] ;  /* 0x0001000022177983 */ /* 0x000f220000100000 */
[----:B------:R-:W-:-:S03]  /*c500*/  IMAD.IADD R32, R1, 0x1, R4 ;  /* 0x0000000101207824 */ /* 0x000fc600078e0204 */
[----:B------:R-:W4:Y:S04]  /*c510*/  LDL.U8 R26, [R6] ;  /* 0x00000000061a7983 */ /* 0x000f280000100000 */
[----:B------:R0:W5:Y:S04]  /*c520*/  LDL.U8 R4, [R34] ;  /* 0x0000000022047983 */ /* 0x0001680000100000 */
[----:B------:R-:W5:Y:S01]  /*c530*/  LDL.U8 R35, [R33+0x100] ;  /* 0x0001000021237983 */ /* 0x000f620000100000 */
[C---:B------:R-:W-:Y:S02]  /*c540*/  IMAD.IADD R37, R1.reuse, 0x1, R2 ;  /* 0x0000000101257824 */ /* 0x040fe400078e0202 */
[----:B------:R-:W-:Y:S01]  /*c550*/  IMAD.IADD R2, R1, 0x1, R0 ;  /* 0x0000000101027824 */ /* 0x000fe200078e0200 */
[----:B------:R-:W2:Y:S04]  /*c560*/  LDL.U8 R30, [R36+0x100] ;  /* 0x00010000241e7983 */ /* 0x000ea80000100000 */
[----:B------:R-:W2:Y:S04]  /*c570*/  LDL.U8 R33, [R33] ;  /* 0x0000000021217983 */ /* 0x000ea80000100000 */
[----:B------:R-:W2:Y:S04]  /*c580*/  LDL.U8 R32, [R32+0x300] ;  /* 0x0003000020207983 */ /* 0x000ea80000100000 */
[----:B------:R-:W2:Y:S04]  /*c590*/  LDL.U8 R2, [R2+0x300] ;  /* 0x0003000002027983 */ /* 0x000ea80000100000 */
[----:B------:R-:W2:Y:S04]  /*c5a0*/  LDL.U8 R37, [R37+0x300] ;  /* 0x0003000025257983 */ /* 0x000ea80000100000 */
[----:B------:R1:W2:Y:S04]  /*c5b0*/  LDL.U8 R31, [R6+0x100] ;  /* 0x00010000061f7983 */ /* 0x0002a80000100000 */
[----:B------:R2:W2:Y:S01]  /*c5c0*/  LDL.U8 R28, [R36] ;  /* 0x00000000241c7983 */ /* 0x0004a20000100000 */
[----:B------:R-:W-:-:S02]  /*c5d0*/  LOP3.LUT R22, R19, R22, R24, 0x96, !PT ;  /* 0x0000001613167212 */ /* 0x000fc400078e9618 */
[----:B------:R-:W-:Y:S02]  /*c5e0*/  LOP3.LUT R25, R19, R25, R12, 0x96, !PT ;  /* 0x0000001913197212 */ /* 0x000fe400078e960c */
[----:B0-----:R-:W-:Y:S02]  /*c5f0*/  LOP3.LUT R34, R21, 0xff, RZ, 0xc0, !PT ;  /* 0x000000ff15227812 */ /* 0x001fe400078ec0ff */
[----:B------:R-:W-:-:S03]  /*c600*/  LOP3.LUT R20, R20, 0xff, RZ, 0xc0, !PT ;  /* 0x000000ff14147812 */ /* 0x000fc600078ec0ff */
[----:B------:R-:W-:Y:S01]  /*c610*/  IMAD.IADD R34, R1, 0x1, R34 ;  /* 0x0000000101227824 */ /* 0x000fe200078e0222 */
[C---:B---3--:R-:W-:Y:S02]  /*c620*/  PRMT R0, R8.reuse, 0x7773, RZ ;  /* 0x0000777308007816 */ /* 0x048fe400000000ff */
[----:B-1----:R-:W-:Y:S02]  /*c630*/  PRMT R6, R8, 0x7770, RZ ;  /* 0x0000777008067816 */ /* 0x002fe400000000ff */
[----:B----4-:R-:W-:Y:S02]  /*c640*/  LOP3.LUT R23, R0, R23, R26, 0x96, !PT ;  /* 0x0000001700177212 */ /* 0x010fe400078e961a */
[C---:B------:R-:W-:Y:S02]  /*c650*/  PRMT R0, R8.reuse, 0x7772, RZ ;  /* 0x0000777208007816 */ /* 0x040fe400000000ff */
[----:B------:R-:W-:Y:S02]  /*c660*/  PRMT R8, R8, 0x7771, RZ ;  /* 0x0000777108087816 */ /* 0x000fe400000000ff */
[----:B-----5:R-:W-:-:S02]  /*c670*/  LOP3.LUT R4, R6, R35, R4, 0x96, !PT ;  /* 0x0000002306047212 */ /* 0x020fc400078e9604 */
[----:B------:R-:W-:Y:S02]  /*c680*/  LOP3.LUT R6, R7, 0xff, RZ, 0xc0, !PT ;  /* 0x000000ff07067812 */ /* 0x000fe400078ec0ff */
[----:B--2---:R-:W-:-:S03]  /*c690*/  LOP3.LUT R30, R8, R33, R30, 0x96, !PT ;  /* 0x00000021081e7212 */ /* 0x004fc600078e961e */
[----:B------:R-:W-:Y:S01]  /*c6a0*/  IMAD.IADD R33, R1, 0x1, R6 ;  /* 0x0000000101217824 */ /* 0x000fe200078e0206 */
[----:B------:R-:W-:Y:S02]  /*c6b0*/  LOP3.LUT R6, R3, 0xff, RZ, 0xc0, !PT ;  /* 0x000000ff03067812 */ /* 0x000fe400078ec0ff */
[----:B------:R-:W-:-:S03]  /*c6c0*/  LOP3.LUT R24, R32, 0xff, RZ, 0xc0, !PT ;  /* 0x000000ff20187812 */ /* 0x000fc600078ec0ff */
[C---:B------:R-:W-:Y:S01]  /*c6d0*/  IMAD.IADD R7, R1.reuse, 0x1, R6 ;  /* 0x0000000101077824 */ /* 0x040fe200078e0206 */
[----:B------:R-:W-:Y:S01]  /*c6e0*/  LOP3.LUT R8, R2, 0xff, RZ, 0xc0, !PT ;  /* 0x000000ff02087812 */ /* 0x000fe200078ec0ff */
[----:B------:R-:W-:Y:S01]  /*c6f0*/  IMAD.IADD R19, R1, 0x1, R24 ;  /* 0x0000000101137824 */ /* 0x000fe200078e0218 */
[----:B------:R-:W-:-:S03]  /*c700*/  LOP3.LUT R12, R37, 0xff, RZ, 0xc0, !PT ;  /* 0x000000ff250c7812 */ /* 0x000fc600078ec0ff */
[C---:B------:R-:W-:Y:S02]  /*c710*/  IMAD.IADD R35, R1.reuse, 0x1, R8 ;  /* 0x0000000101237824 */ /* 0x040fe400078e0208 */
[----:B------:R-:W2:Y:S01]  /*c720*/  LDL.U8 R8, [R19+0x100] ;  /* 0x0001000013087983 */ /* 0x000ea20000100000 */
[----:B------:R-:W-:Y:S01]  /*c730*/  IMAD.IADD R36, R1, 0x1, R12 ;  /* 0x0000000101247824 */ /* 0x000fe200078e020c */
[----:B------:R-:W-:Y:S02]  /*c740*/  LOP3.LUT R28, R0, R28, R31, 0x96, !PT ;  /* 0x0000001c001c7212 */ /* 0x000fe400078e961f */
[----:B------:R-:W3:Y:S01]  /*c750*/  LDL.U8 R12, [R35] ;  /* 0x00000000230c7983 */ /* 0x000ee20000100000 */
[----:B------:R-:W-:-:S03]  /*c760*/  LOP3.LUT R0, R29, 0xff, RZ, 0xc0, !PT ;  /* 0x000000ff1d007812 */ /* 0x000fc600078ec0ff */
[----:B------:R-:W2:Y:S01]  /*c770*/  LDL.U8 R31, [R7] ;  /* 0x00000000071f7983 */ /* 0x000ea20000100000 */
[----:B------:R-:W-:-:S03]  /*c780*/  LOP3.LUT R6, R25, 0xff, RZ, 0xc0, !PT ;  /* 0x000000ff19067812 */ /* 0x000fc600078ec0ff */
[----:B------:R0:W4:Y:S04]  /*c790*/  LDL.U8 R21, [R35+0x100] ;  /* 0x0001000023157983 */ /* 0x0001280000100000 */
[----:B------:R1:W3:Y:S04]  /*c7a0*/  LDL.U8 R29, [R7+0x100] ;  /* 0x00010000071d7983 */ /* 0x0002e80000100000 */
[----:B------:R-:W5:Y:S01]  /*c7b0*/  LDL.U8 R19, [R19] ;  /* 0x0000000013137983 */ /* 0x000f620000100000 */
[----:B0-----:R-:W-:-:S03]  /*c7c0*/  IMAD.IADD R35, R1, 0x1, R0 ;  /* 0x0000000101237824 */ /* 0x001fc600078e0200 */
[----:B------:R-:W5:Y:S01]  /*c7d0*/  LDL.U8 R26, [R36+0x100] ;  /* 0x00010000241a7983 */ /* 0x000f620000100000 */
[----:B-1----:R-:W-:-:S03]  /*c7e0*/  IMAD.IADD R7, R1, 0x1, R6 ;  /* 0x0000000101077824 */ /* 0x002fc600078e0206 */
[----:B------:R-:W4:Y:S04]  /*c7f0*/  LDL.U8 R24, [R36] ;  /* 0x0000000024187983 */ /* 0x000f280000100000 */
[----:B------:R0:W4:Y:S04]  /*c800*/  LDL.U8 R25, [R33+0x300] ;  /* 0x0003000021197983 */ /* 0x0001280000100000 */
[----:B------:R-:W4:Y:S01]  /*c810*/  LDL.U8 R0, [R34+0x300] ;  /* 0x0003000022007983 */ /* 0x000f220000100000 */
[----:B0-----:R-:W-:-:S03]  /*c820*/  IMAD.IADD R33, R1, 0x1, R20 ;  /* 0x0000000101217824 */ /* 0x001fc600078e0214 */
[----:B------:R-:W4:Y:S04]  /*c830*/  LDL.U8 R7, [R7+0x300] ;  /* 0x0003000007077983 */ /* 0x000f280000100000 */
[----:B------:R-:W4:Y:S04]  /*c840*/  LDL.U8 R20, [R35+0x300] ;  /* 0x0003000023147983 */ /* 0x000f280000100000 */
[----:B------:R0:W4:Y:S01]  /*c850*/  LDL.U8 R6, [R33+0x300] ;  /* 0x0003000021067983 */ /* 0x0001220000100000 */
[----:B------:R-:W-:Y:S02]  /*c860*/  LOP3.LUT R23, R13, R23, R16, 0x96, !PT ;  /* 0x000000170d177212 */ /* 0x000fe400078e9610 */
[----:B------:R-:W-:-:S02]  /*c870*/  LOP3.LUT R13, R14, R4, R13, 0x96, !PT ;  /* 0x000000040e0d7212 */ /* 0x000fc400078e960d */
[C---:B------:R-:W-:Y:S02]  /*c880*/  PRMT R4, R9.reuse, 0x7773, RZ ;  /* 0x0000777309047816 */ /* 0x040fe400000000ff */
[--C-:B------:R-:W-:Y:S02]  /*c890*/  LOP3.LUT R30, R14, R30, R15.reuse, 0x96, !PT ;  /* 0x0000001e0e1e7212 */ /* 0x100fe400078e960f */
[----:B------:R-:W-:Y:S02]  /*c8a0*/  PRMT R14, R9, 0x7772, RZ ;  /* 0x00007772090e7816 */ /* 0x000fe400000000ff */
[----:B------:R-:W-:Y:S02]  /*c8b0*/  LOP3.LUT R22, R22, 0xff, RZ, 0xc0, !PT ;  /* 0x000000ff16167812 */ /* 0x000fe400078ec0ff */
[----:B------:R-:W-:Y:S02]  /*c8c0*/  LOP3.LUT R28, R16, R28, R15, 0x96, !PT ;  /* 0x0000001c101c7212 */ /* 0x000fe400078e960f */
[----:B------:R-:W-:-:S05]  /*c8d0*/  LOP3.LUT R16, R17, 0xff, RZ, 0xc0, !PT ;  /* 0x000000ff11107812 */ /* 0x000fca00078ec0ff */
[----:B------:R-:W-:-:S06]  /*c8e0*/  IMAD.IADD R17, R1, 0x1, R16 ;  /* 0x0000000101117824 */ /* 0x000fcc00078e0210 */
[----:B------:R-:W4:Y:S01]  /*c8f0*/  LDL.U8 R17, [R17+0x300] ;  /* 0x0003000011117983 */ /* 0x000f220000100000 */
[----:B--2---:R-:W-:Y:S02]  /*c900*/  LOP3.LUT R4, R4, R8, R31, 0x96, !PT ;  /* 0x0000000804047212 */ /* 0x004fe400078e961f */
[C---:B------:R-:W-:Y:S02]  /*c910*/  PRMT R8, R9.reuse, 0x7770, RZ ;  /* 0x0000777009087816 */ /* 0x040fe400000000ff */
[----:B------:R-:W-:Y:S02]  /*c920*/  PRMT R9, R9, 0x7771, RZ ;  /* 0x0000777109097816 */ /* 0x000fe400000000ff */
[----:B---3--:R-:W-:Y:S02]  /*c930*/  LOP3.LUT R12, R14, R12, R29, 0x96, !PT ;  /* 0x0000000c0e0c7212 */ /* 0x008fe400078e961d */
[----:B-----5:R-:W-:Y:S02]  /*c940*/  LOP3.LUT R19, R8, R26, R19, 0x96, !PT ;  /* 0x0000001a08137212 */ /* 0x020fe400078e9613 */
[----:B----4-:R-:W-:Y:S01]  /*c950*/  LOP3.LUT R21, R9, R24, R21, 0x96, !PT ;  /* 0x0000001809157212 */ /* 0x010fe200078e9615 */
[----:B------:R-:W-:Y:S01]  /*c960*/  IMAD.IADD R9, R1, 0x1, R22 ;  /* 0x0000000101097824 */ /* 0x000fe200078e0216 */
[----:B------:R-:W-:-:S02]  /*c970*/  LOP3.LUT R24, R27, 0xff, RZ, 0xc0, !PT ;  /* 0x000000ff1b187812 */ /* 0x000fc400078ec0ff */
[----:B------:R-:W-:Y:S02]  /*c980*/  LOP3.LUT R8, R25, 0xff, RZ, 0xc0, !PT ;  /* 0x000000ff19087812 */ /* 0x000fe400078ec0ff */
[----:B------:R-:W-:Y:S01]  /*c990*/  LOP3.LUT R14, R0, 0xff, RZ, 0xc0, !PT ;  /* 0x000000ff000e7812 */ /* 0x000fe200078ec0ff */
[C---:B0-----:R-:W-:Y:S01]  /*c9a0*/  IMAD.IADD R33, R1.reuse, 0x1, R24 ;  /* 0x0000000101217824 */ /* 0x041fe200078e0218 */
[----:B------:R-:W2:Y:S01]  /*c9b0*/  LDL.U8 R9, [R9+0x300] ;  /* 0x0003000009097983 */ /* 0x000ea20000100000 */
[C---:B------:R-:W-:Y:S02]  /*c9c0*/  IMAD.IADD R35, R1.reuse, 0x1, R8 ;  /* 0x0000000101237824 */ /* 0x040fe400078e0208 */
[----:B------:R-:W-:Y:S01]  /*c9d0*/  IMAD.IADD R15, R1, 0x1, R14 ;  /* 0x00000001010f7824 */ /* 0x000fe200078e020e */
[----:B------:R-:W-:Y:S01]  /*c9e0*/  LOP3.LUT R22, R7, 0xff, RZ, 0xc0, !PT ;  /* 0x000000ff07167812 */ /* 0x000fe200078ec0ff */
[----:B------:R0:W3:Y:S01]  /*c9f0*/  LDL.U8 R8, [R33+0x300] ;  /* 0x0003000021087983 */ /* 0x0000e20000100000 */
[----:B------:R-:W-:-:S03]  /*ca00*/  LOP3.LUT R24, R20, 0xff, RZ, 0xc0, !PT ;  /* 0x000000ff14187812 */ /* 0x000fc600078ec0ff */
[----:B------:R-:W4:Y:S01]  /*ca10*/  LDL.U8 R31, [R35] ;  /* 0x00000000231f7983 */ /* 0x000f220000100000 */
[----:B------:R-:W-:Y:S01]  /*ca20*/  LOP3.LUT R26, R6, 0xff, RZ, 0xc0, !PT ;  /* 0x000000ff061a7812 */ /* 0x000fe200078ec0ff */
[C---:B------:R-:W-:Y:S02]  /*ca30*/  IMAD.IADD R24, R1.reuse, 0x1, R24 ;  /* 0x0000000101187824 */ /* 0x040fe400078e0218 */
[----:B------:R-:W4:Y:S01]  /*ca40*/  LDL.U8 R34, [R15+0x100] ;  /* 0x000100000f227983 */ /* 0x000f220000100000 */
[C---:B------:R-:W-:Y:S02]  /*ca50*/  IMAD.IADD R22, R1.reuse, 0x1, R22 ;  /* 0x0000000101167824 */ /* 0x040fe400078e0216 */
[----:B------:R-:W-:Y:S01]  /*ca60*/  IMAD.IADD R26, R1, 0x1, R26 ;  /* 0x00000001011a7824 */ /* 0x000fe200078e021a */
[----:B------:R-:W5:Y:S04]  /*ca70*/  LDL.U8 R16, [R35+0x100] ;  /* 0x0001000023107983 */ /* 0x000f680000100000 */
[----:B------:R-:W5:Y:S04]  /*ca80*/  LDL.U8 R29, [R24] ;  /* 0x00000000181d7983 */ /* 0x000f680000100000 */
[----:B------:R-:W3:Y:S04]  /*ca90*/  LDL.U8 R14, [R26] ;  /* 0x000000001a0e7983 */ /* 0x000ee80000100000 */
[----:B------:R-:W3:Y:S01]  /*caa0*/  LDL.U8 R27, [R22+0x100] ;  /* 0x00010000161b7983 */ /* 0x000ee20000100000 */
[----:B------:R-:W-:-:S02]  /*cab0*/  LOP3.LUT R4, R2, R4, R37, 0x96, !PT ;  /* 0x0000000402047212 */ /* 0x000fc400078e9625 */
[C---:B------:R-:W-:Y:S01]  /*cac0*/  LOP3.LUT R2, R3.reuse, R19, R2, 0x96, !PT ;  /* 0x0000001303027212 */ /* 0x040fe200078e9602 */
[----:B------:R-:W3:Y:S01]  /*cad0*/  LDL.U8 R24, [R24+0x100] ;  /* 0x0001000018187983 */ /* 0x000ee20000100000 */
[--C-:B------:R-:W-:Y:S02]  /*cae0*/  LOP3.LUT R21, R3, R21, R32.reuse, 0x96, !PT ;  /* 0x0000001503157212 */ /* 0x100fe400078e9620 */
[----:B------:R-:W-:Y:S01]  /*caf0*/  LOP3.LUT R37, R37, R12, R32, 0x96, !PT ;  /* 0x0000000c25257212 */ /* 0x000fe200078e9620 */
[----:B------:R-:W3:Y:S01]  /*cb00*/  LDL.U8 R35, [R26+0x100] ;  /* 0x000100001a237983 */ /* 0x000ee20000100000 */
[----:B------:R-:W-:Y:S02]  /*cb10*/  PRMT R3, R10, 0x7773, RZ ;  /* 0x000077730a037816 */ /* 0x000fe400000000ff */
[----:B------:R-:W-:Y:S01]  /*cb20*/  PRMT R36, R11, 0x7773, RZ ;  /* 0x000077730b247816 */ /* 0x000fe200000000ff */
[----:B------:R-:W3:Y:S01]  /*cb30*/  LDL.U8 R22, [R22] ;  /* 0x0000000016167983 */ /* 0x000ee20000100000 */
[----:B------:R-:W-:-:S05]  /*cb40*/  LOP3.LUT R13, R13, 0xff, RZ, 0xc0, !PT ;  /* 0x000000ff0d0d7812 */ /* 0x000fca00078ec0ff */
[----:B------:R-:W-:-:S06]  /*cb50*/  IMAD.IADD R13, R1, 0x1, R13 ;  /* 0x00000001010d7824 */ /* 0x000fcc00078e020d */
[----:B------:R-:W3:Y:S01]  /*cb60*/  LDL.U8 R13, [R13+0x300] ;  /* 0x000300000d0d7983 */ /* 0x000ee20000100000 */
[----:B--2---:R-:W-:-:S05]  /*cb70*/  LOP3.LUT R12, R9, 0xff, RZ, 0xc0, !PT ;  /* 0x000000ff090c7812 */ /* 0x004fca00078ec0ff */
[----:B0-----:R-:W-:Y:S01]  /*cb80*/  IMAD.IADD R33, R1, 0x1, R12 ;  /* 0x0000000101217824 */ /* 0x001fe200078e020c */
[----:B------:R-:W-:Y:S02]  /*cb90*/  LOP3.LUT R12, R17, 0xff, RZ, 0xc0, !PT ;  /* 0x000000ff110c7812 */ /* 0x000fe400078ec0ff */
[----:B----4-:R-:W-:Y:S02]  /*cba0*/  LOP3.LUT R31, R3, R34, R31, 0x96, !PT ;  /* 0x00000022031f7212 */ /* 0x010fe400078e961f */
[----:B------:R-:W-:Y:S01]  /*cbb0*/  PRMT R3, R10, 0x7772, RZ ;  /* 0x000077720a037816 */ /* 0x000fe200000000ff */
[----:B------:R-:W-:-:S03]  /*cbc0*/  IMAD.IADD R32, R1, 0x1, R12 ;  /* 0x0000000101207824 */ /* 0x000fc600078e020c */
[----:B-----5:R-:W-:Y:S02]  /*cbd0*/  LOP3.LUT R29, R3, R29, R16, 0x96, !PT ;  /* 0x0000001d031d7212 */ /* 0x020fe400078e9610 */
[----:B------:R-:W2:Y:S04]  /*cbe0*/  LDL.U8 R34, [R32] ;  /* 0x0000000020227983 */ /* 0x000ea80000100000 */
[----:B------:R-:W4:Y:S01]  /*cbf0*/  LDL.U8 R3, [R33+0x100] ;  /* 0x0001000021037983 */ /* 0x000f220000100000 */
[----:B---3--:R-:W-:-:S03]  /*cc00*/  LOP3.LUT R36, R36, R27, R14, 0x96, !PT ;  /* 0x0000001b24247212 */ /* 0x008fc600078e960e */
[----:B------:R0:W4:Y:S01]  /*cc10*/  LDL.U8 R16, [R15] ;  /* 0x000000000f107983 */ /* 0x0001220000100000 */
[----:B------:R-:W-:-:S03]  /*cc20*/  LOP3.LUT R14, R8, 0xff, RZ, 0xc0, !PT ;  /* 0x000000ff080e7812 */ /* 0x000fc600078ec0ff */
[----:B------:R-:W3:Y:S01]  /*cc30*/  LDL.U8 R33, [R33] ;  /* 0x0000000021217983 */ /* 0x000ee20000100000 */
[----:B------:R-:W-:Y:S01]  /*cc40*/  LOP3.LUT R12, R17, R36, R8, 0x96, !PT ;  /* 0x00000024110c7212 */ /* 0x000fe200078e9608 */
[----:B------:R-:W-:Y:S01]  /*cc50*/  IMAD.IADD R19, R1, 0x1, R14 ;  /* 0x0000000101137824 */ /* 0x000fe200078e020e */
[----:B------:R-:W-:Y:S01]  /*cc60*/  LOP3.LUT R14, R9, R29, R0, 0x96, !PT ;  /* 0x0000001d090e7212 */ /* 0x000fe200078e9600 */
[----:B------:R-:W5:Y:S01]  /*cc70*/  LDL.U8 R32, [R32+0x100] ;  /* 0x0001000020207983 */ /* 0x000f620000100000 */
[----:B------:R-:W-:Y:S02]  /*cc80*/  LOP3.LUT R12, R12, 0xff, RZ, 0xc0, !PT ;  /* 0x000000ff0c0c7812 */ /* 0x000fe400078ec0ff */
[----:B------:R-:W-:Y:S01]  /*cc90*/  LOP3.LUT R36, R21, 0xff, RZ, 0xc0, !PT ;  /* 0x000000ff15247812 */ /* 0x000fe200078ec0ff */
[----:B------:R-:W5:Y:S01]  /*cca0*/  LDL.U8 R27, [R19+0x100] ;  /* 0x00010000131b7983 */ /* 0x000f620000100000 */
[----:B------:R-:W-:Y:S01]  /*ccb0*/  LOP3.LUT R14, R14, 0xff, RZ, 0xc0, !PT ;  /* 0x000000ff0e0e7812 */ /* 0x000fe200078ec0ff */
[----:B0-----:R-:W-:-:S02]  /*ccc0*/  IMAD.IADD R15, R1, 0x1, R12 ;  /* 0x00000001010f7824 */ /* 0x001fc400078e020c */
[C---:B------:R-:W-:Y:S02]  /*ccd0*/  IMAD.IADD R36, R1.reuse, 0x1, R36 ;  /* 0x0000000101247824 */ /* 0x040fe400078e0224 */
[----:B------:R-:W-:Y:S02]  /*cce0*/  IMAD.IADD R12, R1, 0x1, R14 ;  /* 0x00000001010c7824 */ /* 0x000fe400078e020e */
[----:B------:R-:W5:Y:S04]  /*ccf0*/  LDL.U8 R15, [R15+0x300] ;  /* 0x000300000f0f7983 */ /* 0x000f680000100000 */
[----:B------:R0:W5:Y:S04]  /*cd00*/  LDL.U8 R14, [R36+0x300] ;  /* 0x00030000240e7983 */ /* 0x0001680000100000 */
[----:B------:R-:W5:Y:S04]  /*cd10*/  LDL.U8 R19, [R19] ;  /* 0x0000000013137983 */ /* 0x000f680000100000 */
[----:B------:R-:W5:Y:S01]  /*cd20*/  LDL.U8 R12, [R12+0x300] ;  /* 0x000300000c0c7983 */ /* 0x000f620000100000 */
[----:B------:R-:W-:-:S02]  /*cd30*/  PRMT R21, R10, 0x7770, RZ ;  /* 0x000077700a157816 */ /* 0x000fc400000000ff */
[----:B------:R-:W-:Y:S02]  /*cd40*/  PRMT R10, R10, 0x7771, RZ ;  /* 0x000077710a0a7816 */ /* 0x000fe400000000ff */
[----:B------:R-:W-:-:S05]  /*cd50*/  LOP3.LUT R2, R2, 0xff, RZ, 0xc0, !PT ;  /* 0x000000ff02027812 */ /* 0x000fca00078ec0ff */
[----:B------:R-:W-:Y:S01]  /*cd60*/  IMAD.IADD R2, R1, 0x1, R2 ;  /* 0x0000000101027824 */ /* 0x000fe200078e0202 */
[----:B---3--:R-:W-:Y:S02]  /*cd70*/  LOP3.LUT R24, R10, R33, R24, 0x96, !PT ;  /* 0x000000210a187212 */ /* 0x008fe400078e9618 */
[----:B------:R-:W-:-:S04]  /*cd80*/  PRMT R10, R11, 0x7772, RZ ;  /* 0x000077720b0a7816 */ /* 0x000fc800000000ff */
[----:B--2---:R-:W-:Y:S02]  /*cd90*/  LOP3.LUT R34, R10, R34, R35, 0x96, !PT ;  /* 0x000000220a227212 */ /* 0x004fe400078e9623 */
[C---:B------:R-:W-:Y:S02]  /*cda0*/  PRMT R10, R11.reuse, 0x7771, RZ ;  /* 0x000077710b0a7816 */ /* 0x040fe400000000ff */
[----:B------:R-:W-:Y:S02]  /*cdb0*/  PRMT R11, R11, 0x7770, RZ ;  /* 0x000077700b0b7816 */ /* 0x000fe400000000ff */
[----:B----4-:R-:W-:Y:S02]  /*cdc0*/  LOP3.LUT R3, R21, R3, R16, 0x96, !PT ;  /* 0x0000000315037212 */ /* 0x010fe400078e9610 */
[----:B------:R-:W-:Y:S02]  /*cdd0*/  LOP3.LUT R16, R20, R31, R9, 0x96, !PT ;  /* 0x0000001f14107212 */ /* 0x000fe400078e9609 */
[----:B-----5:R-:W-:-:S02]  /*cde0*/  LOP3.LUT R31, R11, R27, R22, 0x96, !PT ;  /* 0x0000001b0b1f7212 */ /* 0x020fc400078e9616 */
[----:B------:R-:W-:Y:S02]  /*cdf0*/  LOP3.LUT R22, R23, 0xff, RZ, 0xc0, !PT ;  /* 0x000000ff17167812 */ /* 0x000fe400078ec0ff */
[----:B------:R-:W-:Y:S02]  /*ce00*/  LOP3.LUT R34, R8, R34, R7, 0x96, !PT ;  /* 0x0000002208227212 */ /* 0x000fe400078e9607 */
[----:B------:R-:W-:Y:S01]  /*ce10*/  LOP3.LUT R20, R25, R3, R20, 0x96, !PT ;  /* 0x0000000319147212 */ /* 0x000fe200078e9614 */
[----:B------:R-:W-:Y:S01]  /*ce20*/  IMAD.IADD R3, R1, 0x1, R22 ;  /* 0x0000000101037824 */ /* 0x000fe200078e0216 */
[----:B0-----:R-:W-:Y:S02]  /*ce30*/  LOP3.LUT R36, R34, 0xff, RZ, 0xc0, !PT ;  /* 0x000000ff22247812 */ /* 0x001fe400078ec0ff */
[----:B------:R-:W-:Y:S02]  /*ce40*/  LOP3.LUT R34, R13, 0xff, RZ, 0xc0, !PT ;  /* 0x000000ff0d227812 */ /* 0x000fe400078ec0ff */
[----:B------:R-:W-:Y:S01]  /*ce50*/  LOP3.LUT R22, R15, 0xff, RZ, 0xc0, !PT ;  /* 0x000000ff0f167812 */ /* 0x000fe200078ec0ff */
[----:B------:R-:W2:Y:S01]  /*ce60*/  LDL.U8 R3, [R3+0x300] ;  /* 0x0003000003037983 */ /* 0x000ea20000100000 */
[----:B------:R-:W-:Y:S01]  /*ce70*/  LOP3.LUT R0, R25, R24, R0, 0x96, !PT ;  /* 0x0000001819007212 */ /* 0x000fe200078e9600 */
[C---:B------:R-:W-:Y:S01]  /*ce80*/  IMAD.IADD R25, R1.reuse, 0x1, R34 ;  /* 0x0000000101197824 */ /* 0x040fe200078e0222 */
[----:B------:R-:W-:Y:S01]  /*ce90*/  LOP3.LUT R26, R14, 0xff, RZ, 0xc0, !PT ;  /* 0x000000ff0e1a7812 */ /* 0x000fe200078ec0ff */
[C---:B------:R-:W-:Y:S01]  /*cea0*/  IMAD.IADD R35, R1.reuse, 0x1, R22 ;  /* 0x0000000101237824 */ /* 0x040fe200078e0216 */
[----:B------:R-:W-:Y:S01]  /*ceb0*/  LOP3.LUT R32, R10, R19, R32, 0x96, !PT ;  /* 0x000000130a207212 */ /* 0x000fe200078e9620 */
[C---:B------:R-:W-:Y:S01]  /*cec0*/  IMAD.IADD R33, R1.reuse, 0x1, R36 ;  /* 0x0000000101217824 */ /* 0x040fe200078e0224 */
[----:B------:R-:W-:Y:S01]  /*ced0*/  LOP3.LUT R24, R12, 0xff, RZ, 0xc0, !PT ;  /* 0x000000ff0c187812 */ /* 0x000fe200078ec0ff */
[----:B------:R-:W3:Y:S01]  /*cee0*/  LDL.128 R8, [R1+0x490] ;  /* 0x0004900001087983 */ /* 0x000ee20000100c00 */
[----:B------:R-:W-:-:S03]  /*cef0*/  IMAD.IADD R23, R1, 0x1, R26 ;  /* 0x0000000101177824 */ /* 0x000fc600078e021a */
[----:B------:R-:W-:Y:S01]  /*cf00*/  IMAD.IADD R26, R1, 0x1, R24 ;  /* 0x00000001011a7824 */ /* 0x000fe200078e0218 */
[----:B------:R-:W4:Y:S04]  /*cf10*/  LDL.U8 R29, [R25+0x100] ;  /* 0x00010000191d7983 */ /* 0x000f280000100000 */
[----:B------:R-:W4:Y:S01]  /*cf20*/  LDL.U8 R27, [R35] ;  /* 0x00000000231b7983 */ /* 0x000f220000100000 */
[----:B------:R-:W-:-:S03]  /*cf30*/  LOP3.LUT R0, R0, 0xff, RZ, 0xc0, !PT ;  /* 0x000000ff00007812 */ /* 0x000fc600078ec0ff */
[----:B------:R-:W5:Y:S04]  /*cf40*/  LDL.U8 R34, [R23+0x100] ;  /* 0x0001000017227983 */ /* 0x000f680000100000 */
[----:B------:R-:W5:Y:S04]  /*cf50*/  LDL.U8 R21, [R35+0x100] ;  /* 0x0001000023157983 */ /* 0x000f680000100000 */
[----:B------:R-:W5:Y:S01]  /*cf60*/  LDL.U8 R36, [R26] ;  /* 0x000000001a247983 */ /* 0x000f620000100000 */
[----:B------:R-:W-:-:S03]  /*cf70*/  IMAD.IADD R0, R1, 0x1, R0 ;  /* 0x0000000101007824 */ /* 0x000fc600078e0200 */
[----:B------:R-:W5:Y:S04]  /*cf80*/  LDL.U8 R23, [R23] ;  /* 0x0000000017177983 */ /* 0x000f680000100000 */
[----:B------:R-:W5:Y:S04]  /*cf90*/  LDL.U8 R26, [R26+0x100] ;  /* 0x000100001a1a7983 */ /* 0x000f680000100000 */
[----:B------:R-:W5:Y:S04]  /*cfa0*/  LDL.U8 R24, [R33+0x300] ;  /* 0x0003000021187983 */ /* 0x000f680000100000 */
[----:B------:R-:W5:Y:S04]  /*cfb0*/  LDL.U8 R22, [R2+0x300] ;  /* 0x0003000002167983 */ /* 0x000f680000100000 */
[----:B------:R0:W5:Y:S04]  /*cfc0*/  LDL.U8 R19, [R0+0x300] ;  /* 0x0003000000137983 */ /* 0x0001680000100000 */
[----:B------:R-:W5:Y:S01]  /*cfd0*/  LDL.U8 R25, [R25] ;  /* 0x0000000019197983 */ /* 0x000f620000100000 */
[----:B------:R-:W-:-:S02]  /*cfe0*/  LOP3.LUT R17, R6, R31, R17, 0x96, !PT ;  /* 0x0000001f06117212 */ /* 0x000fc400078e9611 */
[----:B------:R-:W-:Y:S02]  /*cff0*/  LOP3.LUT R32, R6, R32, R7, 0x96, !PT ;  /* 0x0000002006207212 */ /* 0x000fe400078e9607 */
[----:B0-----:R-:W-:Y:S02]  /*d000*/  LOP3.LUT R0, R28, 0xff, RZ, 0xc0, !PT ;  /* 0x000000ff1c007812 */ /* 0x001fe400078ec0ff */
[----:B------:R-:W-:Y:S02]  /*d010*/  LOP3.LUT R20, R20, 0xff, RZ, 0xc0, !PT ;  /* 0x000000ff14147812 */ /* 0x000fe400078ec0ff */
[----:B------:R-:W-:-:S03]  /*d020*/  LOP3.LUT R32, R32, 0xff, RZ, 0xc0, !PT ;  /* 0x000000ff20207812 */ /* 0x000fc600078ec0ff */
[C---:B------:R-:W-:Y:S02]  /*d030*/  IMAD.IADD R20, R1.reuse, 0x1, R20 ;  /* 0x0000000101147824 */ /* 0x040fe400078e0214 */
[----:B------:R-:W-:-:S04]  /*d040*/  IMAD.IADD R35, R1, 0x1, R32 ;  /* 0x0000000101237824 */ /* 0x000fc800078e0220 */
[----:B------:R-:W5:Y:S04]  /*d050*/  LDL.U8 R20, [R20+0x300] ;  /* 0x0003000014147983 */ /* 0x000f680000100000 */
[----:B------:R-:W5:Y:S01]  /*d060*/  LDL.U8 R35, [R35+0x300] ;  /* 0x0003000023237983 */ /* 0x000f620000100000 */
[C---:B---3--:R-:W-:Y:S02]  /*d070*/  PRMT R6, R8.reuse, 0x7773, RZ ;  /* 0x0000777308067816 */ /* 0x048fe400000000ff */
[----:B------:R-:W-:Y:S02]  /*d080*/  PRMT R7, R8, 0x7770, RZ ;  /* 0x0000777008077816 */ /* 0x000fe400000000ff */
[----:B----4-:R-:W-:Y:S02]  /*d090*/  LOP3.LUT R29, R6, R29, R27, 0x96, !PT ;  /* 0x0000001d061d7212 */ /* 0x010fe400078e961b */
[----:B------:R-:W-:-:S02]  /*d0a0*/  PRMT R6, R8, 0x7772, RZ ;  /* 0x0000777208067816 */ /* 0x000fc400000000ff */
[----:B------:R-:W-:Y:S02]  /*d0b0*/  PRMT R8, R8, 0x7771, RZ ;  /* 0x0000777108087816 */ /* 0x000fe400000000ff */
[----:B--2---:R-:W-:Y:S02]  /*d0c0*/  LOP3.LUT R2, R3, 0xff, RZ, 0xc0, !PT ;  /* 0x000000ff03027812 */ /* 0x004fe400078ec0ff */
[----:B-----5:R-:W-:-:S03]  /*d0d0*/  LOP3.LUT R21, R6, R36, R21, 0x96, !PT ;  /* 0x0000002406157212 */ /* 0x020fc600078e9615 */
[----:B------:R-:W-:Y:S01]  /*d0e0*/  IMAD.IADD R33, R1, 0x1, R2 ;  /* 0x0000000101217824 */ /* 0x000fe200078e0202 */
[----:B------:R-:W-:-:S04]  /*d0f0*/  LOP3.LUT R6, R8, R23, R26, 0x96, !PT ;  /* 0x0000001708067212 */ /* 0x000fc800078e961a */
[----:B------:R-:W2:Y:S01]  /*d100*/  LDL.U8 R27, [R33+0x100] ;  /* 0x00010000211b7983 */ /* 0x000ea20000100000 */
[----:B------:R-:W-:Y:S02]  /*d110*/  LOP3.LUT R8, R24, 0xff, RZ, 0xc0, !PT ;  /* 0x000000ff18087812 */ /* 0x000fe400078ec0ff */
[----:B------:R-:W-:Y:S02]  /*d120*/  LOP3.LUT R2, R4, 0xff, RZ, 0xc0, !PT ;  /* 0x000000ff04027812 */ /* 0x000fe400078ec0ff */
[----:B------:R-:W-:Y:S01]  /*d130*/  LOP3.LUT R28, R22, 0xff, RZ, 0xc0, !PT ;  /* 0x000000ff161c7812 */ /* 0x000fe200078ec0ff */
[----:B------:R-:W-:Y:S01]  /*d140*/  IMAD.IADD R23, R1, 0x1, R8 ;  /* 0x0000000101177824 */ /* 0x000fe200078e0208 */
[----:B------:R-:W-:-:S03]  /*d150*/  LOP3.LUT R26, R19, 0xff, RZ, 0xc0, !PT ;  /* 0x000000ff131a7812 */ /* 0x000fc600078ec0ff */
[----:B------:R-:W-:Y:S01]  /*d160*/  IMAD.IADD R31, R1, 0x1, R28 ;  /* 0x00000001011f7824 */ /* 0x000fe200078e021c */
[----:B------:R-:W2:Y:S01]  /*d170*/  LDL.U8 R8, [R23] ;  /* 0x0000000017087983 */ /* 0x000ea20000100000 */
[----:B------:R-:W-:Y:S01]  /*d180*/  LOP3.LUT R7, R7, R34, R25, 0x96, !PT ;  /* 0x0000002207077212 */ /* 0x000fe200078e9619 */
[C---:B------:R-:W-:Y:S02]  /*d190*/  IMAD.IADD R4, R1.reuse, 0x1, R26 ;  /* 0x0000000101047824 */ /* 0x040fe400078e021a */
[----:B------:R-:W3:Y:S01]  /*d1a0*/  LDL.U8 R25, [R31] ;  /* 0x000000001f197983 */ /* 0x000ee20000100000 */
[C---:B------:R-:W-:Y:S02]  /*d1b0*/  IMAD.IADD R34, R1.reuse, 0x1, R2 ;  /* 0x0000000101227824 */ /* 0x040fe400078e0202 */
[----:B------:R-:W-:Y:S01]  /*d1c0*/  IMAD.IADD R36, R1, 0x1, R0 ;  /* 0x0000000101247824 */ /* 0x000fe200078e0200 */
[----:B------:R-:W4:Y:S04]  /*d1d0*/  LDL.U8 R26, [R33] ;  /* 0x00000000211a7983 */ /* 0x000f280000100000 */
[----:B------:R-:W4:Y:S04]  /*d1e0*/  LDL.U8 R31, [R31+0x100] ;  /* 0x000100001f1f7983 */ /* 0x000f280000100000 */
[----:B------:R-:W3:Y:S04]  /*d1f0*/  LDL.U8 R28, [R4+0x100] ;  /* 0x00010000041c7983 */ /* 0x000ee80000100000 */
[----:B------:R-:W5:Y:S04]  /*d200*/  LDL.U8 R33, [R34+0x300] ;  /* 0x0003000022217983 */ /* 0x000f680000100000 */
[----:B------:R0:W5:Y:S01]  /*d210*/  LDL.U8 R32, [R36+0x300] ;  /* 0x0003000024207983 */ /* 0x0001620000100000 */
[----:B------:R-:W-:-:S02]  /*d220*/  PRMT R0, R9, 0x7772, RZ ;  /* 0x0000777209007816 */ /* 0x000fc400000000ff */
[----:B------:R-:W-:Y:S02]  /*d230*/  LOP3.LUT R2, R12, R29, R14, 0x96, !PT ;  /* 0x0000001d0c027212 */ /* 0x000fe400078e960e */
[C---:B------:R-:W-:Y:S02]  /*d240*/  LOP3.LUT R7, R15.reuse, R7, R12, 0x96, !PT ;  /* 0x000000070f077212 */ /* 0x040fe400078e960c */
[--C-:B------:R-:W-:Y:S02]  /*d250*/  LOP3.LUT R21, R14, R21, R13.reuse, 0x96, !PT ;  /* 0x000000150e157212 */ /* 0x100fe400078e960d */
[----:B------:R-:W-:Y:S02]  /*d260*/  LOP3.LUT R12, R15, R6, R13, 0x96, !PT ;  /* 0x000000060f0c7212 */ /* 0x000fe400078e960d */
[C---:B------:R-:W-:Y:S02]  /*d270*/  PRMT R14, R9.reuse, 0x7773, RZ ;  /* 0x00007773090e7816 */ /* 0x040fe400000000ff */
[----:B------:R-:W-:-:S02]  /*d280*/  PRMT R6, R9, 0x7770, RZ ;  /* 0x0000777009067816 */ /* 0x000fc400000000ff */
[----:B------:R-:W-:Y:S02]  /*d290*/  LOP3.LUT R16, R16, 0xff, RZ, 0xc0, !PT ;  /* 0x000000ff10107812 */ /* 0x000fe400078ec0ff */
[----:B0-----:R-:W-:-:S03]  /*d2a0*/  LOP3.LUT R36, R20, 0xff, RZ, 0xc0, !PT ;  /* 0x000000ff14247812 */ /* 0x001fc600078ec0ff */
[C---:B------:R-:W-:Y:S02]  /*d2b0*/  IMAD.IADD R34, R1.reuse, 0x1, R16 ;  /* 0x0000000101227824 */ /* 0x040fe400078e0210 */
[----:B------:R-:W5:Y:S01]  /*d2c0*/  LDL.U8 R16, [R4] ;  /* 0x0000000004107983 */ /* 0x000f620000100000 */
[----:B------:R-:W-:-:S05]  /*d2d0*/  IMAD.IADD R36, R1, 0x1, R36 ;  /* 0x0000000101247824 */ /* 0x000fca00078e0224 */
[----:B------:R-:W5:Y:S01]  /*d2e0*/  LDL.U8 R29, [R36+0x100] ;  /* 0x00010000241d7983 */ /* 0x000f620000100000 */
[----:B--2---:R-:W-:Y:S02]  /*d2f0*/  LOP3.LUT R8, R0, R8, R27, 0x96, !PT ;  /* 0x0000000800087212 */ /* 0x004fe400078e961b */
[----:B------:R-:W-:Y:S02]  /*d300*/  LOP3.LUT R0, R30, 0xff, RZ, 0xc0, !PT ;  /* 0x000000ff1e007812 */ /* 0x000fe400078ec0ff */
[----:B------:R-:W-:-:S03]  /*d310*/  LOP3.LUT R30, R17, 0xff, RZ, 0xc0, !PT ;  /* 0x000000ff111e7812 */ /* 0x000fc600078ec0ff */
[C---:B------:R-:W-:Y:S01]  /*d320*/  IMAD.IADD R15, R1.reuse, 0x1, R0 ;  /* 0x00000001010f7824 */ /* 0x040fe200078e0200 */
[----:B----4-:R-:W-:Y:S02]  /*d330*/  LOP3.LUT R14, R14, R31, R26, 0x96, !PT ;  /* 0x0000001f0e0e7212 */ /* 0x010fe400078e961a */
[----:B---3--:R-:W-:Y:S01]  /*d340*/  LOP3.LUT R25, R6, R28, R25, 0x96, !PT ;  /* 0x0000001c06197212 */ /* 0x008fe200078e9619 */
[----:B------:R-:W-:Y:S01]  /*d350*/  IMAD.IADD R30, R1, 0x1, R30 ;  /* 0x00000001011e7824 */ /* 0x000fe200078e021e */
[----:B------:R-:W-:Y:S01]  /*d360*/  LOP3.LUT R26, R37, 0xff, RZ, 0xc0, !PT ;  /* 0x000000ff251a7812 */ /* 0x000fe200078ec0ff */
[----:B------:R-:W2:Y:S01]  /*d370*/  LDL.U8 R15, [R15+0x300] ;  /* 0x000300000f0f7983 */ /* 0x000ea20000100000 */
[----:B-----5:R-:W-:Y:S02]  /*d380*/  LOP3.LUT R0, R33, 0xff, RZ, 0xc0, !PT ;  /* 0x000000ff21007812 */ /* 0x020fe400078ec0ff */
[----:B------:R-:W-:Y:S01]  /*d390*/  LOP3.LUT R28, R35, 0xff, RZ, 0xc0, !PT ;  /* 0x000000ff231c7812 */ /* 0x000fe200078ec0ff */
[----:B------:R-:W3:Y:S01]  /*d3a0*/  LDL.U8 R37, [R23+0x100] ;  /* 0x0001000017257983 */ /* 0x000ee20000100000 */
[----:B------:R-:W-:Y:S01]  /*d3b0*/  LOP3.LUT R6, R32, 0xff, RZ, 0xc0, !PT ;  /* 0x000000ff20067812 */ /* 0x000fe200078ec0ff */
[----:B------:R-:W-:-:S02]  /*d3c0*/  IMAD.IADD R27, R1, 0x1, R0 ;  /* 0x00000001011b7824 */ /* 0x000fc400078e0200 */
[C---:B------:R-:W-:Y:S01]  /*d3d0*/  IMAD.IADD R17, R1.reuse, 0x1, R28 ;  /* 0x0000000101117824 */ /* 0x040fe200078e021c */
[----:B------:R-:W4:Y:S01]  /*d3e0*/  LDL.U8 R30, [R30+0x300] ;  /* 0x000300001e1e7983 */ /* 0x000f220000100000 */
[C---:B------:R-:W-:Y:S02]  /*d3f0*/  IMAD.IADD R13, R1.reuse, 0x1, R6 ;  /* 0x00000001010d7824 */ /* 0x040fe400078e0206 */
[----:B------:R-:W-:Y:S01]  /*d400*/  IMAD.IADD R26, R1, 0x1, R26 ;  /* 0x00000001011a7824 */ /* 0x000fe200078e021a */
[----:B------:R-:W5:Y:S04]  /*d410*/  LDL.U8 R0, [R27+0x100] ;  /* 0x000100001b007983 */ /* 0x000f680000100000 */
[----:B------:R-:W2:Y:S04]  /*d420*/  LDL.U8 R6, [R27] ;  /* 0x000000001b067983 */ /* 0x000ea80000100000 */
[----:B------:R-:W5:Y:S04]  /*d430*/  LDL.U8 R4, [R17+0x100] ;  /* 0x0001000011047983 */ /* 0x000f680000100000 */
[----:B------:R-:W5:Y:S04]  /*d440*/  LDL.U8 R27, [R36] ;  /* 0x00000000241b7983 */ /* 0x000f680000100000 */
[----:B------:R-:W5:Y:S04]  /*d450*/  LDL.U8 R31, [R13] ;  /* 0x000000000d1f7983 */ /* 0x000f680000100000 */
[----:B------:R-:W5:Y:S04]  /*d460*/  LDL.U8 R23, [R34+0x300] ;  /* 0x0003000022177983 */ /* 0x000f680000100000 */
[----:B------:R-:W5:Y:S01]  /*d470*/  LDL.U8 R26, [R26+0x300] ;  /* 0x000300001a1a7983 */ /* 0x000f620000100000 */
[----:B------:R-:W-:-:S02]  /*d480*/  PRMT R9, R9, 0x7771, RZ ;  /* 0x0000777109097816 */ /* 0x000fc400000000ff */
[----:B------:R-:W-:Y:S01]  /*d490*/  LOP3.LUT R28, R19, R8, R22, 0x96, !PT ;  /* 0x00000008131c7212 */ /* 0x000fe200078e9616 */
[----:B------:R0:W5:Y:S01]  /*d4a0*/  LDL.U8 R34, [R17] ;  /* 0x0000000011227983 */ /* 0x0001620000100000 */
[----:B------:R-:W-:Y:S02]  /*d4b0*/  PRMT R8, R10, 0x7773, RZ ;  /* 0x000077730a087816 */ /* 0x000fe400000000ff */
[----:B------:R-:W-:Y:S02]  /*d4c0*/  LOP3.LUT R14, R24, R14, R19, 0x96, !PT ;  /* 0x0000000e180e7212 */ /* 0x000fe400078e9613 */
[----:B---3--:R-:W-:Y:S02]  /*d4d0*/  LOP3.LUT R9, R9, R16, R37, 0x96, !PT ;  /* 0x0000001009097212 */ /* 0x008fe400078e9625 */
[C---:B------:R-:W-:Y:S02]  /*d4e0*/  LOP3.LUT R16, R3.reuse, R25, R24, 0x96, !PT ;  /* 0x0000001903107212 */ /* 0x040fe400078e9618 */
[----:B------:R-:W-:-:S02]  /*d4f0*/  LOP3.LUT R3, R3, R9, R22, 0x96, !PT ;  /* 0x0000000903037212 */ /* 0x000fc400078e9616 */
[C---:B------:R-:W-:Y:S02]  /*d500*/  PRMT R22, R10.reuse, 0x7770, RZ ;  /* 0x000077700a167816 */ /* 0x040fe400000000ff */
[----:B------:R-:W-:Y:S02]  /*d510*/  PRMT R9, R10, 0x7772, RZ ;  /* 0x000077720a097816 */ /* 0x000fe400000000ff */
[----:B--2---:R-:W-:Y:S02]  /*d520*/  LOP3.LUT R29, R8, R29, R6, 0x96, !PT ;  /* 0x0000001d081d7212 */ /* 0x004fe400078e9606 */
[----:B------:R-:W-:Y:S02]  /*d530*/  LOP3.LUT R6, R15, 0xff, RZ, 0xc0, !PT ;  /* 0x000000ff0f067812 */ /* 0x000fe400078ec0ff */
[----:B----4-:R-:W-:Y:S02]  /*d540*/  LOP3.LUT R8, R30, 0xff, RZ, 0xc0, !PT ;  /* 0x000000ff1e087812 */ /* 0x010fe400078ec0ff */
[----:B-----5:R-:W-:-:S02]  /*d550*/  LOP3.LUT R22, R22, R4, R27, 0x96, !PT ;  /* 0x0000000416167212 */ /* 0x020fc400078e961b */
[----:B------:R-:W2:Y:S01]  /*d560*/  LDL.U8 R27, [R13+0x100] ;  /* 0x000100000d1b7983 */ /* 0x000ea20000100000 */
[----:B------:R-:W-:Y:S01]  /*d570*/  LOP3.LUT R31, R9, R31, R0, 0x96, !PT ;  /* 0x0000001f091f7212 */ /* 0x000fe200078e9600 */
[----:B------:R-:W-:Y:S01]  /*d580*/  IMAD.IADD R19, R1, 0x1, R6 ;  /* 0x0000000101137824 */ /* 0x000fe200078e0206 */
[----:B------:R-:W-:Y:S01]  /*d590*/  LOP3.LUT R0, R23, 0xff, RZ, 0xc0, !PT ;  /* 0x000000ff17007812 */ /* 0x000fe200078ec0ff */
[----:B------:R-:W-:-:S03]  /*d5a0*/  IMAD.IADD R24, R1, 0x1, R8 ;  /* 0x0000000101187824 */ /* 0x000fc600078e0208 */
[----:B------:R-:W3:Y:S01]  /*d5b0*/  LDL.U8 R25, [R19+0x100] ;  /* 0x0001000013197983 */ /* 0x000ee20000100000 */
[----:B------:R-:W-:Y:S01]  /*d5c0*/  LOP3.LUT R4, R26, 0xff, RZ, 0xc0, !PT ;  /* 0x000000ff1a047812 */ /* 0x000fe200078ec0ff */
[C---:B------:R-:W-:Y:S02]  /*d5d0*/  IMAD.IADD R36, R1.reuse, 0x1, R0 ;  /* 0x0000000101247824 */ /* 0x040fe400078e0200 */
[----:B------:R-:W3:Y:S02]  /*d5e0*/  LDL.U8 R0, [R24] ;  /* 0x0000000018007983 */ /* 0x000ee40000100000 */
[----:B------:R-:W-:Y:S02]  /*d5f0*/  IMAD.IADD R37, R1, 0x1, R4 ;  /* 0x0000000101257824 */ /* 0x000fe400078e0204 */
[----:B------:R-:W4:Y:S04]  /*d600*/  LDL.U8 R9, [R36] ;  /* 0x0000000024097983 */ /* 0x000f280000100000 */
[----:B------:R-:W4:Y:S04]  /*d610*/  LDL.U8 R24, [R24+0x100] ;  /* 0x0001000018187983 */ /* 0x000f280000100000 */
[----:B------:R-:W5:Y:S04]  /*d620*/  LDL.U8 R6, [R36+0x100] ;  /* 0x0001000024067983 */ /* 0x000f680000100000 */
[----:B------:R-:W5:Y:S04]  /*d630*/  LDL.U8 R13, [R37] ;  /* 0x00000000250d7983 */ /* 0x000f680000100000 */
[----:B------:R-:W5:Y:S04]  /*d640*/  LDL.U8 R19, [R19] ;  /* 0x0000000013137983 */ /* 0x000f680000100000 */
[----:B------:R-:W5:Y:S01]  /*d650*/  LDL.U8 R8, [R37+0x100] ;  /* 0x0001000025087983 */ /* 0x000f620000100000 */
[----:B------:R-:W-:-:S02]  /*d660*/  PRMT R10, R10, 0x7771, RZ ;  /* 0x000077710a0a7816 */ /* 0x000fc400000000ff */
[----:B------:R-:W-:Y:S02]  /*d670*/  LOP3.LUT R4, R32, R29, R35, 0x96, !PT ;  /* 0x0000001d20047212 */ /* 0x000fe400078e9623 */
[----:B------:R-:W-:Y:S02]  /*d680*/  LOP3.LUT R22, R33, R22, R32, 0x96, !PT ;  /* 0x0000001621167212 */ /* 0x000fe400078e9620 */
[----:B------:R-:W-:Y:S02]  /*d690*/  LOP3.LUT R35, R35, R31, R20, 0x96, !PT ;  /* 0x0000001f23237212 */ /* 0x000fe400078e9614 */
[----:B0-----:R-:W-:Y:S02]  /*d6a0*/  PRMT R17, R11, 0x7772, RZ ;  /* 0x000077720b117816 */ /* 0x001fe400000000ff */
[----:B------:R-:W-:Y:S02]  /*d6b0*/  LOP3.LUT R28, R28, 0xff, RZ, 0xc0, !PT ;  /* 0x000000ff1c1c7812 */ /* 0x000fe400078ec0ff */
[----:B------:R-:W-:-:S02]  /*d6c0*/  LOP3.LUT R12, R12, 0xff, RZ, 0xc0, !PT ;  /* 0x000000ff0c0c7812 */ /* 0x000fc400078ec0ff */
[----:B------:R-:W-:Y:S02]  /*d6d0*/  LOP3.LUT R22, R22, 0xff, RZ, 0xc0, !PT ;  /* 0x000000ff16167812 */ /* 0x000fe400078ec0ff */
[----:B------:R-:W-:Y:S02]  /*d6e0*/  LOP3.LUT R16, R16, 0xff, RZ, 0xc0, !PT ;  /* 0x000000ff10107812 */ /* 0x000fe400078ec0ff */
[----:B------:R-:W-:Y:S02]  /*d6f0*/  LOP3.LUT R14, R14, 0xff, RZ, 0xc0, !PT ;  /* 0x000000ff0e0e7812 */ /* 0x000fe400078ec0ff */
[----:B--2---:R-:W-:-:S04]  /*d700*/  LOP3.LUT R10, R10, R34, R27, 0x96, !PT ;  /* 0x000000220a0a7212 */ /* 0x004fc800078e961b */
[----:B------:R-:W-:Y:S02]  /*d710*/  LOP3.LUT R33, R33, R10, R20, 0x96, !PT ;  /* 0x0000000a21217212 */ /* 0x000fe400078e9614 */
[C---:B------:R-:W-:Y:S02]  /*d720*/  PRMT R20, R11.reuse, 0x7770, RZ ;  /* 0x000077700b147816 */ /* 0x040fe400000000ff */
[C---:B------:R-:W-:Y:S02]  /*d730*/  PRMT R10, R11.reuse, 0x7773, RZ ;  /* 0x000077730b0a7816 */ /* 0x040fe400000000ff */
[----:B------:R-:W-:Y:S02]  /*d740*/  PRMT R11, R11, 0x7771, RZ ;  /* 0x000077710b0b7816 */ /* 0x000fe400000000ff */
[----:B---3--:R-:W-:Y:S02]  /*d750*/  LOP3.LUT R0, R20, R25, R0, 0x96, !PT ;  /* 0x0000001914007212 */ /* 0x008fe400078e9600 */
[----:B----4-:R-:W-:-:S02]  /*d760*/  LOP3.LUT R9, R10, R24, R9, 0x96, !PT ;  /* 0x000000180a097212 */ /* 0x010fc400078e9609 */
[----:B------:R-:W-:Y:S02]  /*d770*/  LOP3.LUT R24, R23, R0, R26, 0x96, !PT ;  /* 0x0000000017187212 */ /* 0x000fe400078e961a */
[----:B-----5:R-:W-:Y:S02]  /*d780*/  LOP3.LUT R6, R17, R13, R6, 0x96, !PT ;  /* 0x0000000d11067212 */ /* 0x020fe400078e9606 */
[----:B------:R-:W-:Y:S02]  /*d790*/  LOP3.LUT R13, R26, R9, R15, 0x96, !PT ;  /* 0x000000091a0d7212 */ /* 0x000fe400078e960f */
[----:B------:R-:W-:Y:S02]  /*d7a0*/  LOP3.LUT R26, R4, 0xff, RZ, 0xc0, !PT ;  /* 0x000000ff041a7812 */ /* 0x000fe400078ec0ff */
[----:B------:R-:W-:Y:S02]  /*d7b0*/  LOP3.LUT R24, R24, 0xff, RZ, 0xc0, !PT ;  /* 0x000000ff18187812 */ /* 0x000fe400078ec0ff */
[----:B------:R-:W-:-:S02]  /*d7c0*/  LOP3.LUT R8, R11, R19, R8, 0x96, !PT ;  /* 0x000000130b087212 */ /* 0x000fc400078e9608 */
[----:B------:R-:W-:Y:S02]  /*d7d0*/  LOP3.LUT R15, R15, R6, R30, 0x96, !PT ;  /* 0x000000060f0f7212 */ /* 0x000fe400078e961e */
[----:B------:R-:W-:Y:S01]  /*d7e0*/  LOP3.LUT R6, R7, 0xff, RZ, 0xc0, !PT ;  /* 0x000000ff07067812 */ /* 0x000fe200078ec0ff */
[----:B------:R-:W-:Y:S01]  /*d7f0*/  IMAD.IADD R25, R1, 0x1, R26 ;  /* 0x0000000101197824 */ /* 0x000fe200078e021a */
[----:B------:R-:W-:Y:S01]  /*d800*/  LOP3.LUT R23, R23, R8, R30, 0x96, !PT ;  /* 0x0000000817177212 */ /* 0x000fe200078e961e */
[----:B------:R-:W-:Y:S01]  /*d810*/  IMAD.IADD R7, R1, 0x1, R28 ;  /* 0x0000000101077824 */ /* 0x000fe200078e021c */
[----:B------:R-:W-:Y:S01]  /*d820*/  LOP3.LUT R20, R3, 0xff, RZ, 0xc0, !PT ;  /* 0x000000ff03147812 */ /* 0x000fe200078ec0ff */
[----:B------:R-:W-:Y:S01]  /*d830*/  IMAD.IADD R3, R1, 0x1, R24 ;  /* 0x0000000101037824 */ /* 0x000fe200078e0218 */
[----:B------:R-:W-:Y:S01]  /*d840*/  LOP3.LUT R0, R2, 0xff, RZ, 0xc0, !PT ;  /* 0x000000ff02007812 */ /* 0x000fe200078ec0ff */
[----:B------:R-:W2:Y:S01]  /*d850*/  LDL.128 R8, [R1+0x4a0] ;  /* 0x0004a00001087983 */ /* 0x000ea20000100c00 */
        /* <DEDUP_REMOVED lines=8> */
[----:B------:R-:W-:Y:S01]  /*d8e0*/  LOP3.LUT R26, R15, 0xff, RZ, 0xc0, !PT ;  /* 0x000000ff0f1a7812 */ /* 0x000fe200078ec0ff */
[----:B------:R-:W-:Y:S01]  /*d8f0*/  IMAD.IADD R15, R1, 0x1, R16 ;  /* 0x00000001010f7824 */ /* 0x000fe200078e0210 */
[----:B------:R-:W-:Y:S01]  /*d900*/  LOP3.LUT R4, R35, 0xff, RZ, 0xc0, !PT ;  /* 0x000000ff23047812 */ /* 0x000fe200078ec0ff */
[----:B------:R-:W4:Y:S01]  /*d910*/  LDL.U8 R7, [R7+0x300] ;  /* 0x0003000007077983 */ /* 0x000f220000100000 */
[----:B------:R-:W-:-:S02]  /*d920*/  IMAD.IADD R16, R1, 0x1, R30 ;  /* 0x0000000101107824 */ /* 0x000fc400078e021e */
[C---:B------:R-:W-:Y:S01]  /*d930*/  IMAD.IADD R12, R1.reuse, 0x1, R28 ;  /* 0x00000001010c7824 */ /* 0x040fe200078e021c */
[----:B------:R-:W5:Y:S01]  /*d940*/  LDL.U8 R3, [R3+0x300] ;  /* 0x0003000003037983 */ /* 0x000f620000100000 */
[----:B------:R-:W-:-:S03]  /*d950*/  IMAD.IADD R17, R1, 0x1, R24 ;  /* 0x0000000101117824 */ /* 0x000fc600078e0218 */
[----:B------:R-:W5:Y:S01]  /*d960*/  LDL.U8 R28, [R23+0x300] ;  /* 0x00030000171c7983 */ /* 0x000f620000100000 */
[----:B------:R-:W-:-:S03]  /*d970*/  IMAD.IADD R27, R1, 0x1, R14 ;  /* 0x00000001011b7824 */ /* 0x000fc600078e020e */
[----:B------:R-:W5:Y:S01]  /*d980*/  LDL.U8 R6, [R6+0x300] ;  /* 0x0003000006067983 */ /* 0x000f620000100000 */
[C---:B------:R-:W-:Y:S02]  /*d990*/  IMAD.IADD R19, R1.reuse, 0x1, R20 ;  /* 0x0000000101137824 */ /* 0x040fe400078e0214 */
[C---:B------:R-:W-:Y:S01]  /*d9a0*/  IMAD.IADD R14, R1.reuse, 0x1, R26 ;  /* 0x00000001010e7824 */ /* 0x040fe200078e021a */
[----:B------:R-:W5:Y:S01]  /*d9b0*/  LDL.U8 R16, [R16+0x300] ;  /* 0x0003000010107983 */ /* 0x000f620000100000 */
[C---:B------:R-:W-:Y:S02]  /*d9c0*/  IMAD.IADD R20, R1.reuse, 0x1, R4 ;  /* 0x0000000101147824 */ /* 0x040fe400078e0204 */
[C---:B------:R-:W-:Y:S01]  /*d9d0*/  IMAD.IADD R0, R1.reuse, 0x1, R0 ;  /* 0x0000000101007824 */ /* 0x040fe200078e0200 */
[----:B------:R-:W5:Y:S01]  /*d9e0*/  LDL.U8 R17, [R17+0x300] ;  /* 0x0003000011117983 */ /* 0x000f620000100000 */
[----:B------:R-:W-:-:S03]  /*d9f0*/  IMAD.IADD R2, R1, 0x1, R2 ;  /* 0x0000000101027824 */ /* 0x000fc600078e0202 */
[----:B------:R-:W5:Y:S04]  /*da00*/  LDL.U8 R21, [R21+0x300] ;  /* 0x0003000015157983 */ /* 0x000f680000100000 */
[----:B------:R-:W5:Y:S04]  /*da10*/  LDL.U8 R27, [R27+0x300] ;  /* 0x000300001b1b7983 */ /* 0x000f680000100000 */
[----:B------:R2:W5:Y:S04]  /*da20*/  LDL.U8 R26, [R2+0x300] ;  /* 0x00030000021a7983 */ /* 0x0005680000100000 */
[----:B------:R-:W5:Y:S04]  /*da30*/  LDL.U8 R12, [R12+0x300] ;  /* 0x000300000c0c7983 */ /* 0x000f680000100000 */
[----:B------:R3:W5:Y:S04]  /*da40*/  LDL.U8 R13, [R0+0x300] ;  /* 0x00030000000d7983 */ /* 0x0007680000100000 */
[----:B------:R-:W5:Y:S04]  /*da50*/  LDL.U8 R14, [R14+0x300] ;  /* 0x000300000e0e7983 */ /* 0x000f680000100000 */
[----:B------:R-:W5:Y:S04]  /*da60*/  LDL.U8 R15, [R15+0x300] ;  /* 0x000300000f0f7983 */ /* 0x000f680000100000 */
[----:B------:R-:W5:Y:S04]  /*da70*/  LDL.U8 R19, [R19+0x300] ;  /* 0x0003000013137983 */ /* 0x000f680000100000 */
[----:B------:R-:W5:Y:S01]  /*da80*/  LDL.U8 R20, [R20+0x300] ;  /* 0x0003000014147983 */ /* 0x000f620000100000 */
[----:B--2---:R-:W-:-:S02]  /*da90*/  PRMT R2, R11, 0x7773, RZ ;  /* 0x000077730b027816 */ /* 0x004fc400000000ff */
[C---:B------:R-:W-:Y:S02]  /*daa0*/  PRMT R4, R11.reuse, 0x7772, RZ ;  /* 0x000077720b047816 */ /* 0x040fe400000000ff */
[C---:B------:R-:W-:Y:S02]  /*dab0*/  PRMT R22, R11.reuse, 0x7770, RZ ;  /* 0x000077700b167816 */ /* 0x040fe400000000ff */
[----:B------:R-:W-:Y:S02]  /*dac0*/  PRMT R11, R11, 0x7771, RZ ;  /* 0x000077710b0b7816 */ /* 0x000fe400000000ff */
[----:B---3--:R-:W-:Y:S02]  /*dad0*/  LOP3.LUT R0, R25, R2, RZ, 0x3c, !PT ;  /* 0x0000000219007212 */ /* 0x008fe400078e3cff */
[----:B------:R-:W-:Y:S02]  /*dae0*/  PRMT R33, R10, 0x7770, RZ ;  /* 0x000077700a217816 */ /* 0x000fe400000000ff */
[----:B----4-:R-:W-:-:S02]  /*daf0*/  LOP3.LUT R2, R7, R4, RZ, 0x3c, !PT ;  /* 0x0000000407027212 */ /* 0x010fc400078e3cff */
[C---:B------:R-:W-:Y:S02]  /*db00*/  PRMT R4, R8.reuse, 0x7773, RZ ;  /* 0x0000777308047816 */ /* 0x040fe400000000ff */
[----:B-----5:R-:W-:Y:S02]  /*db10*/  LOP3.LUT R3, R3, R22, RZ, 0x3c, !PT ;  /* 0x0000001603037212 */ /* 0x020fe400078e3cff */
[C---:B------:R-:W-:Y:S02]  /*db20*/  PRMT R23, R8.reuse, 0x7772, RZ ;  /* 0x0000777208177816 */ /* 0x040fe400000000ff */
[C---:B------:R-:W-:Y:S02]  /*db30*/  PRMT R22, R8.reuse, 0x7771, RZ ;  /* 0x0000777108167816 */ /* 0x040fe400000000ff */
[----:B------:R-:W-:Y:S02]  /*db40*/  PRMT R24, R8, 0x7770, RZ ;  /* 0x0000777008187816 */ /* 0x000fe400000000ff */
[----:B------:R-:W-:-:S02]  /*db50*/  LOP3.LUT R8, R28, R11, RZ, 0x3c, !PT ;  /* 0x0000000b1c087212 */ /* 0x000fc400078e3cff */
[----:B------:R-:W-:Y:S02]  /*db60*/  PRMT R7, R9, 0x7771, RZ ;  /* 0x0000777109077816 */ /* 0x000fe400000000ff */
[----:B------:R-:W-:Y:S02]  /*db70*/  LOP3.LUT R11, R6, R33, RZ, 0x3c, !PT ;  /* 0x00000021060b7212 */ /* 0x000fe400078e3cff */
[----:B------:R-:W-:Y:S02]  /*db80*/  IADD3 R6, P0, PT, R18, UR10, RZ ;  /* 0x0000000a12067c10 */ /* 0x000fe4000ff1e0ff */
[----:B------:R-:W-:Y:S02]  /*db90*/  LOP3.LUT R16, R16, R7, RZ, 0x3c, !PT ;  /* 0x0000000710107212 */ /* 0x000fe400078e3cff */
[C---:B------:R-:W-:Y:S02]  /*dba0*/  PRMT R34, R10.reuse, 0x7773, RZ ;  /* 0x000077730a227816 */ /* 0x040fe400000000ff */
[----:B------:R-:W-:-:S02]  /*dbb0*/  PRMT R31, R10, 0x7772, RZ ;  /* 0x000077720a1f7816 */ /* 0x000fc400000000ff */
[----:B------:R-:W-:Y:S02]  /*dbc0*/  PRMT R29, R10, 0x7771, RZ ;  /* 0x000077710a1d7816 */ /* 0x000fe400000000ff */
[C---:B------:R-:W-:Y:S02]  /*dbd0*/  PRMT R32, R9.reuse, 0x7773, RZ ;  /* 0x0000777309207816 */ /* 0x040fe400000000ff */
[C---:B------:R-:W-:Y:S02]  /*dbe0*/  PRMT R25, R9.reuse, 0x7772, RZ ;  /* 0x0000777209197816 */ /* 0x040fe400000000ff */
[----:B------:R-:W-:Y:S02]  /*dbf0*/  PRMT R30, R9, 0x7770, RZ ;  /* 0x00007770091e7816 */ /* 0x000fe400000000ff */
[----:B------:R-:W-:Y:S02]  /*dc00*/  LOP3.LUT R17, R17, R4, RZ, 0x3c, !PT ;  /* 0x0000000411117212 */ /* 0x000fe400078e3cff */
[----:B------:R-:W-:-:S02]  /*dc10*/  IADD3.X R7, PT, PT, R5, UR11, RZ, P0, !PT ;  /* 0x0000000b05077c10 */ /* 0x000fc400087fe4ff */
[----:B------:R-:W-:Y:S02]  /*dc20*/  IADD3 R4, P0, PT, R18, UR8, RZ ;  /* 0x0000000812047c10 */ /* 0x000fe4000ff1e0ff */
        /* <DEDUP_REMOVED lines=9> */
[----:B------:R-:W-:Y:S01]  /*dcc0*/  IADD3.X R5, PT, PT, R5, UR9, RZ, P0, !PT ;  /* 0x0000000905057c10 */ /* 0x000fe200087fe4ff */
        /* <DEDUP_REMOVED lines=15> */
[----:B------:R0:W-:Y:S04]  /*ddc0*/  STG.E.U8 desc[UR40][R6.64+0xf], R0 ;  /* 0x00000f0006007986 */ /* 0x0001e8000c101128 */
[----:B------:R-:W0:Y:S04]  /*ddd0*/  LDG.E.U8 R22, desc[UR40][R4.64+0xc] ;  /* 0x00000c2804167981 */ /* 0x000e28000c1e1100 */
[----:B------:R-:W0:Y:S04]  /*dde0*/  LDG.E.U8 R21, desc[UR40][R4.64+0xd] ;  /* 0x00000d2804157981 */ /* 0x000e28000c1e1100 */
[----:B------:R-:W2:Y:S04]  /*ddf0*/  LDG.E.U8 R23, desc[UR40][R4.64+0xe] ;  /* 0x00000e2804177981 */ /* 0x000ea8000c1e1100 */
        /* <DEDUP_REMOVED lines=12> */
[----:B------:R5:W5:Y:S01]  /*dec0*/  LDG.E.U8 R36, desc[UR40][R4.64+0x3] ;  /* 0x0000032804247981 */ /* 0x000b62000c1e1100 */
[----:B------:R-:W-:Y:S01]  /*ded0*/  UMOV UR4, URZ ;  /* 0x000000ff00047c82 */ /* 0x000fe20008000000 */
[----:B0-----:R-:W-:-:S02]  /*dee0*/  PRMT R6, R22, 0x3340, R21 ;  /* 0x0000334016067816 */ /* 0x001fc40000000015 */
[----:B--2---:R-:W-:-:S04]  /*def0*/  PRMT R7, R23, 0x3340, R24 ;  /* 0x0000334017077816 */ /* 0x004fc80000000018 */
[----:B------:R-:W-:Y:S02]  /*df00*/  PRMT R7, R6, 0x5410, R7 ;  /* 0x0000541006077816 */ /* 0x000fe40000000007 */
[----:B---3--:R-:W-:Y:S02]  /*df10*/  PRMT R37, R26, 0x3340, R25 ;  /* 0x000033401a257816 */ /* 0x008fe40000000019 */
[----:B----4-:R-:W-:-:S04]  /*df20*/  PRMT R6, R27, 0x3340, R28 ;  /* 0x000033401b067816 */ /* 0x010fc8000000001c */
[----:B------:R-:W-:Y:S02]  /*df30*/  PRMT R6, R37, 0x5410, R6 ;  /* 0x0000541025067816 */ /* 0x000fe40000000006 */
[----:B-----5:R-:W-:Y:S02]  /*df40*/  PRMT R4, R30, 0x3340, R29 ;  /* 0x000033401e047816 */ /* 0x020fe4000000001d */
[----:B------:R-:W-:-:S04]  /*df50*/  PRMT R37, R31, 0x3340, R32 ;  /* 0x000033401f257816 */ /* 0x000fc80000000020 */
[----:B------:R-:W-:Y:S02]  /*df60*/  PRMT R5, R4, 0x5410, R37 ;  /* 0x0000541004057816 */ /* 0x000fe40000000025 */
[----:B------:R-:W-:Y:S02]  /*df70*/  PRMT R37, R33, 0x3340, R34 ;  /* 0x0000334021257816 */ /* 0x000fe40000000022 */
[----:B------:R-:W-:-:S04]  /*df80*/  PRMT R4, R35, 0x3340, R36 ;  /* 0x0000334023047816 */ /* 0x000fc80000000024 */
[----:B------:R-:W-:-:S05]  /*df90*/  PRMT R4, R37, 0x5410, R4 ;  /* 0x0000541025047816 */ /* 0x000fca0000000004 */
[----:B------:R0:W-:Y:S02]  /*dfa0*/  STL.128 [R1+0x200], R4 ;  /* 0x0002000401007387 */ /* 0x0001e40000100c00 */
.L_x_11:
[----:B------:R-:W-:-:S09]  /*dfb0*/  ULEA.HI UR23, UR4, UR39, URZ, 0x1d ;  /* 0x0000002704177291 */ /* 0x000fd2000f8fe8ff */
[----:B0-----:R-:W2:Y:S01]  /*dfc0*/  LDL.S8 R4, [UR23+0x200] ;  /* 0x00020017ff047983 */ /* 0x001ea20008100200 */
[----:B------:R-:W-:Y:S01]  /*dfd0*/  ULOP3.LUT UR23, UR4, 0x7, URZ, 0xc, !UPT ;  /* 0x0000000704177892 */ /* 0x000fe2000f8e0cff */
[----:B------:R-:W-:Y:S01]  /*dfe0*/  BSSY.RECONVERGENT B0, `(.L_x_9) ;  /* 0x0000037000007945 */ /* 0x000fe20003800200 */
[----:B------:R-:W-:-:S04]  /*dff0*/  LOP3.LUT R6, R6, 0x1, RZ, 0xc0, !PT ;  /* 0x0000000106067812 */ /* 0x000fc800078ec0ff */
[----:B--2---:R-:W-:-:S04]  /*e000*/  SHF.R.U32.HI R4, RZ, UR23, R4 ;  /* 0x00000017ff047c19 */ /* 0x004fc80008011604 */
[----:B------:R-:W-:-:S04]  /*e010*/  LOP3.LUT R4, R4, 0x1, RZ, 0xc0, !PT ;  /* 0x0000000104047812 */ /* 0x000fc800078ec0ff */
[----:B------:R-:W-:-:S13]  /*e020*/  ISETP.NE.U32.AND P0, PT, R4, 0x1, PT ;  /* 0x000000010400780c */ /* 0x000fda0003f05070 */
[----:B------:R-:W-:Y:S05]  /*e030*/  @P0 BRA `(.L_x_10) ;  /* 0x0000000000c40947 */ /* 0x000fea0003800000 */
[----:B------:R-:W0:Y:S02]  /*e040*/  LDC.64 R4, c[0x0][0x3b0] ;  /* 0x0000ec00ff047b82 */ /* 0x000e240000000a00 */
[----:B0-----:R-:W2:Y:S04]  /*e050*/  LDG.E.U8 R7, desc[UR40][R4.64] ;  /* 0x0000002804077981 */ /* 0x001ea8000c1e1100 */
[----:B------:R-:W3:Y:S01]  /*e060*/  LDG.E.U8 R37, desc[UR40][R4.64+0x1] ;  /* 0x0000012804257981 */ /* 0x000ee2000c1e1100 */
[----:B--2---:R-:W-:-:S05]  /*e070*/  LOP3.LUT R7, R7, UR38, RZ, 0x3c, !PT ;  /* 0x0000002607077c12 */ /* 0x004fca000f8e3cff */
[----:B------:R0:W-:Y:S04]  /*e080*/  STG.E.U8 desc[UR40][R4.64], R7 ;  /* 0x0000000704007986 */ /* 0x0001e8000c101128 */
[----:B0-----:R-:W2:Y:S02]  /*e090*/  LDG.E.U8 R7, desc[UR40][R4.64+0x2] ;  /* 0x0000022804077981 */ /* 0x001ea4000c1e1100 */
[----:B--2---:R-:W-:-:S05]  /*e0a0*/  LOP3.LUT R7, R7, UR22, RZ, 0x3c, !PT ;  /* 0x0000001607077c12 */ /* 0x004fca000f8e3cff */
[----:B------:R0:W-:Y:S04]  /*e0b0*/  STG.E.U8 desc[UR40][R4.64+0x2], R7 ;  /* 0x0000020704007986 */ /* 0x0001e8000c101128 */
[----:B0-----:R-:W2:Y:S01]  /*e0c0*/  LDG.E.U8 R7, desc[UR40][R4.64+0x4] ;  /* 0x0000042804077981 */ /* 0x001ea2000c1e1100 */
[----:B---3--:R-:W-:-:S05]  /*e0d0*/  LOP3.LUT R37, R37, UR8, RZ, 0x3c, !PT ;  /* 0x0000000825257c12 */ /* 0x008fca000f8e3cff */
[----:B------:R0:W-:Y:S04]  /*e0e0*/  STG.E.U8 desc[UR40][R4.64+0x1], R37 ;  /* 0x0000012504007986 */ /* 0x0001e8000c101128 */
[----:B0-----:R-:W3:Y:S01]  /*e0f0*/  LDG.E.U8 R37, desc[UR40][R4.64+0x3] ;  /* 0x0000032804257981 */ /* 0x001ee2000c1e1100 */
[----:B--2---:R-:W-:-:S05]  /*e100*/  LOP3.LUT R7, R7, UR20, RZ, 0x3c, !PT ;  /* 0x0000001407077c12 */ /* 0x004fca000f8e3cff */
[----:B------:R0:W-:Y:S04]  /*e110*/  STG.E.U8 desc[UR40][R4.64+0x4], R7 ;  /* 0x0000040704007986 */ /* 0x0001e8000c101128 */
[----:B0-----:R-:W2:Y:S01]  /*e120*/  LDG.E.U8 R7, desc[UR40][R4.64+0x5] ;  /* 0x0000052804077981 */ /* 0x001ea2000c1e1100 */
[----:B---3--:R-:W-:-:S05]  /*e130*/  LOP3.LUT R37, R37, UR21, RZ, 0x3c, !PT ;  /* 0x0000001525257c12 */ /* 0x008fca000f8e3cff */
[----:B------:R2:W-:Y:S02]  /*e140*/  STG.E.U8 desc[UR40][R4.64+0x3], R37 ;  /* 0x0000032504007986 */ /* 0x0005e4000c101128 */
[----:B--2---:R-:W-:Y:S02]  /*e150*/  LOP3.LUT R37, R7, UR19, RZ, 0x3c, !PT ;  /* 0x0000001307257c12 */ /* 0x004fe4000f8e3cff */
[----:B------:R-:W2:Y:S02]  /*e160*/  LDG.E.U8 R7, desc[UR40][R4.64+0x6] ;  /* 0x0000062804077981 */ /* 0x000ea4000c1e1100 */
[----:B--2---:R-:W-:-:S05]  /*e170*/  LOP3.LUT R7, R7, UR18, RZ, 0x3c, !PT ;  /* 0x0000001207077c12 */ /* 0x004fca000f8e3cff */
[----:B------:R0:W-:Y:S04]  /*e180*/  STG.E.U8 desc[UR40][R4.64+0x6], R7 ;  /* 0x0000060704007986 */ /* 0x0001e8000c101128 */
[----:B0-----:R-:W2:Y:S04]  /*e190*/  LDG.E.U8 R7, desc[UR40][R4.64+0x7] ;  /* 0x0000072804077981 */ /* 0x001ea8000c1e1100 */
[----:B------:R2:W-:Y:S02]  /*e1a0*/  STG.E.U8 desc[UR40][R4.64+0x5], R37 ;  /* 0x0000052504007986 */ /* 0x0005e4000c101128 */
[----:B--2---:R-:W-:-:S02]  /*e1b0*/  LOP3.LUT R37, R7, UR17, RZ, 0x3c, !PT ;  /* 0x0000001107257c12 */ /* 0x004fc4000f8e3cff */
        /* <DEDUP_REMOVED lines=23> */
[----:B--2---:R-:W-:-:S05]  /*e330*/  LOP3.LUT R37, R7, UR9, RZ, 0x3c, !PT ;  /* 0x0000000907257c12 */ /* 0x004fca000f8e3cff */
[----:B------:R0:W-:Y:S02]  /*e340*/  STG.E.U8 desc[UR40][R4.64+0xf], R37 ;  /* 0x00000f2504007986 */ /* 0x0001e4000c101128 */
.L_x_10:
[----:B------:R-:W-:Y:S05]  /*e350*/  BSYNC.RECONVERGENT B0 ;  /* 0x0000000000007941 */ /* 0x000fea0003800200 */
.L_x_9:
[----:B------:R-:W-:Y:S01]  /*e360*/  R2UR UR43, R6 ;  /* 0x00000000062b72ca */ /* 0x000fe200000e0000 */
[----:B------:R-:W-:Y:S02]  /*e370*/  UPRMT UR23, UR9, 0x8880, URZ ;  /* 0x0000888009177896 */ /* 0x000fe400080000ff */
[----:B------:R-:W-:Y:S02]  /*e380*/  UPRMT UR24, UR10, 0x8880, URZ ;  /* 0x000088800a187896 */ /* 0x000fe400080000ff */
[----:B------:R-:W-:Y:S02]  /*e390*/  USHF.L.U32 UR9, UR10, 0x7, URZ ;  /* 0x000000070a097899 */ /* 0x000fe400080006ff */
[----:B------:R-:W-:Y:S02]  /*e3a0*/  UPRMT UR25, UR11, 0x8880, URZ ;  /* 0x000088800b197896 */ /* 0x000fe400080000ff */
[----:B------:R-:W-:Y:S02]  /*e3b0*/  USHF.L.U32 UR10, UR11, 0x7, URZ ;  /* 0x000000070b0a7899 */ /* 0x000fe400080006ff */
[----:B------:R-:W-:-:S02]  /*e3c0*/  UPRMT UR26, UR12, 0x8880, URZ ;  /* 0x000088800c1a7896 */ /* 0x000fc400080000ff */
[----:B------:R-:W-:Y:S02]  /*e3d0*/  USHF.L.U32 UR11, UR12, 0x7, URZ ;  /* 0x000000070c0b7899 */ /* 0x000fe400080006ff */
[----:B------:R-:W-:Y:S02]  /*e3e0*/  UIADD3 UR4, UPT, UPT, UR4, 0x1, URZ ;  /* 0x0000000104047890 */ /* 0x000fe4000fffe0ff */
[----:B------:R-:W-:Y:S02]  /*e3f0*/  UPRMT UR27, UR13, 0x8880, URZ ;  /* 0x000088800d1b7896 */ /* 0x000fe400080000ff */
[----:B------:R-:W-:Y:S02]  /*e400*/  USHF.L.U32 UR12, UR13, 0x7, URZ ;  /* 0x000000070d0c7899 */ /* 0x000fe400080006ff */
[----:B------:R-:W-:Y:S02]  /*e410*/  UPRMT UR28, UR14, 0x8880, URZ ;  /* 0x000088800e1c7896 */ /* 0x000fe400080000ff */
[----:B------:R-:W-:-:S02]  /*e420*/  USHF.L.U32 UR13, UR14, 0x7, URZ ;  /* 0x000000070e0d7899 */ /* 0x000fc400080006ff */
[----:B------:R-:W-:Y:S02]  /*e430*/  UPRMT UR29, UR15, 0x8880, URZ ;  /* 0x000088800f1d7896 */ /* 0x000fe400080000ff */
[----:B------:R-:W-:Y:S02]  /*e440*/  USHF.L.U32 UR14, UR15, 0x7, URZ ;  /* 0x000000070f0e7899 */ /* 0x000fe400080006ff */
[----:B------:R-:W-:Y:S02]  /*e450*/  UPRMT UR30, UR16, 0x8880, URZ ;  /* 0x00008880101e7896 */ /* 0x000fe400080000ff */
[----:B------:R-:W-:Y:S02]  /*e460*/  USHF.L.U32 UR15, UR16, 0x7, URZ ;  /* 0x00000007100f7899 */ /* 0x000fe400080006ff */
[----:B------:R-:W-:Y:S02]  /*e470*/  UPRMT UR31, UR17, 0x8880, URZ ;  /* 0x00008880111f7896 */ /* 0x000fe400080000ff */
[----:B------:R-:W-:-:S02]  /*e480*/  UISETP.NE.AND UP1, UPT, UR4, 0x80, UPT ;  /* 0x000000800400788c */ /* 0x000fc4000bf25270 */
[----:B------:R-:W-:Y:S02]  /*e490*/  USHF.L.U32 UR16, UR17, 0x7, URZ ;  /* 0x0000000711107899 */ /* 0x000fe400080006ff */
[----:B------:R-:W-:Y:S02]  /*e4a0*/  UPRMT UR32, UR18, 0x8880, URZ ;  /* 0x0000888012207896 */ /* 0x000fe400080000ff */
[----:B------:R-:W-:Y:S02]  /*e4b0*/  UPRMT UR42, UR38, 0x8880, URZ ;  /* 0x00008880262a7896 */ /* 0x000fe400080000ff */
[----:B------:R-:W-:Y:S02]  /*e4c0*/  USHF.L.U32 UR17, UR18, 0x7, URZ ;  /* 0x0000000712117899 */ /* 0x000fe400080006ff */
[----:B------:R-:W-:Y:S02]  /*e4d0*/  USHF.R.S32.HI UR23, URZ, 0x1, UR23 ;  /* 0x00000001ff177899 */ /* 0x000fe40008011417 */
[----:B------:R-:W-:-:S02]  /*e4e0*/  UPRMT UR33, UR19, 0x8880, URZ ;  /* 0x0000888013217896 */ /* 0x000fc400080000ff */
[----:B------:R-:W-:Y:S02]  /*e4f0*/  USHF.L.U32 UR18, UR19, 0x7, URZ ;  /* 0x0000000713127899 */ /* 0x000fe400080006ff */
[----:B------:R-:W-:Y:S02]  /*e500*/  UPRMT UR34, UR20, 0x8880, URZ ;  /* 0x0000888014227896 */ /* 0x000fe400080000ff */
[----:B------:R-:W-:Y:S02]  /*e510*/  USHF.L.U32 UR19, UR20, 0x7, URZ ;  /* 0x0000000714137899 */ /* 0x000fe400080006ff */
[----:B------:R-:W-:Y:S02]  /*e520*/  UISETP.NE.U32.AND UP0, UPT, UR43, 0x1, UPT ;  /* 0x000000012b00788c */ /* 0x000fe4000bf05070 */
[----:B------:R-:W-:Y:S02]  /*e530*/  UPRMT UR35, UR21, 0x8880, URZ ;  /* 0x0000888015237896 */ /* 0x000fe400080000ff */
[----:B------:R-:W-:-:S02]  /*e540*/  USHF.L.U32 UR20, UR21, 0x7, URZ ;  /* 0x0000000715147899 */ /* 0x000fc400080006ff */
[----:B------:R-:W-:Y:S02]  /*e550*/  UPRMT UR36, UR22, 0x8880, URZ ;  /* 0x0000888016247896 */ /* 0x000fe400080000ff */
[----:B------:R-:W-:Y:S02]  /*e560*/  USHF.L.U32 UR21, UR22, 0x7, URZ ;  /* 0x0000000716157899 */ /* 0x000fe400080006ff */
[----:B------:R-:W-:Y:S02]  /*e570*/  ULOP3.LUT UR9, UR9, UR23, URZ, 0xfc, !UPT ;  /* 0x0000001709097292 */ /* 0x000fe4000f8efcff */
[----:B------:R-:W-:Y:S02]  /*e580*/  UPRMT UR37, UR8, 0x8880, URZ ;  /* 0x0000888008257896 */ /* 0x000fe400080000ff */
[----:B------:R-:W-:Y:S02]  /*e590*/  USHF.L.U32 UR22, UR8, 0x7, URZ ;  /* 0x0000000708167899 */ /* 0x000fe400080006ff */
[----:B------:R-:W-:Y:S01]  /*e5a0*/  USHF.L.U32 UR8, UR38, 0x7, URZ ;  /* 0x0000000726087899 */ /* 0x000fe200080006ff */
[----:B------:R-:W-:Y:S01]  /*e5b0*/  IMAD.U32 R6, RZ, RZ, UR9 ;  /* 0x00000009ff067e24 */ /* 0x000fe2000f8e00ff */
[----:B------:R-:W-:Y:S01]  /*e5c0*/  USHF.R.S32.HI UR24, URZ, 0x1, UR24 ;  /* 0x00000001ff187899 */ /* 0x000fe20008011418 */
[----:B------:R-:W-:Y:S01]  /*e5d0*/  UMOV UR38, UR42 ;  /* 0x0000002a00267c82 */ /* 0x000fe20008000000 */
[----:B------:R-:W-:-:S02]  /*e5e0*/  USHF.R.S32.HI UR25, URZ, 0x1, UR25 ;  /* 0x00000001ff197899 */ /* 0x000fc40008011419 */
[----:B------:R-:W-:Y:S02]  /*e5f0*/  USHF.R.S32.HI UR26, URZ, 0x1, UR26 ;  /* 0x00000001ff1a7899 */ /* 0x000fe4000801141a */
[----:B------:R-:W-:Y:S02]  /*e600*/  USHF.R.S32.HI UR27, URZ, 0x1, UR27 ;  /* 0x00000001ff1b7899 */ /* 0x000fe4000801141b */
[----:B------:R-:W-:Y:S02]  /*e610*/  USHF.R.S32.HI UR28, URZ, 0x1, UR28 ;  /* 0x00000001ff1c7899 */ /* 0x000fe4000801141c */
[----:B------:R-:W-:Y:S02]  /*e620*/  USHF.R.S32.HI UR29, URZ, 0x1, UR29 ;  /* 0x00000001ff1d7899 */ /* 0x000fe4000801141d */
[----:B------:R-:W-:Y:S02]  /*e630*/  USHF.R.S32.HI UR30, URZ, 0x1, UR30 ;  /* 0x00000001ff1e7899 */ /* 0x000fe4000801141e */
        /* <DEDUP_REMOVED lines=8> */
[----:B------:R-:W-:Y:S02]  /*e6c0*/  ULOP3.LUT UR10, UR10, UR24, URZ, 0xfc, !UPT ;  /* 0x000000180a0a7292 */ /* 0x000fe4000f8efcff */
[----:B------:R-:W-:Y:S02]  /*e6d0*/  ULOP3.LUT UR11, UR11, UR25, URZ, 0xfc, !UPT ;  /* 0x000000190b0b7292 */ /* 0x000fe4000f8efcff */
[----:B------:R-:W-:Y:S02]  /*e6e0*/  ULOP3.LUT UR12, UR12, UR26, URZ, 0xfc, !UPT ;  /* 0x0000001a0c0c7292 */ /* 0x000fe4000f8efcff */
[----:B------:R-:W-:Y:S02]  /*e6f0*/  ULOP3.LUT UR13, UR13, UR27, URZ, 0xfc, !UPT ;  /* 0x0000001b0d0d7292 */ /* 0x000fe4000f8efcff */
[----:B------:R-:W-:-:S02]  /*e700*/  ULOP3.LUT UR14, UR14, UR28, URZ, 0xfc, !UPT ;  /* 0x0000001c0e0e7292 */ /* 0x000fc4000f8efcff */
[----:B------:R-:W-:Y:S02]  /*e710*/  ULOP3.LUT UR15, UR15, UR29, URZ, 0xfc, !UPT ;  /* 0x0000001d0f0f7292 */ /* 0x000fe4000f8efcff */
        /* <DEDUP_REMOVED lines=8> */
[----:B------:R-:W-:Y:S01]  /*e7a0*/  @!UP0 ULOP3.LUT UR38, UR38, 0xffe1, URZ, 0x3c, !UPT ;  /* 0x0000ffe126268892 */ /* 0x000fe2000f8e3cff */
[----:B------:R-:W-:Y:S11]  /*e7b0*/  BRA.U UP1, `(.L_x_11) ;  /* 0xfffffff501fc7547 */ /* 0x000ff6000b83ffff */
[----:B------:R-:W-:Y:S02]  /*e7c0*/  LOP3.LUT R0, R24, 0xffff, R0, 0x48, !PT ;  /* 0x0000ffff18007812 */ /* 0x000fe400078e4800 */
[----:B------:R-:W-:Y:S02]  /*e7d0*/  LOP3.LUT R23, R23, 0xffff, R2, 0x48, !PT ;  /* 0x0000ffff17177812 */ /* 0x000fe400078e4802 */
[----:B------:R-:W-:Y:S02]  /*e7e0*/  LOP3.LUT R8, R21, 0xffff, R8, 0x48, !PT ;  /* 0x0000ffff15087812 */ /* 0x000fe400078e4808 */
[----:B------:R-:W-:Y:S02]  /*e7f0*/  LOP3.LUT R3, R22, 0xffff, R3, 0x48, !PT ;  /* 0x0000ffff16037812 */ /* 0x000fe400078e4803 */
[----:B------:R-:W-:Y:S02]  /*e800*/  LOP3.LUT R9, R28, 0xffff, R9, 0x48, !PT ;  /* 0x0000ffff1c097812 */ /* 0x000fe400078e4809 */
[----:B------:R-:W-:-:S02]  /*e810*/  LOP3.LUT R10, R27, 0xffff, R10, 0x48, !PT ;  /* 0x0000ffff1b0a7812 */ /* 0x000fc400078e480a */
        /* <DEDUP_REMOVED lines=10> */
[----:B------:R-:W-:Y:S02]  /*e8c0*/  PRMT R0, R23, 0x3340, R0 ;  /* 0x0000334017007816 */ /* 0x000fe40000000000 */
[----:B------:R-:W-:-:S02]  /*e8d0*/  PRMT R3, R3, 0x3340, R8 ;  /* 0x0000334003037816 */ /* 0x000fc40000000008 */
[----:B------:R-:W-:Y:S02]  /*e8e0*/  PRMT R6, R10, 0x3340, R9 ;  /* 0x000033400a067816 */ /* 0x000fe40000000009 */
[----:B------:R-:W-:Y:S02]  /*e8f0*/  PRMT R11, R11, 0x3340, R12 ;  /* 0x000033400b0b7816 */ /* 0x000fe4000000000c */
[----:B0-----:R-:W-:Y:S02]  /*e900*/  PRMT R5, R14, 0x3340, R13 ;  /* 0x000033400e057816 */ /* 0x001fe4000000000d */
[----:B------:R-:W-:Y:S02]  /*e910*/  PRMT R16, R15, 0x3340, R16 ;  /* 0x000033400f107816 */ /* 0x000fe40000000010 */
[----:B------:R-:W-:Y:S02]  /*e920*/  PRMT R4, R20, 0x3340, R17 ;  /* 0x0000334014047816 */ /* 0x000fe40000000011 */
[----:B------:R-:W-:-:S02]  /*e930*/  PRMT R19, R18, 0x3340, R19 ;  /* 0x0000334012137816 */ /* 0x000fc40000000013 */
[----:B------:R-:W-:Y:S01]  /*e940*/  PRMT R7, R3, 0x5410, R0 ;  /* 0x0000541003077816 */ /* 0x000fe20000000000 */
[----:B------:R-:W-:Y:S01]  /*e950*/  IMAD.MOV.U32 R0, RZ, RZ, RZ ;  /* 0x000000ffff007224 */ /* 0x000fe200078e00ff */
[----:B------:R-:W-:Y:S02]  /*e960*/  PRMT R6, R11, 0x5410, R6 ;  /* 0x000054100b067816 */ /* 0x000fe40000000006 */
[----:B------:R-:W-:Y:S02]  /*e970*/  PRMT R5, R16, 0x5410, R5 ;  /* 0x0000541010057816 */ /* 0x000fe40000000005 */
[----:B------:R-:W-:-:S05]  /*e980*/  PRMT R4, R19, 0x5410, R4 ;  /* 0x0000541013047816 */ /* 0x000fca0000000004 */
[----:B------:R0:W-:Y:S02]  /*e990*/  STL.128 [R1+0x200], R4 ;  /* 0x0002000401007387 */ /* 0x0001e40000100c00 */
.L_x_14:
[----:B------:R-:W-:-:S05]  /*e9a0*/  LEA.HI R21, R0, R1, RZ, 0x1d ;  /* 0x0000000100157211 */ /* 0x000fca00078fe8ff */
[----:B------:R-:W2:Y:S01]  /*e9b0*/  LDL.S8 R2, [R21+0x200] ;  /* 0x0002000015027983 */ /* 0x000ea20000100200 */
[----:B------:R-:W-:Y:S01]  /*e9c0*/  LOP3.LUT R3, R0, 0x7, RZ, 0xc, !PT ;  /* 0x0000000700037812 */ /* 0x000fe200078e0cff */
[----:B------:R-:W-:Y:S01]  /*e9d0*/  BSSY.RECONVERGENT B0, `(.L_x_12) ;  /* 0x0000039000007945 */ /* 0x000fe20003800200 */
[----:B------:R-:W-:-:S04]  /*e9e0*/  LOP3.LUT R20, R20, 0x1, RZ, 0xc0, !PT ;  /* 0x0000000114147812 */ /* 0x000fc800078ec0ff */
[----:B------:R-:W-:Y:S02]  /*e9f0*/  ISETP.NE.U32.AND P1, PT, R20, 0x1, PT ;  /* 0x000000011400780c */ /* 0x000fe40003f25070 */
[----:B------:R-:W-:Y:S02]  /*ea00*/  PRMT R20, R5, 0x8880, RZ ;  /* 0x0000888005147816 */ /* 0x000fe400000000ff */
[----:B--2---:R-:W-:-:S04]  /*ea10*/  SHF.R.U32.HI R2, RZ, R3, R2 ;  /* 0x00000003ff027219 */ /* 0x004fc80000011602 */
[----:B------:R-:W-:-:S04]  /*ea20*/  LOP3.LUT R2, R2, 0x1, RZ, 0xc0, !PT ;  /* 0x0000000102027812 */ /* 0x000fc800078ec0ff */
[----:B------:R-:W-:-:S13]  /*ea30*/  ISETP.NE.U32.AND P0, PT, R2, 0x1, PT ;  /* 0x000000010200780c */ /* 0x000fda0003f05070 */
[----:B------:R-:W-:Y:S05]  /*ea40*/  @P0 BRA `(.L_x_13) ;  /* 0x0000000000c40947 */ /* 0x000fea0003800000 */
[----:B------:R-:W1:Y:S02]  /*ea50*/  LDC.64 R2, c[0x0][0x3b0] ;  /* 0x0000ec00ff027b82 */ /* 0x000e640000000a00 */
[----:B-1----:R-:W2:Y:S04]  /*ea60*/  LDG.E.U8 R31, desc[UR40][R2.64] ;  /* 0x00000028021f7981 */ /* 0x002ea8000c1e1100 */
[----:B------:R-:W3:Y:S04]  /*ea70*/  LDG.E.U8 R30, desc[UR40][R2.64+0x1] ;  /* 0x00000128021e7981 */ /* 0x000ee8000c1e1100 */
        /* <DEDUP_REMOVED lines=11> */
[----:B------:R-:W0:Y:S01]  /*eb30*/  LDG.E.U8 R32, desc[UR40][R2.64+0xf] ;  /* 0x00000f2802207981 */ /* 0x000e22000c1e1100 */
[----:B--2---:R-:W-:-:S03]  /*eb40*/  LOP3.LUT R35, R31, R6, RZ, 0x3c, !PT ;  /* 0x000000061f237212 */ /* 0x004fc600078e3cff */
[----:B------:R-:W2:Y:S01]  /*eb50*/  LDG.E.U8 R31, desc[UR40][R2.64+0xc] ;  /* 0x00000c28021f7981 */ /* 0x000ea2000c1e1100 */
[----:B---3--:R-:W-:-:S03]  /*eb60*/  LOP3.LUT R37, R30, R7, RZ, 0x3c, !PT ;  /* 0x000000071e257212 */ /* 0x008fc600078e3cff */
[----:B------:R-:W3:Y:S01]  /*eb70*/  LDG.E.U8 R30, desc[UR40][R2.64+0xd] ;  /* 0x00000d28021e7981 */ /* 0x000ee2000c1e1100 */
[----:B----4-:R-:W-:Y:S02]  /*eb80*/  LOP3.LUT R23, R23, R8, RZ, 0x3c, !PT ;  /* 0x0000000817177212 */ /* 0x010fe400078e3cff */
[----:B-----5:R-:W-:Y:S01]  /*eb90*/  LOP3.LUT R21, R21, R10, RZ, 0x3c, !PT ;  /* 0x0000000a15157212 */ /* 0x020fe200078e3cff */
[----:B------:R1:W-:Y:S01]  /*eba0*/  STG.E.U8 desc[UR40][R2.64], R35 ;  /* 0x0000002302007986 */ /* 0x0003e2000c101128 */
[----:B------:R-:W-:-:S03]  /*ebb0*/  LOP3.LUT R22, R22, R9, RZ, 0x3c, !PT ;  /* 0x0000000916167212 */ /* 0x000fc600078e3cff */
[----:B------:R4:W-:Y:S04]  /*ebc0*/  STG.E.U8 desc[UR40][R2.64+0x1], R37 ;  /* 0x0000012502007986 */ /* 0x0009e8000c101128 */
[----:B------:R-:W-:Y:S01]  /*ebd0*/  STG.E.U8 desc[UR40][R2.64+0x2], R23 ;  /* 0x0000021702007986 */ /* 0x000fe2000c101128 */
[----:B------:R-:W-:-:S03]  /*ebe0*/  LOP3.LUT R25, R25, R12, RZ, 0x3c, !PT ;  /* 0x0000000c19197212 */ /* 0x000fc600078e3cff */
[----:B------:R5:W-:Y:S01]  /*ebf0*/  STG.E.U8 desc[UR40][R2.64+0x4], R21 ;  /* 0x0000041502007986 */ /* 0x000be2000c101128 */
[----:B-1----:R-:W-:Y:S02]  /*ec00*/  LOP3.LUT R35, R24, R11, RZ, 0x3c, !PT ;  /* 0x0000000b18237212 */ /* 0x002fe400078e3cff */
[----:B----4-:R-:W-:Y:S02]  /*ec10*/  LOP3.LUT R37, R26, R13, RZ, 0x3c, !PT ;  /* 0x0000000d1a257212 */ /* 0x010fe400078e3cff */
[----:B------:R-:W-:Y:S02]  /*ec20*/  LOP3.LUT R29, R29, R14, RZ, 0x3c, !PT ;  /* 0x0000000e1d1d7212 */ /* 0x000fe400078e3cff */
[----:B------:R-:W-:Y:S02]  /*ec30*/  LOP3.LUT R28, R28, R15, RZ, 0x3c, !PT ;  /* 0x0000000f1c1c7212 */ /* 0x000fe400078e3cff */
[----:B------:R-:W-:Y:S02]  /*ec40*/  LOP3.LUT R27, R27, R16, RZ, 0x3c, !PT ;  /* 0x000000101b1b7212 */ /* 0x000fe400078e3cff */
[----:B-----5:R-:W-:-:S02]  /*ec50*/  LOP3.LUT R21, R34, R17, RZ, 0x3c, !PT ;  /* 0x0000001122157212 */ /* 0x020fc400078e3cff */
[----:B------:R-:W-:Y:S02]  /*ec60*/  LOP3.LUT R33, R33, R4, RZ, 0x3c, !PT ;  /* 0x0000000421217212 */ /* 0x000fe400078e3cff */
[----:B0-----:R-:W-:Y:S01]  /*ec70*/  LOP3.LUT R5, R32, R5, RZ, 0x3c, !PT ;  /* 0x0000000520057212 */ /* 0x001fe200078e3cff */
        /* <DEDUP_REMOVED lines=10> */
[----:B--2---:R-:W-:-:S02]  /*ed20*/  LOP3.LUT R31, R31, R18, RZ, 0x3c, !PT ;  /* 0x000000121f1f7212 */ /* 0x004fc400078e3cff */
[----:B---3--:R-:W-:-:S03]  /*ed30*/  LOP3.LUT R23, R30, R19, RZ, 0x3c, !PT ;  /* 0x000000131e177212 */ /* 0x008fc600078e3cff */
[----:B------:R1:W-:Y:S04]  /*ed40*/  STG.E.U8 desc[UR40][R2.64+0xc], R31 ;  /* 0x00000c1f02007986 */ /* 0x0003e8000c101128 */
[----:B------:R1:W-:Y:S02]  /*ed50*/  STG.E.U8 desc[UR40][R2.64+0xd], R23 ;  /* 0x00000d1702007986 */ /* 0x0003e4000c101128 */
.L_x_13:
[----:B------:R-:W-:Y:S05]  /*ed60*/  BSYNC.RECONVERGENT B0 ;  /* 0x0000000000007941 */ /* 0x000fea0003800200 */
.L_x_12:
[C---:B-1----:R-:W-:Y:S01]  /*ed70*/  PRMT R2, R4.reuse, 0x8880, RZ ;  /* 0x0000888004027816 */ /* 0x042fe200000000ff */
[----:B0-----:R-:W-:Y:S01]  /*ed80*/  IMAD.SHL.U32 R4, R4, 0x80, RZ ;  /* 0x0000008004047824 */ /* 0x001fe200078e00ff */
[C---:B------:R-:W-:Y:S01]  /*ed90*/  PRMT R3, R19.reuse, 0x8880, RZ ;  /* 0x0000888013037816 */ /* 0x040fe200000000ff */
[----:B------:R-:W-:Y:S01]  /*eda0*/  IMAD.SHL.U32 R19, R19, 0x80, RZ ;  /* 0x0000008013137824 */ /* 0x000fe200078e00ff */
[C---:B------:R-:W-:Y:S01]  /*edb0*/  PRMT R22, R18.reuse, 0x8880, RZ ;  /* 0x0000888012167816 */ /* 0x040fe200000000ff */
[----:B------:R-:W-:Y:S01]  /*edc0*/  IMAD.SHL.U32 R18, R18, 0x80, RZ ;  /* 0x0000008012127824 */ /* 0x000fe200078e00ff */
[----:B------:R-:W-:Y:S01]  /*edd0*/  SHF.R.S32.HI R5, RZ, 0x1, R20 ;  /* 0x00000001ff057819 */ /* 0x000fe20000011414 */
[----:B------:R-:W-:Y:S01]  /*ede0*/  IMAD.SHL.U32 R21, R17, 0x80, RZ ;  /* 0x0000008011157824 */ /* 0x000fe200078e00ff */
[----:B------:R-:W-:Y:S01]  /*edf0*/  SHF.R.S32.HI R2, RZ, 0x1, R2 ;  /* 0x00000001ff027819 */ /* 0x000fe20000011402 */
[----:B------:R-:W-:Y:S01]  /*ee00*/  VIADD R0, R0, 0x1 ;  /* 0x0000000100007836 */ /* 0x000fe20000000000 */
[----:B------:R-:W-:-:S02]  /*ee10*/  SHF.R.S32.HI R3, RZ, 0x1, R3 ;  /* 0x00000001ff037819 */ /* 0x000fc40000011403 */
[----:B------:R-:W-:Y:S02]  /*ee20*/  SHF.R.S32.HI R20, RZ, 0x1, R22 ;  /* 0x00000001ff147819 */ /* 0x000fe40000011416 */
[----:B------:R-:W-:Y:S02]  /*ee30*/  LOP3.LUT R5, R4, R5, RZ, 0xfc, !PT ;  /* 0x0000000504057212 */ /* 0x000fe400078efcff */
[----:B------:R-:W-:Y:S02]  /*ee40*/  LOP3.LUT R4, R19, R2, RZ, 0xfc, !PT ;  /* 0x0000000213047212 */ /* 0x000fe400078efcff */
[----:B------:R-:W-:Y:S02]  /*ee50*/  PRMT R17, R17, 0x8880, RZ ;  /* 0x0000888011117816 */ /* 0x000fe400000000ff */
[----:B------:R-:W-:Y:S02]  /*ee60*/  LOP3.LUT R19, R18, R3, RZ, 0xfc, !PT ;  /* 0x0000000312137212 */ /* 0x000fe400078efcff */
[C---:B------:R-:W-:Y:S01]  /*ee70*/  PRMT R2, R16.reuse, 0x8880, RZ ;  /* 0x0000888010027816 */ /* 0x040fe200000000ff */
[----:B------:R-:W-:Y:S01]  /*ee80*/  IMAD.SHL.U32 R16, R16, 0x80, RZ ;  /* 0x0000008010107824 */ /* 0x000fe200078e00ff */
[----:B------:R-:W-:Y:S01]  /*ee90*/  LOP3.LUT R18, R21, R20, RZ, 0xfc, !PT ;  /* 0x0000001415127212 */ /* 0x000fe200078efcff */
[----:B------:R-:W-:Y:S01]  /*eea0*/  IMAD.SHL.U32 R21, R13, 0x80, RZ ;  /* 0x000000800d157824 */ /* 0x000fe200078e00ff */
[C---:B------:R-:W-:Y:S01]  /*eeb0*/  PRMT R3, R15.reuse, 0x8880, RZ ;  /* 0x000088800f037816 */ /* 0x040fe200000000ff */
[----:B------:R-:W-:Y:S01]  /*eec0*/  IMAD.SHL.U32 R15, R15, 0x80, RZ ;  /* 0x000000800f0f7824 */ /* 0x000fe200078e00ff */
[C---:B------:R-:W-:Y:S01]  /*eed0*/  PRMT R20, R14.reuse, 0x8880, RZ ;  /* 0x000088800e147816 */ /* 0x040fe200000000ff */
[----:B------:R-:W-:Y:S01]  /*eee0*/  IMAD.SHL.U32 R14, R14, 0x80, RZ ;  /* 0x000000800e0e7824 */ /* 0x000fe200078e00ff */
[----:B------:R-:W-:-:S02]  /*eef0*/  SHF.R.S32.HI R17, RZ, 0x1, R17 ;  /* 0x00000001ff117819 */ /* 0x000fc40000011411 */
[----:B------:R-:W-:Y:S02]  /*ef00*/  SHF.R.S32.HI R2, RZ, 0x1, R2 ;  /* 0x00000001ff027819 */ /* 0x000fe40000011402 */
[----:B------:R-:W-:Y:S02]  /*ef10*/  SHF.R.S32.HI R3, RZ, 0x1, R3 ;  /* 0x00000001ff037819 */ /* 0x000fe40000011403 */
[----:B------:R-:W-:Y:S02]  /*ef20*/  SHF.R.S32.HI R20, RZ, 0x1, R20 ;  /* 0x00000001ff147819 */ /* 0x000fe40000011414 */
[----:B------:R-:W-:Y:S02]  /*ef30*/  LOP3.LUT R17, R16, R17, RZ, 0xfc, !PT ;  /* 0x0000001110117212 */ /* 0x000fe400078efcff */
[----:B------:R-:W-:Y:S02]  /*ef40*/  LOP3.LUT R16, R15, R2, RZ, 0xfc, !PT ;  /* 0x000000020f107212 */ /* 0x000fe400078efcff */
[----:B------:R-:W-:-:S02]  /*ef50*/  PRMT R13, R13, 0x8880, RZ ;  /* 0x000088800d0d7816 */ /* 0x000fc400000000ff */
        /* <DEDUP_REMOVED lines=15> */
[----:B------:R-:W-:-:S02]  /*f050*/  LOP3.LUT R11, R10, R3, RZ, 0xfc, !PT ;  /* 0x000000030a0b7212 */ /* 0x000fc400078efcff */
[----:B------:R-:W-:Y:S01]  /*f060*/  LOP3.LUT R10, R21, R20, RZ, 0xfc, !PT ;  /* 0x00000014150a7212 */ /* 0x000fe200078efcff */
[----:B------:R-:W-:Y:S01]  /*f070*/  IMAD.SHL.U32 R20, R6, 0x80, RZ ;  /* 0x0000008006147824 */ /* 0x000fe200078e00ff */
[----:B------:R-:W-:Y:S02]  /*f080*/  ISETP.NE.AND P0, PT, R0, 0x80, PT ;  /* 0x000000800000780c */ /* 0x000fe40003f05270 */
[----:B------:R-:W-:Y:S02]  /*f090*/  PRMT R21, R6, 0x8880, RZ ;  /* 0x0000888006157816 */ /* 0x000fe400000000ff */
[----:B------:R-:W-:Y:S02]  /*f0a0*/  PRMT R9, R9, 0x8880, RZ ;  /* 0x0000888009097816 */ /* 0x000fe400000000ff */
[C---:B------:R-:W-:Y:S01]  /*f0b0*/  PRMT R2, R8.reuse, 0x8880, RZ ;  /* 0x0000888008027816 */ /* 0x040fe200000000ff */
[----:B------:R-:W-:Y:S01]  /*f0c0*/  IMAD.MOV.U32 R6, RZ, RZ, R21 ;  /* 0x000000ffff067224 */ /* 0x000fe200078e0015 */
[C---:B------:R-:W-:Y:S01]  /*f0d0*/  PRMT R3, R7.reuse, 0x8880, RZ ;  /* 0x0000888007037816 */ /* 0x040fe200000000ff */
[----:B------:R-:W-:Y:S01]  /*f0e0*/  IMAD.SHL.U32 R8, R8, 0x80, RZ ;  /* 0x0000008008087824 */ /* 0x000fe200078e00ff */
[----:B------:R-:W-:Y:S01]  /*f0f0*/  SHF.R.S32.HI R9, RZ, 0x1, R9 ;  /* 0x00000001ff097819 */ /* 0x000fe20000011409 */
[----:B------:R-:W-:Y:S01]  /*f100*/  IMAD.SHL.U32 R7, R7, 0x80, RZ ;  /* 0x0000008007077824 */ /* 0x000fe200078e00ff */
[----:B------:R-:W-:-:S02]  /*f110*/  SHF.R.S32.HI R2, RZ, 0x1, R2 ;  /* 0x00000001ff027819 */ /* 0x000fc40000011402 */
[----:B------:R-:W-:Y:S02]  /*f120*/  SHF.R.S32.HI R3, RZ, 0x1, R3 ;  /* 0x00000001ff037819 */ /* 0x000fe40000011403 */
[----:B------:R-:W-:Y:S02]  /*f130*/  SHF.R.S32.HI R6, RZ, 0x1, R6 ;  /* 0x00000001ff067819 */ /* 0x000fe40000011406 */
[----:B------:R-:W-:Y:S02]  /*f140*/  LOP3.LUT R9, R8, R9, RZ, 0xfc, !PT ;  /* 0x0000000908097212 */ /* 0x000fe400078efcff */
[----:B------:R-:W-:Y:S02]  /*f150*/  LOP3.LUT R8, R7, R2, RZ, 0xfc, !PT ;  /* 0x0000000207087212 */ /* 0x000fe400078efcff */
[----:B------:R-:W-:Y:S02]  /*f160*/  LOP3.LUT R7, R20, R3, RZ, 0xfc, !PT ;  /* 0x0000000314077212 */ /* 0x000fe400078efcff */
[----:B------:R-:W-:-:S02]  /*f170*/  @!P1 LOP3.LUT R6, R6, 0xffe1, RZ, 0x3c, !PT ;  /* 0x0000ffe106069812 */ /* 0x000fc400078e3cff */
[----:B------:R-:W-:Y:S01]  /*f180*/  PRMT R20, R5, 0x7610, R20 ;  /* 0x0000761005147816 */ /* 0x000fe20000000014 */
[----:B------:R-:W-:Y:S06]  /*f190*/  @P0 BRA `(.L_x_14) ;  /* 0xfffffff800000947 */ /* 0x000fec000383ffff */
[----:B------:R-:W0:Y:S01]  /*f1a0*/  LDCU.128 UR8, c[0x0][0x3c0] ;  /* 0x00007800ff0877ac */ /* 0x000e220008000c00 */
[----:B------:R-:W-:Y:S01]  /*f1b0*/  IMAD.MOV.U32 R0, RZ, RZ, R1 ;  /* 0x000000ffff007224 */ /* 0x000fe200078e0001 */
[----:B------:R-:W1:Y:S01]  /*f1c0*/  LDCU.64 UR14, c[0x0][0x3b8] ;  /* 0x00007700ff0e77ac */ /* 0x000e620008000a00 */
[----:B------:R-:W2:Y:S01]  /*f1d0*/  LDCU.64 UR16, c[0x0][0x3d0] ;  /* 0x00007a00ff1077ac */ /* 0x000ea20008000a00 */
[----:B------:R-:W-:Y:S01]  /*f1e0*/  UMOV UR4, URZ ;  /* 0x000000ff00047c82 */ /* 0x000fe20008000000 */
[----:B0-----:R-:W-:Y:S02]  /*f1f0*/  UIADD3 UR12, UP1, UPT, UR8, 0x3, URZ ;  /* 0x00000003080c7890 */ /* 0x001fe4000ff3e0ff */
[----:B------:R-:W-:Y:S02]  /*f200*/  UIADD3 UR10, UP2, UPT, UR10, 0x3, URZ ;  /* 0x000000030a0a7890 */ /* 0x000fe4000ff5e0ff */
[----:B-1----:R-:W-:Y:S02]  /*f210*/  UIADD3 UR14, UP0, UPT, UR14, 0x3, URZ ;  /* 0x000000030e0e7890 */ /* 0x002fe4000ff1e0ff */
[----:B------:R-:W-:Y:S01]  /*f220*/  UIADD3.X UR13, UPT, UPT, URZ, UR9, URZ, UP1, !UPT ;  /* 0x00000009ff0d7290 */ /* 0x000fe20008ffe4ff */
[----:B------:R-:W-:Y:S01]  /*f230*/  IMAD.U32 R2, RZ, RZ, UR12 ;  /* 0x0000000cff027e24 */ /* 0x000fe2000f8e00ff */
[----:B--2---:R-:W-:Y:S01]  /*f240*/  UIADD3 UR8, UP3, UPT, UR16, 0x3, URZ ;  /* 0x0000000310087890 */ /* 0x004fe2000ff7e0ff */
[----:B------:R-:W-:Y:S01]  /*f250*/  IMAD.U32 R4, RZ, RZ, UR10 ;  /* 0x0000000aff047e24 */ /* 0x000fe2000f8e00ff */
[----:B------:R-:W-:Y:S01]  /*f260*/  UIADD3.X UR11, UPT, UPT, URZ, UR11, URZ, UP2, !UPT ;  /* 0x0000000bff0b7290 */ /* 0x000fe200097fe4ff */
[----:B------:R-:W-:Y:S01]  /*f270*/  IMAD.U32 R8, RZ, RZ, UR14 ;  /* 0x0000000eff087e24 */ /* 0x000fe2000f8e00ff */
[----:B------:R-:W-:Y:S01]  /*f280*/  UIADD3.X UR15, UPT, UPT, URZ, UR15, URZ, UP0, !UPT ;  /* 0x0000000fff0f7290 */ /* 0x000fe200087fe4ff */
[----:B------:R-:W-:Y:S01]  /*f290*/  IMAD.U32 R3, RZ, RZ, UR13 ;  /* 0x0000000dff037e24 */ /* 0x000fe2000f8e00ff */
[----:B------:R-:W-:Y:S01]  /*f2a0*/  UIADD3.X UR9, UPT, UPT, URZ, UR17, URZ, UP3, !UPT ;  /* 0x00000011ff097290 */ /* 0x000fe20009ffe4ff */
[----:B------:R-:W-:-:S02]  /*f2b0*/  IMAD.U32 R6, RZ, RZ, UR8 ;  /* 0x00000008ff067e24 */ /* 0x000fc4000f8e00ff */
[----:B------:R-:W-:Y:S02]  /*f2c0*/  IMAD.U32 R23, RZ, RZ, UR11 ;  /* 0x0000000bff177e24 */ /* 0x000fe4000f8e00ff */
[----:B------:R-:W-:Y:S02]  /*f2d0*/  IMAD.U32 R9, RZ, RZ, UR15 ;  /* 0x0000000fff097e24 */ /* 0x000fe4000f8e00ff */
[----:B------:R-:W-:-:S07]  /*f2e0*/  IMAD.U32 R21, RZ, RZ, UR9 ;  /* 0x00000009ff157e24 */ /* 0x000fce000f8e00ff */
.L_x_15:
        /* <DEDUP_REMOVED lines=8> */
[----:B0-----:R-:W5:Y:S04]  /*f370*/  LDG.E.U8 R19, desc[UR40][R2.64+-0x2] ;  /* 0xfffffe2802137981 */ /* 0x001f68000c1e1100 */
[----:B------:R-:W5:Y:S04]  /*f380*/  LDG.E.U8 R20, desc[UR40][R2.64+-0x3] ;  /* 0xfffffd2802147981 */ /* 0x000f68000c1e1100 */
[----:B------:R-:W5:Y:S04]  /*f390*/  LDG.E.U8 R17, desc[UR40][R2.64+0x2] ;  /* 0x0000022802117981 */ /* 0x000f68000c1e1100 */
[----:B------:R-:W5:Y:S04]  /*f3a0*/  LDG.E.U8 R18, desc[UR40][R2.64+0x1] ;  /* 0x0000012802127981 */ /* 0x000f68000c1e1100 */
[----:B------:R-:W5:Y:S04]  /*f3b0*/  LDG.E.U8 R13, desc[UR40][R2.64] ;  /* 0x00000028020d7981 */ /* 0x000f68000c1e1100 */
[----:B------:R-:W5:Y:S04]  /*f3c0*/  LDG.E.U8 R22, desc[UR40][R2.64+-0x1] ;  /* 0xffffff2802167981 */ /* 0x000f68000c1e1100 */
[----:B------:R-:W5:Y:S01]  /*f3d0*/  LDG.E.U8 R34, desc[UR40][R2.64+0x4] ;  /* 0x0000042802227981 */ /* 0x000f62000c1e1100 */
[----:B--2---:R-:W-:Y:S01]  /*f3e0*/  PRMT R10, R5, 0x3340, R10 ;  /* 0x00003340050a7816 */ /* 0x004fe2000000000a */
[----:B------:R-:W-:-:S05]  /*f3f0*/  IMAD.MOV.U32 R5, RZ, RZ, R23 ;  /* 0x000000ffff057224 */ /* 0x000fca00078e0017 */
[----:B------:R-:W2:Y:S01]  /*f400*/  LDG.E.U8 R32, desc[UR40][R4.64+-0x1] ;  /* 0xffffff2804207981 */ /* 0x000ea2000c1e1100 */
[----:B---3--:R-:W-:-:S03]  /*f410*/  PRMT R11, R12, 0x3340, R11 ;  /* 0x000033400c0b7816 */ /* 0x008fc6000000000b */
[----:B------:R-:W3:Y:S04]  /*f420*/  LDG.E.U8 R28, desc[UR40][R4.64+-0x2] ;  /* 0xfffffe28041c7981 */ /* 0x000ee8000c1e1100 */
[----:B------:R-:W3:Y:S01]  /*f430*/  LDG.E.U8 R33, desc[UR40][R4.64+-0x3] ;  /* 0xfffffd2804217981 */ /* 0x000ee2000c1e1100 */
[----:B----4-:R-:W-:Y:S01]  /*f440*/  PRMT R12, R14, 0x3340, R7 ;  /* 0x000033400e0c7816 */ /* 0x010fe20000000007 */
[----:B------:R-:W-:Y:S02]  /*f450*/  IMAD.MOV.U32 R7, RZ, RZ, R21 ;  /* 0x000000ffff077224 */ /* 0x000fe400078e0015 */
[----:B------:R-:W4:Y:S04]  /*f460*/  LDG.E.U8 R30, desc[UR40][R4.64+0x2] ;  /* 0x00000228041e7981 */ /* 0x000f28000c1e1100 */
[----:B------:R-:W4:Y:S01]  /*f470*/  LDG.E.U8 R31, desc[UR40][R4.64+0x1] ;  /* 0x00000128041f7981 */ /* 0x000f22000c1e1100 */
[----:B-----5:R-:W-:-:S03]  /*f480*/  PRMT R15, R16, 0x3340, R15 ;  /* 0x00003340100f7816 */ /* 0x020fc6000000000f */
[----:B------:R-:W5:Y:S04]  /*f490*/  LDG.E.U8 R26, desc[UR40][R4.64+0x3] ;  /* 0x00000328041a7981 */ /* 0x000f68000c1e1100 */
[----:B------:R-:W5:Y:S01]  /*f4a0*/  LDG.E.U8 R29, desc[UR40][R4.64+0x4] ;  /* 0x00000428041d7981 */ /* 0x000f62000c1e1100 */
[----:B------:R-:W-:-:S03]  /*f4b0*/  PRMT R14, R20, 0x3340, R19 ;  /* 0x00003340140e7816 */ /* 0x000fc60000000013 */
[----:B------:R0:W2:Y:S04]  /*f4c0*/  LDG.E.U8 R19, desc[UR40][R2.64+0x3] ;  /* 0x0000032802137981 */ /* 0x0000a8000c1e1100 */
[----:B------:R-:W2:Y:S01]  /*f4d0*/  LDG.E.U8 R21, desc[UR40][R6.64+-0x1] ;  /* 0xffffff2806157981 */ /* 0x000ea2000c1e1100 */
[----:B------:R-:W-:-:S03]  /*f4e0*/  PRMT R16, R18, 0x3340, R17 ;  /* 0x0000334012107816 */ /* 0x000fc60000000011 */
[----:B------:R1:W2:Y:S04]  /*f4f0*/  LDG.E.U8 R17, desc[UR40][R4.64] ;  /* 0x0000002804117981 */ /* 0x0002a8000c1e1100 */
[----:B------:R-:W2:Y:S01]  /*f500*/  LDG.E.U8 R18, desc[UR40][R6.64] ;  /* 0x0000002806127981 */ /* 0x000ea2000c1e1100 */
[----:B------:R-:W-:-:S03]  /*f510*/  PRMT R13, R22, 0x3340, R13 ;  /* 0x00003340160d7816 */ /* 0x000fc6000000000d */
[----:B------:R-:W2:Y:S04]  /*f520*/  LDG.E.U8 R20, desc[UR40][R6.64+-0x2] ;  /* 0xfffffe2806147981 */ /* 0x000ea8000c1e1100 */
[----:B------:R-:W2:Y:S04]  /*f530*/  LDG.E.U8 R23, desc[UR40][R6.64+-0x3] ;  /* 0xfffffd2806177981 */ /* 0x000ea8000c1e1100 */
[----:B------:R-:W2:Y:S04]  /*f540*/  LDG.E.U8 R22, desc[UR40][R6.64+0x2] ;  /* 0x0000022806167981 */ /* 0x000ea8000c1e1100 */
[----:B------:R-:W2:Y:S04]  /*f550*/  LDG.E.U8 R25, desc[UR40][R6.64+0x1] ;  /* 0x0000012806197981 */ /* 0x000ea8000c1e1100 */
[----:B------:R-:W2:Y:S04]  /*f560*/  LDG.E.U8 R24, desc[UR40][R6.64+0x3] ;  /* 0x0000032806187981 */ /* 0x000ea8000c1e1100 */
[----:B------:R1:W2:Y:S01]  /*f570*/  LDG.E.U8 R27, desc[UR40][R6.64+0x4] ;  /* 0x00000428061b7981 */ /* 0x0002a2000c1e1100 */
[----:B------:R-:W-:Y:S01]  /*f580*/  UIADD3 UR4, UPT, UPT, UR4, 0x8, URZ ;  /* 0x0000000804047890 */ /* 0x000fe2000fffe0ff */
[----:B------:R-:W-:-:S03]  /*f590*/  PRMT R11, R11, 0x5410, R10 ;  /* 0x000054100b0b7816 */ /* 0x000fc6000000000a */
[----:B------:R-:W-:Y:S01]  /*f5a0*/  UISETP.NE.AND UP0, UPT, UR4, 0x100, UPT ;  /* 0x000001000400788c */ /* 0x000fe2000bf05270 */
[----:B------:R-:W-:Y:S02]  /*f5b0*/  PRMT R10, R15, 0x5410, R12 ;  /* 0x000054100f0a7816 */ /* 0x000fe4000000000c */
[----:B------:R-:W-:Y:S02]  /*f5c0*/  PRMT R14, R14, 0x5410, R13 ;  /* 0x000054100e0e7816 */ /* 0x000fe4000000000d */
[----:B------:R-:W-:Y:S02]  /*f5d0*/  IADD3 R8, P0, PT, R8, 0x8, RZ ;  /* 0x0000000808087810 */ /* 0x000fe40007f1e0ff */
[----:B0-----:R-:W-:Y:S02]  /*f5e0*/  IADD3 R2, P1, PT, R2, 0x8, RZ ;  /* 0x0000000802027810 */ /* 0x001fe40007f3e0ff */
[----:B-1----:R-:W-:Y:S02]  /*f5f0*/  IADD3 R4, P2, PT, R4, 0x8, RZ ;  /* 0x0000000804047810 */ /* 0x002fe40007f5e0ff */
[----:B------:R-:W-:Y:S01]  /*f600*/  IADD3 R6, P3, PT, R6, 0x8, RZ ;  /* 0x0000000806067810 */ /* 0x000fe20007f7e0ff */
[----:B------:R-:W-:Y:S01]  /*f610*/  STL.64 [UR6], R10 ;  /* 0x0000000aff007987 */ /* 0x000fe20008100a06 */
[----:B------:R-:W-:-:S02]  /*f620*/  IMAD.X R9, RZ, RZ, R9, P0 ;  /* 0x000000ffff097224 */ /* 0x000fc400000e0609 */
[----:B------:R-:W-:Y:S01]  /*f630*/  IMAD.X R3, RZ, RZ, R3, P1 ;  /* 0x000000ffff037224 */ /* 0x000fe200008e0603 */
[----:B------:R-:W-:Y:S01]  /*f640*/  UIADD3 UR6, UPT, UPT, UR6, 0x8, URZ ;  /* 0x0000000806067890 */ /* 0x000fe2000fffe0ff */
[----:B---3--:R-:W-:Y:S02]  /*f650*/  PRMT R28, R33, 0x3340, R28 ;  /* 0x00003340211c7816 */ /* 0x008fe4000000001c */
[----:B----4-:R-:W-:Y:S02]  /*f660*/  PRMT R30, R31, 0x3340, R30 ;  /* 0x000033401f1e7816 */ /* 0x010fe4000000001e */
[----:B-----5:R-:W-:Y:S02]  /*f670*/  PRMT R29, R26, 0x3340, R29 ;  /* 0x000033401a1d7816 */ /* 0x020fe4000000001d */
[----:B--2---:R-:W-:Y:S02]  /*f680*/  PRMT R19, R19, 0x3340, R34 ;  /* 0x0000334013137816 */ /* 0x004fe40000000022 */
[----:B------:R-:W-:-:S02]  /*f690*/  PRMT R29, R30, 0x5410, R29 ;  /* 0x000054101e1d7816 */ /* 0x000fc4000000001d */
[----:B------:R-:W-:Y:S02]  /*f6a0*/  PRMT R15, R16, 0x5410, R19 ;  /* 0x00005410100f7816 */ /* 0x000fe40000000013 */
[----:B------:R-:W-:Y:S02]  /*f6b0*/  PRMT R17, R32, 0x3340, R17 ;  /* 0x0000334020117816 */ /* 0x000fe40000000011 */
[----:B------:R-:W-:Y:S02]  /*f6c0*/  PRMT R18, R21, 0x3340, R18 ;  /* 0x0000334015127816 */ /* 0x000fe40000000012 */
[----:B------:R-:W-:Y:S01]  /*f6d0*/  PRMT R28, R28, 0x5410, R17 ;  /* 0x000054101c1c7816 */ /* 0x000fe20000000011 */
[----:B------:R-:W-:Y:S01]  /*f6e0*/  STL.64 [UR7], R14 ;  /* 0x0000000eff007987 */ /* 0x000fe20008100a07 */
[----:B------:R-:W-:-:S03]  /*f6f0*/  PRMT R23, R23, 0x3340, R20 ;  /* 0x0000334017177816 */ /* 0x000fc60000000014 */
[----:B------:R0:W-:Y:S01]  /*f700*/  STL.64 [R0], R28 ;  /* 0x0000001c00007387 */ /* 0x0001e20000100a00 */
[----:B------:R-:W-:Y:S02]  /*f710*/  PRMT R18, R23, 0x5410, R18 ;  /* 0x0000541017127816 */ /* 0x000fe40000000012 */
[----:B------:R-:W-:Y:S01]  /*f720*/  PRMT R22, R25, 0x3340, R22 ;  /* 0x0000334019167816 */ /* 0x000fe20000000016 */
[----:B------:R-:W-:Y:S01]  /*f730*/  IMAD.X R23, RZ, RZ, R5, P2 ;  /* 0x000000ffff177224 */ /* 0x000fe200010e0605 */
[----:B------:R-:W-:Y:S01]  /*f740*/  PRMT R27, R24, 0x3340, R27 ;  /* 0x00003340181b7816 */ /* 0x000fe2000000001b */
[----:B------:R-:W-:-:S03]  /*f750*/  IMAD.X R21, RZ, RZ, R7, P3 ;  /* 0x000000ffff157224 */ /* 0x000fc600018e0607 */
[----:B------:R-:W-:Y:S01]  /*f760*/  PRMT R19, R22, 0x5410, R27 ;  /* 0x0000541016137816 */ /* 0x000fe2000000001b */
[----:B0-----:R-:W-:Y:S01]  /*f770*/  VIADD R0, R0, 0x8 ;  /* 0x0000000800007836 */ /* 0x001fe20000000000 */
[----:B------:R-:W-:-:S03]  /*f780*/  UIADD3 UR7, UPT, UPT, UR7, 0x8, URZ ;  /* 0x0000000807077890 */ /* 0x000fc6000fffe0ff */
[----:B------:R0:W-:Y:S01]  /*f790*/  STL.64 [UR5], R18 ;  /* 0x00000012ff007987 */ /* 0x0001e20008100a05 */
[----:B------:R-:W-:Y:S01]  /*f7a0*/  UIADD3 UR5, UPT, UPT, UR5, 0x8, URZ ;  /* 0x0000000805057890 */ /* 0x000fe2000fffe0ff */
[----:B------:R-:W-:Y:S11]  /*f7b0*/  BRA.U UP0, `(.L_x_15) ;  /* 0xfffffff900cc7547 */ /* 0x000ff6000b83ffff */
[----:B------:R-:W1:Y:S02]  /*f7c0*/  LDC.64 R2, c[0x0][0x390] ;  /* 0x0000e400ff027b82 */ /* 0x000e640000000a00 */
[----:B-1----:R-:W2:Y:S04]  /*f7d0*/  LDG.E.U8 R4, desc[UR40][R2.64+0xf] ;  /* 0x00000f2802047981 */ /* 0x002ea8000c1e1100 */
        /* <DEDUP_REMOVED lines=12> */
[----:B0-----:R-:W5:Y:S04]  /*f8a0*/  LDG.E.U8 R19, desc[UR40][R2.64+0x4] ;  /* 0x0000042802137981 */ /* 0x001f68000c1e1100 */
        /* <DEDUP_REMOVED lines=21> */
.L_x_16:
        /* <DEDUP_REMOVED lines=51> */
[----:B------:R-:W2:Y:S04]  /*fd30*/  LDL R19, [R1+0x404] ;  /* 0x0004040001137983 */ /* 0x000ea80000100800 */
[----:B------:R-:W3:Y:S04]  /*fd40*/  LDL.64 R2, [R1+0x408] ;  /* 0x0004080001027983 */ /* 0x000ee80000100a00 */
[----:B0-----:R-:W4:Y:S04]  /*fd50*/  LDG.E.U8 R8, desc[UR40][R6.64+0x5] ;  /* 0x0000052806087981 */ /* 0x001f28000c1e1100 */
        /* <DEDUP_REMOVED lines=8> */
[----:B--2---:R-:W-:-:S02]  /*fde0*/  PRMT R11, R19, 0x7771, RZ ;  /* 0x00007771130b7816 */ /* 0x004fc400000000ff */
[----:B---3--:R-:W-:Y:S02]  /*fdf0*/  PRMT R12, R2, 0x7772, RZ ;  /* 0x00007772020c7816 */ /* 0x008fe400000000ff */
[----:B------:R-:W-:Y:S02]  /*fe00*/  PRMT R13, R3, 0x7773, RZ ;  /* 0x00007773030d7816 */ /* 0x000fe400000000ff */
[----:B----4-:R-:W-:Y:S02]  /*fe10*/  LOP3.LUT R8, R8, 0xffff, R11, 0x48, !PT ;  /* 0x0000ffff08087812 */ /* 0x010fe400078e480b */
[----:B-----5:R-:W-:Y:S02]  /*fe20*/  LOP3.LUT R5, R5, 0xffff, R14, 0x48, !PT ;  /* 0x0000ffff05057812 */ /* 0x020fe400078e480e */
        /* <DEDUP_REMOVED lines=38> */
[----:B------:R1:W4:Y:S01]  /*10090*/  LDL.U8 R15, [R17] ;  /* 0x00000000110f7983 */ /* 0x0003220000100000 */
[----:B0-----:R-:W-:-:S03]  /*100a0*/  LOP3.LUT R18, R31, 0xff, RZ, 0xc0, !PT ;  /* 0x000000ff1f127812 */ /* 0x001fc600078ec0ff */
[----:B------:R-:W4:Y:S01]  /*100b0*/  LDL.U8 R34, [R35+0x100] ;  /* 0x0001000023227983 */ /* 0x000f220000100000 */
[----:B-1----:R-:W-:Y:S01]  /*100c0*/  IMAD.IADD R17, R1, 0x1, R32 ;  /* 0x0000000101117824 */ /* 0x002fe200078e0220 */
[----:B------:R-:W-:Y:S02]  /*100d0*/  LOP3.LUT R14, R27, 0xffff, R14, 0x48, !PT ;  /* 0x0000ffff1b0e7812 */ /* 0x000fe400078e480e */
[----:B------:R0:W5:Y:S01]  /*100e0*/  LDL.U8 R33, [R13+0x100] ;  /* 0x000100000d217983 */ /* 0x0001620000100000 */
[----:B------:R-:W-:-:S03]  /*100f0*/  IMAD.IADD R23, R1, 0x1, R18 ;  /* 0x0000000101177824 */ /* 0x000fc600078e0212 */
[----:B------:R-:W5:Y:S01]  /*10100*/  LDG.E.U8 R27, desc[UR40][R6.64+0x2] ;  /* 0x00000228061b7981 */ /* 0x000f62000c1e1100 */
[----:B------:R-:W-:-:S03]  /*10110*/  LOP3.LUT R14, R14, 0xff, RZ, 0xc0, !PT ;  /* 0x000000ff0e0e7812 */ /* 0x000fc600078ec0ff */
[----:B------:R-:W5:Y:S04]  /*10120*/  LDL.U8 R36, [R35] ;  /* 0x0000000023247983 */ /* 0x000f680000100000 */
[----:B------:R-:W5:Y:S04]  /*10130*/  LDG.E.U8 R28, desc[UR40][R6.64+0xd] ;  /* 0x00000d28061c7981 */ /* 0x000f68000c1e1100 */
[----:B------:R-:W5:Y:S04]  /*10140*/  LDL.U8 R17, [R17+0x300] ;  /* 0x0003000011117983 */ /* 0x000f680000100000 */
[----:B------:R-:W5:Y:S04]  /*10150*/  LDL.U8 R18, [R37+0x300] ;  /* 0x0003000025127983 */ /* 0x000f680000100000 */
[----:B------:R-:W5:Y:S01]  /*10160*/  LDG.E.U8 R16, desc[UR40][R6.64+0x8] ;  /* 0x0000082806107981 */ /* 0x000f62000c1e1100 */
[----:B------:R-:W-:-:S03]  /*10170*/  IMAD.IADD R14, R1, 0x1, R14 ;  /* 0x00000001010e7824 */ /* 0x000fc600078e020e */
[----:B------:R-:W5:Y:S04]  /*10180*/  LDG.E.U8 R31, desc[UR40][R6.64+0xc] ;  /* 0x00000c28061f7981 */ /* 0x000f68000c1e1100 */
[----:B------:R-:W5:Y:S04]  /*10190*/  LDL.U8 R23, [R23+0x300] ;  /* 0x0003000017177983 */ /* 0x000f680000100000 */
[----:B------:R1:W5:Y:S04]  /*101a0*/  LDL.U8 R22, [R14+0x300] ;  /* 0x000300000e167983 */ /* 0x0003680000100000 */
[----:B------:R-:W5:Y:S01]  /*101b0*/  LDG.E.U8 R32, desc[UR40][R6.64+0xb] ;  /* 0x00000b2806207981 */ /* 0x000f62000c1e1100 */
        /* <DEDUP_REMOVED lines=8> */
[----:B----4-:R-:W-:Y:S02]  /*10240*/  LOP3.LUT R15, R12, R15, R34, 0x96, !PT ;  /* 0x0000000f0c0f7212 */ /* 0x010fe400078e9622 */
[----:B------:R-:W-:Y:S02]  /*10250*/  PRMT R25, R3, 0x7771, RZ ;  /* 0x0000777103197816 */ /* 0x000fe400000000ff */
[----:B------:R-:W-:Y:S02]  /*10260*/  LOP3.LUT R15, R21, R15, R24, 0x96, !PT ;  /* 0x0000000f150f7212 */ /* 0x000fe400078e9618 */
[----:B------:R-:W-:Y:S02]  /*10270*/  PRMT R29, R2, 0x7770, RZ ;  /* 0x00007770021d7816 */ /* 0x000fe400000000ff */
[----:B-----5:R-:W-:-:S02]  /*10280*/  LOP3.LUT R12, R27, 0xffff, R4, 0x48, !PT ;  /* 0x0000ffff1b0c7812 */ /* 0x020fc400078e4804 */
        /* <DEDUP_REMOVED lines=1508> */
[----:B------:R-:W-:Y:S05]  /*160d0*/  EXIT ;  /* 0x000000000000794d */ /* 0x000fea0003800000 */
.L_x_17:
        /* <DEDUP_REMOVED lines=10> */
.L_x_19:


//--------------------- .nv.shared.reserved.0     --------------------------
	.section	.nv.shared.reserved.0,"aw",@nobits
	.weak		__nv_reservedSMEM_offset_0_alias
	.size		__nv_reservedSMEM_offset_0_alias, 0, 64
	.other		__nv_reservedSMEM_offset_0_alias,@"STO_CUDA_RESERVED_SHARED STV_DEFAULT"
__nv_reservedSMEM_offset_0_alias:
	.zero		0
	.zero		64


//--------------------- .nv.constant0._Z12GCMP_decryptPcS_S_S_S_jjS_S_S_S_S_ --------------------------
	.section	.nv.constant0._Z12GCMP_decryptPcS_S_S_S_jjS_S_S_S_S_,"a",@progbits
	.sectionflags	@""
	.align	4
.nv.constant0._Z12GCMP_decryptPcS_S_S_S_jjS_S_S_S_S_:
	.zero		984


//--------------------- .nv.constant0._Z12GCMP_encryptPcS_S_S_S_jjS_S_S_S_S_ --------------------------
	.section	.nv.constant0._Z12GCMP_encryptPcS_S_S_S_jjS_S_S_S_S_,"a",@progbits
	.sectionflags	@""
	.align	4
.nv.constant0._Z12GCMP_encryptPcS_S_S_S_jjS_S_S_S_S_:
	.zero		984


//--------------------- SYMBOLS --------------------------

	.type		.nv.reservedSmem.offset0,@object
	.size		.nv.reservedSmem.offset0,0x4
